def matmul_kernel(
    a_ptr,
    b_ptr,
    c_ptr,
    M,
    N,
    K,
    stride_am,
    stride_ak,
    stride_bk,
    stride_bn,
    stride_cm,
    stride_cn,
    BLOCK_M: tl.constexpr,
    BLOCK_N: tl.constexpr,
    BLOCK_K: tl.constexpr,
    GROUP_M: tl.constexpr,
):
    pid = tl.program_id(axis=0)
    num_pid_m = tl.cdiv(M, BLOCK_M)
    num_pid_n = tl.cdiv(N, BLOCK_N)
    num_pid_in_group = GROUP_M * num_pid_n
    group_id = pid // num_pid_in_group
    first_pid_m = group_id * GROUP_M
    group_size_m = min(num_pid_m - first_pid_m, GROUP_M)
    pid_m = first_pid_m + ((pid % num_pid_in_group) % group_size_m)
    pid_n = (pid % num_pid_in_group) // group_size_m

    offs_am = (pid_m * BLOCK_M + tl.arange(0, BLOCK_M)) % M
    offs_bn = (pid_n * BLOCK_N + tl.arange(0, BLOCK_N)) % N
    offs_k = tl.arange(0, BLOCK_K)
    a_ptrs = a_ptr + offs_am[:, None] * stride_am + offs_k[None, :] * stride_ak
    b_ptrs = b_ptr + offs_k[:, None] * stride_bk + offs_bn[None, :] * stride_bn

    acc = tl.zeros((BLOCK_M, BLOCK_N), dtype=tl.float32)
    for kk in range(0, tl.cdiv(K, BLOCK_K)):
        a = tl.load(a_ptrs, mask=offs_k[None, :] < K - kk * BLOCK_K, other=0.0)
        b = tl.load(b_ptrs, mask=offs_k[:, None] < K - kk * BLOCK_K, other=0.0)
        acc = tl.dot(a, b, acc)
        a_ptrs += BLOCK_K * stride_ak
        b_ptrs += BLOCK_K * stride_bk

    c = acc.to(c_ptr.dtype.element_ty)
    offs_cm = pid_m * BLOCK_M + tl.arange(0, BLOCK_M)
    offs_cn = pid_n * BLOCK_N + tl.arange(0, BLOCK_N)
    c_ptrs = c_ptr + offs_cm[:, None] * stride_cm + offs_cn[None, :] * stride_cn
    mask = (offs_cm[:, None] < M) & (offs_cn[None, :] < N)
    tl.store(c_ptrs, c, mask=mask)

# config = {"BLOCK_K": 64, "BLOCK_M": 512, "BLOCK_N": 128, "GROUP_M": 1, "arch": "sm_100", "dtype": "fp8e5m2", "num_ctas": 1, "num_stages": 3, "num_warps": 4}
# arch = sm_100


// ===== COMPILED SASS (sm_100a) =====

	.target	sm_100a

	.elftype	@"ET_EXEC"


//--------------------- .note.nv.tkinfo           --------------------------
	.section	.note.nv.tkinfo,"",@"SHT_NOTE"
	.sectionflags	@"SHF_NOTE_NV_TKINFO"
	.tkinfo
        /*0018*/ 	.word	0x00000081
        /*0030*/ 	.string	""
        /*0030*/ 	.string	"ptxas-blackwell"
        /*0030*/ 	.string	"Cuda compilation tools, release 12.9, V12.9.86"
        /*0030*/ 	.string	"Build cuda_12.9.r12.9/compiler.36037853_0"
        /*0030*/ 	.string	"-v  -suppress-debug-info  -lineinfo  -arch sm_100a "



//--------------------- .note.nv.cuver            --------------------------
	.section	.note.nv.cuver,"",@"SHT_NOTE"
	.sectionflags	@"SHF_NOTE_NV_CUVER"
        /*0018*/ 	.short	0x0001
        /*001a*/ 	.short	0x0064
        /*001c*/ 	.short	0x0001
        /*001e*/ 	.short	0x0000
        /*0020*/ 	.short	0x0001
        /*0022*/ 	.short	0x0000


//--------------------- .nv.info                  --------------------------
	.section	.nv.info,"",@"SHT_CUDA_INFO"
	.align	4


	//----- nvinfo : EIATTR_REGCOUNT
	.align		4
        /*0000*/ 	.byte	0x04, 0x2f
        /*0002*/ 	.short	(.L_4 - .L_3)
	.align		4
.L_3:
        /*0004*/ 	.word	index@(matmul_kernel)
        /*0008*/ 	.word	0x00000060


	//----- nvinfo : EIATTR_FRAME_SIZE
	.align		4
.L_4:
        /*000c*/ 	.byte	0x04, 0x11
        /*000e*/ 	.short	(.L_6 - .L_5)
	.align		4
.L_5:
        /*0010*/ 	.word	index@($__internal_2_$__cuda_sm10x_tcgen05_guardrail_trap_unallocated_columns_being_dealloced)
        /*0014*/ 	.word	0x00001048


	//----- nvinfo : EIATTR_FRAME_SIZE
	.align		4
.L_6:
        /*0018*/ 	.byte	0x04, 0x11
        /*001a*/ 	.short	(.L_8 - .L_7)
	.align		4
.L_7:
        /*001c*/ 	.word	index@($__internal_1_$__cuda_sm10x_tcgen05_guardrail_trap_phase_invalid_during_alloc)
        /*0020*/ 	.word	0x00001048


	//----- nvinfo : EIATTR_FRAME_SIZE
	.align		4
.L_8:
        /*0024*/ 	.byte	0x04, 0x11
        /*0026*/ 	.short	(.L_10 - .L_9)
	.align		4
.L_9:
        /*0028*/ 	.word	index@($__internal_0_$__cuda_sm10x_tcgen05_guardrail_trap_col_being_dealloced_not_returned_by_alloc)
        /*002c*/ 	.word	0x00001048


	//----- nvinfo : EIATTR_FRAME_SIZE
	.align		4
.L_10:
        /*0030*/ 	.byte	0x04, 0x11
        /*0032*/ 	.short	(.L_12 - .L_11)
	.align		4
.L_11:
        /*0034*/ 	.word	index@(matmul_kernel)
        /*0038*/ 	.word	0x00001048


	//----- nvinfo : EIATTR_MIN_STACK_SIZE
	.align		4
.L_12:
        /*003c*/ 	.byte	0x04, 0x12
        /*003e*/ 	.short	(.L_14 - .L_13)
	.align		4
.L_13:
        /*0040*/ 	.word	index@(matmul_kernel)
        /*0044*/ 	.word	0x00001048
.L_14:


//--------------------- .nv.info.matmul_kernel    --------------------------
	.section	.nv.info.matmul_kernel,"",@"SHT_CUDA_INFO"
	.sectionflags	@""
	.align	4


	//----- nvinfo : EIATTR_CUDA_API_VERSION
	.align		4
        /*0000*/ 	.byte	0x04, 0x37
        /*0002*/ 	.short	(.L_16 - .L_15)
.L_15:
        /*0004*/ 	.word	0x00000081


	//----- nvinfo : EIATTR_KPARAM_INFO
	.align		4
.L_16:
        /*0008*/ 	.byte	0x04, 0x17
        /*000a*/ 	.short	(.L_18 - .L_17)
.L_17:
        /*000c*/ 	.word	0x00000000
        /*0010*/ 	.short	0x000d
        /*0012*/ 	.short	0x0048
        /*0014*/ 	.byte	0x00, 0xf4, 0x21, 0x00


	//----- nvinfo : EIATTR_KPARAM_INFO
	.align		4
.L_18:
        /*0018*/ 	.byte	0x04, 0x17
        /*001a*/ 	.short	(.L_20 - .L_19)
.L_19:
        /*001c*/ 	.word	0x00000000
        /*0020*/ 	.short	0x000c
        /*0022*/ 	.short	0x0040
        /*0024*/ 	.byte	0x00, 0xf4, 0x21, 0x00


	//----- nvinfo : EIATTR_KPARAM_INFO
	.align		4
.L_20:
        /*0028*/ 	.byte	0x04, 0x17
        /*002a*/ 	.short	(.L_22 - .L_21)
.L_21:
        /*002c*/ 	.word	0x00000000
        /*0030*/ 	.short	0x000b
        /*0032*/ 	.short	0x0038
        /*0034*/ 	.byte	0x00, 0xf0, 0x11, 0x00


	//----- nvinfo : EIATTR_KPARAM_INFO
	.align		4
.L_22:
        /*0038*/ 	.byte	0x04, 0x17
        /*003a*/ 	.short	(.L_24 - .L_23)
.L_23:
        /*003c*/ 	.word	0x00000000
        /*0040*/ 	.short	0x000a
        /*0042*/ 	.short	0x0034
        /*0044*/ 	.byte	0x00, 0xf0, 0x11, 0x00


	//----- nvinfo : EIATTR_KPARAM_INFO
	.align		4
.L_24:
        /*0048*/ 	.byte	0x04, 0x17
        /*004a*/ 	.short	(.L_26 - .L_25)
.L_25:
        /*004c*/ 	.word	0x00000000
        /*0050*/ 	.short	0x0009
        /*0052*/ 	.short	0x0030
        /*0054*/ 	.byte	0x00, 0xf0, 0x11, 0x00


	//----- nvinfo : EIATTR_KPARAM_INFO
	.align		4
.L_26:
        /*0058*/ 	.byte	0x04, 0x17
        /*005a*/ 	.short	(.L_28 - .L_27)
.L_27:
        /*005c*/ 	.word	0x00000000
        /*0060*/ 	.short	0x0008
        /*0062*/ 	.short	0x002c
        /*0064*/ 	.byte	0x00, 0xf0, 0x11, 0x00


	//----- nvinfo : EIATTR_KPARAM_INFO
	.align		4
.L_28:
        /*0068*/ 	.byte	0x04, 0x17
        /*006a*/ 	.short	(.L_30 - .L_29)
.L_29:
        /*006c*/ 	.word	0x00000000
        /*0070*/ 	.short	0x0007
        /*0072*/ 	.short	0x0028
        /*0074*/ 	.byte	0x00, 0xf0, 0x11, 0x00


	//----- nvinfo : EIATTR_KPARAM_INFO
	.align		4
.L_30:
        /*0078*/ 	.byte	0x04, 0x17
        /*007a*/ 	.short	(.L_32 - .L_31)
.L_31:
        /*007c*/ 	.word	0x00000000
        /*0080*/ 	.short	0x0006
        /*0082*/ 	.short	0x0024
        /*0084*/ 	.byte	0x00, 0xf0, 0x11, 0x00


	//----- nvinfo : EIATTR_KPARAM_INFO
	.align		4
.L_32:
        /*0088*/ 	.byte	0x04, 0x17
        /*008a*/ 	.short	(.L_34 - .L_33)
.L_33:
        /*008c*/ 	.word	0x00000000
        /*0090*/ 	.short	0x0005
        /*0092*/ 	.short	0x0020
        /*0094*/ 	.byte	0x00, 0xf0, 0x11, 0x00


	//----- nvinfo : EIATTR_KPARAM_INFO
	.align		4
.L_34:
        /*0098*/ 	.byte	0x04, 0x17
        /*009a*/ 	.short	(.L_36 - .L_35)
.L_35:
        /*009c*/ 	.word	0x00000000
        /*00a0*/ 	.short	0x0004
        /*00a2*/ 	.short	0x001c
        /*00a4*/ 	.byte	0x00, 0xf0, 0x11, 0x00


	//----- nvinfo : EIATTR_KPARAM_INFO
	.align		4
.L_36:
        /*00a8*/ 	.byte	0x04, 0x17
        /*00aa*/ 	.short	(.L_38 - .L_37)
.L_37:
        /*00ac*/ 	.word	0x00000000
        /*00b0*/ 	.short	0x0003
        /*00b2*/ 	.short	0x0018
        /*00b4*/ 	.byte	0x00, 0xf0, 0x11, 0x00


	//----- nvinfo : EIATTR_KPARAM_INFO
	.align		4
.L_38:
        /*00b8*/ 	.byte	0x04, 0x17
        /*00ba*/ 	.short	(.L_40 - .L_39)
.L_39:
        /*00bc*/ 	.word	0x00000000
        /*00c0*/ 	.short	0x0002
        /*00c2*/ 	.short	0x0010
        /*00c4*/ 	.byte	0x00, 0xf4, 0x21, 0x00


	//----- nvinfo : EIATTR_KPARAM_INFO
	.align		4
.L_40:
        /*00c8*/ 	.byte	0x04, 0x17
        /*00ca*/ 	.short	(.L_42 - .L_41)
.L_41:
        /*00cc*/ 	.word	0x00000000
        /*00d0*/ 	.short	0x0001
        /*00d2*/ 	.short	0x0008
        /*00d4*/ 	.byte	0x00, 0xf4, 0x21, 0x00


	//----- nvinfo : EIATTR_KPARAM_INFO
	.align		4
.L_42:
        /*00d8*/ 	.byte	0x04, 0x17
        /*00da*/ 	.short	(.L_44 - .L_43)
.L_43:
        /*00dc*/ 	.word	0x00000000
        /*00e0*/ 	.short	0x0000
        /*00e2*/ 	.short	0x0000
        /*00e4*/ 	.byte	0x00, 0xf4, 0x21, 0x00


	//----- nvinfo : EIATTR_AT_ENTRY_FRAGMENTS
	.align		4
.L_44:
        /*00e8*/ 	.byte	0x04, 0x4f
        /*00ea*/ 	.short	(.L_46 - .L_45)


	//   ....[0]....
.L_45:
        /*00ec*/ 	.word	0x00000004


	//----- nvinfo : EIATTR_RESERVED_SMEM_USED
	.align		4
.L_46:
        /*00f0*/ 	.byte	0x01, 0x41
	.zero		2


	//----- nvinfo : EIATTR_SPARSE_MMA_MASK
	.align		4
        /*00f4*/ 	.byte	0x03, 0x50
        /*00f6*/ 	.short	0x0000


	//----- nvinfo : EIATTR_TCGEN05_1CTA_USED
	.align		4
        /*00f8*/ 	.byte	0x01, 0x51
	.zero		2


	//----- nvinfo : EIATTR_MAXREG_COUNT
	.align		4
        /*00fc*/ 	.byte	0x03, 0x1b
        /*00fe*/ 	.short	0x00ff


	//----- nvinfo : EIATTR_NUM_BARRIERS
	.align		4
        /*0100*/ 	.byte	0x02, 0x4c
        /*0102*/ 	.byte	0x01
	.zero		1


	//----- nvinfo : EIATTR_ANNOTATIONS
	.align		4
        /*0104*/ 	.byte	0x04, 0x55
        /*0106*/ 	.short	(.L_48 - .L_47)


	//   ....[0]....
.L_47:
        /*0108*/ 	.word	0x00000001
        /*010c*/ 	.byte	0xf0, 0x03, 0x00, 0x00, 0x01, 0x00, 0x00, 0x00, 0x20, 0x04, 0x00, 0x00, 0x01, 0x00, 0x00, 0x00
        /* <DEDUP_REMOVED lines=2562> */
        /*a13c*/ 	.byte	0xc0, 0xd4, 0x03, 0x00


	//----- nvinfo : EIATTR_INT_WARP_WIDE_INSTR_OFFSETS
	.align		4
.L_48:
        /*a140*/ 	.byte	0x04, 0x31
        /*a142*/ 	.short	(.L_50 - .L_49)


	//   ....[0]....
.L_49:
        /*a144*/ 	.word	0x00002be0


	//   ....[1]....
        /*a148*/ 	.word	0x00002bf0


	//   ....[2]....
        /*a14c*/ 	.word	0x0000a760


	//   ....[3]....
        /*a150*/ 	.word	0x0003d6c0


	//   ....[4]....
        /*a154*/ 	.word	0x0003d710


	//----- nvinfo : EIATTR_COOP_GROUP_MASK_REGIDS
	.align		4
.L_50:
        /*a158*/ 	.byte	0x04, 0x29
        /*a15a*/ 	.short	(.L_52 - .L_51)


	//   ....[0]....
.L_51:
        /*a15c*/ 	.word	0xffffffff


	//   ....[1]....
        /*a160*/ 	.word	0xffffffff


	//   ....[2]....
        /*a164*/ 	.word	0xffffffff


	//   ....[3]....
        /*a168*/ 	.word	0xffffffff


	//----- nvinfo : EIATTR_COOP_GROUP_INSTR_OFFSETS
	.align		4
.L_52:
        /*a16c*/ 	.byte	0x04, 0x28
        /*a16e*/ 	.short	(.L_54 - .L_53)


	//   ....[0]....
.L_53:
        /*a170*/ 	.word	0x00000070


	//   ....[1]....
        /*a174*/ 	.word	0x00000330


	//   ....[2]....
        /*a178*/ 	.word	0x0003d550


	//   ....[3]....
        /*a17c*/ 	.word	0x0003d7c0


	//----- nvinfo : EIATTR_VRC_CTA_INIT_COUNT
	.align		4
.L_54:
        /*a180*/ 	.byte	0x02, 0x4a
        /*a182*/ 	.byte	0x80
	.zero		1


	//----- nvinfo : EIATTR_MBARRIER_INSTR_OFFSETS
	.align		4
        /*a184*/ 	.byte	0x04, 0x39
        /*a186*/ 	.short	(.L_56 - .L_55)


	//   ....[0]....
.L_55:
        /*a188*/ 	.word	0x00002da0
        /*a18c*/ 	.word	0x000000ff
        /*a190*/ 	.word	0x00000000
        /*a194*/ 	.short	0x0100
        /*a196*/ 	.byte	0x0b
	.zero		1


	//   ....[1]....
        /*a198*/ 	.word	0x0000a7b0
        /*a19c*/ 	.word	0x000000ff
        /*a1a0*/ 	.word	0x00014008
        /*a1a4*/ 	.short	0x0100
        /*a1a6*/ 	.byte	0x09
	.zero		1


	//   ....[2]....
        /*a1a8*/ 	.word	0x0001d280
        /*a1ac*/ 	.word	0x000000ff
        /*a1b0*/ 	.word	0x00000000
        /*a1b4*/ 	.short	0x010a
        /*a1b6*/ 	.byte	0x0b
	.zero		1


	//   ....[3]....
        /*a1b8*/ 	.word	0x00029820
        /*a1bc*/ 	.word	0x000000ff
        /*a1c0*/ 	.word	0x00000000
        /*a1c4*/ 	.short	0x010a
        /*a1c6*/ 	.byte	0x0b
	.zero		1


	//   ....[4]....
        /*a1c8*/ 	.word	0x000298e0
        /*a1cc*/ 	.word	0x000000ff
        /*a1d0*/ 	.word	0x00014000
        /*a1d4*/ 	.short	0x0108
        /*a1d6*/ 	.byte	0x09
	.zero		1


	//   ....[5]....
        /*a1d8*/ 	.word	0x00029950
        /*a1dc*/ 	.word	0x000000ff
        /*a1e0*/ 	.word	0x00014008
        /*a1e4*/ 	.short	0x0108
        /*a1e6*/ 	.byte	0x09
	.zero		1


	//   ....[6]....
        /*a1e8*/ 	.word	0x0003d7e0
        /*a1ec*/ 	.word	0x000000ff
        /*a1f0*/ 	.word	0x00000000
        /*a1f4*/ 	.short	0x010a
        /*a1f6*/ 	.byte	0x0b
	.zero		1


	//   ....[7]....
        /*a1f8*/ 	.word	0x0003d810
        /*a1fc*/ 	.word	0x000000ff
        /*a200*/ 	.word	0x00000000
        /*a204*/ 	.short	0x010a
        /*a206*/ 	.byte	0x0b
	.zero		1


	//----- nvinfo : EIATTR_NUM_MBARRIERS
	.align		4
.L_56:
        /*a208*/ 	.byte	0x03, 0x38
        /*a20a*/ 	.short	0x0002


	//----- nvinfo : EIATTR_EXIT_INSTR_OFFSETS
	.align		4
        /*a20c*/ 	.byte	0x04, 0x1c
        /*a20e*/ 	.short	(.L_58 - .L_57)


	//   ....[0]....
.L_57:
        /*a210*/ 	.word	0x0003d7d0


	//----- nvinfo : EIATTR_REQNTID
	.align		4
.L_58:
        /*a214*/ 	.byte	0x04, 0x10
        /*a216*/ 	.short	(.L_60 - .L_59)
.L_59:
        /*a218*/ 	.word	0x00000080
        /*a21c*/ 	.word	0x00000001
        /*a220*/ 	.word	0x00000001


	//----- nvinfo : EIATTR_CRS_STACK_SIZE
	.align		4
.L_60:
        /*a224*/ 	.byte	0x04, 0x1e
        /*a226*/ 	.short	(.L_62 - .L_61)
.L_61:
        /*a228*/ 	.word	0x00000000


	//----- nvinfo : EIATTR_CBANK_PARAM_SIZE
	.align		4
.L_62:
        /*a22c*/ 	.byte	0x03, 0x19
        /*a22e*/ 	.short	0x0050


	//----- nvinfo : EIATTR_PARAM_CBANK
	.align		4
        /*a230*/ 	.byte	0x04, 0x0a
        /*a232*/ 	.short	(.L_64 - .L_63)
	.align		4
.L_63:
        /*a234*/ 	.word	index@(.nv.constant0.matmul_kernel)
        /*a238*/ 	.short	0x0380
        /*a23a*/ 	.short	0x0050


	//----- nvinfo : EIATTR_SW_WAR
	.align		4
.L_64:
        /*a23c*/ 	.byte	0x04, 0x36
        /*a23e*/ 	.short	(.L_66 - .L_65)
.L_65:
        /*a240*/ 	.word	0x00000008
.L_66:


//--------------------- .nv.compat                --------------------------
	.section	.nv.compat,"",@"SHT_CUDA_COMPAT_INFO"
	.align	4
        /*0000*/ 	.byte	0x02, 0x02, 0x02, 0x00, 0x02, 0x05, 0x05, 0x00, 0x02, 0x03, 0x00, 0x00, 0x02, 0x06, 0x01, 0x00


//--------------------- .nv.callgraph             --------------------------
	.section	.nv.callgraph,"",@"SHT_CUDA_CALLGRAPH"
	.align	4
	.sectionentsize	8
	.align		4
        /*0000*/ 	.word	0x00000000
	.align		4
        /*0004*/ 	.word	0xffffffff
	.align		4
        /*0008*/ 	.word	0x00000000
	.align		4
        /*000c*/ 	.word	0xfffffffe
	.align		4
        /*0010*/ 	.word	0x00000000
	.align		4
        /*0014*/ 	.word	0xfffffffd
	.align		4
        /*0018*/ 	.word	0x00000000
	.align		4
        /*001c*/ 	.word	0xfffffffc


//--------------------- .text.matmul_kernel       --------------------------
	.section	.text.matmul_kernel,"ax",@progbits
	.align	128
        .global         matmul_kernel
        .type           matmul_kernel,@function
        .size           matmul_kernel,(.L_x_20 - matmul_kernel)
        .other          matmul_kernel,@"STO_CUDA_ENTRY STV_DEFAULT"
matmul_kernel:
.text.matmul_kernel:
[----:B------:R-:W0:Y:S01]  /*0000*/  LDC R1, c[0x0][0x37c] ;  /* 0x0000df00ff017b82 */ /* 0x000e220000000800 */
[----:B------:R-:W1:Y:S01]  /*0010*/  S2R R0, SR_TID.X ;  /* 0x0000000000007919 */ /* 0x000e620000002100 */
[----:B0-----:R-:W-:Y:S01]  /*0020*/  VIADD R1, R1, 0xffffefb8 ;  /* 0xffffefb801017836 */ /* 0x001fe20000000000 */
[----:B-1----:R-:W-:-:S13]  /*0030*/  ISETP.GE.U32.AND P0, PT, R0, 0x20, PT ;  /* 0x000000200000780c */ /* 0x002fda0003f06070 */
[----:B------:R-:W-:Y:S02]  /*0040*/  VOTEU.ANY UP0, P0 ;  /* 0x0000000000ff7886 */ /* 0x000fe40000000100 */
[----:B------:R-:W-:Y:S05]  /*0050*/  BRA.U UP0, `(.L_x_0) ;  /* 0x0000000100b87547 */ /* 0x000fea000b800000 */
[----:B------:R-:W0:Y:S01]  /*0060*/  S2UR UR6, SR_CgaCtaId ;  /* 0x00000000000679c3 */ /* 0x000e220000008800 */
[----:B------:R-:W-:Y:S01]  /*0070*/  NOP ;  /* 0x0000000000007918 */ /* 0x000fe20000000000 */
[----:B------:R-:W-:Y:S02]  /*0080*/  UMOV UR4, 0x40 ;  /* 0x0000004000047882 */ /* 0x000fe40000000000 */
[----:B0-----:R-:W-:-:S09]  /*0090*/  ULEA UR4, UR6, UR4, 0x18 ;  /* 0x0000000406047291 */ /* 0x001fd2000f8ec0ff */
[----:B------:R-:W0:Y:S01]  /*00a0*/  LDS.U8 R0, [UR4] ;  /* 0x00000004ff007984 */ /* 0x000e220008000000 */
[----:B------:R-:W-:Y:S02]  /*00b0*/  UMOV UR4, 0x400 ;  /* 0x0000040000047882 */ /* 0x000fe40000000000 */
[----:B------:R-:W-:Y:S01]  /*00c0*/  ULEA UR4, UR6, UR4, 0x18 ;  /* 0x0000000406047291 */ /* 0x000fe2000f8ec0ff */
[----:B0-----:R-:W-:-:S13]  /*00d0*/  ISETP.NE.AND P0, PT, R0, RZ, PT ;  /* 0x000000ff0000720c */ /* 0x001fda0003f05270 */
[----:B------:R-:W-:Y:S05]  /*00e0*/  @P0 BRA `(.L_x_1) ;  /* 0x00000000007c0947 */ /* 0x000fea0003800000 */
[----:B------:R-:W-:-:S13]  /*00f0*/  ELECT P0, URZ, PT ;  /* 0x0000000000ff782f */ /* 0x000fda0003800000 */
[----:B------:R-:W-:Y:S05]  /*0100*/  @!P0 BRA `(.L_x_2) ;  /* 0x0000000000848947 */ /* 0x000fea0003800000 */
[----:B------:R-:W-:Y:S01]  /*0110*/  UMOV UR5, 0x10 ;  /* 0x0000001000057882 */ /* 0x000fe20000000000 */
[----:B------:R-:W-:Y:S02]  /*0120*/  IMAD.MOV.U32 R4, RZ, RZ, 0x1 ;  /* 0x00000001ff047424 */ /* 0x000fe400078e00ff */
[----:B------:R-:W-:Y:S02]  /*0130*/  IMAD.MOV.U32 R5, RZ, RZ, 0xffff ;  /* 0x0000ffffff057424 */ /* 0x000fe400078e00ff */
[----:B------:R-:W-:Y:S04]  /*0140*/  DEPBAR.LE SB0, 0x36 ;  /* 0x00008d800000791a */ /* 0x000fe80000000000 */
[----:B------:R-:W0:Y:S02]  /*0150*/  UTCATOMSWS.FIND_AND_SET.ALIGN UP1, UR5, UR5 ;  /* 0x00000005000575e3 */ /* 0x000e240008020800 */
[----:B0-----:R-:W-:-:S04]  /*0160*/  PLOP3.LUT P0, PT, PT, PT, UP1, 0x80, 0x8 ;  /* 0x000000000008781c */ /* 0x001fc80003f0f018 */
[----:B------:R-:W-:-:S04]  /*0170*/  SEL R0, RZ, 0xffffffff, !P0 ;  /* 0xffffffffff007807 */ /* 0x000fc80004000000 */
[----:B------:R-:W-:Y:S01]  /*0180*/  ISETP.NE.AND P0, PT, R0, RZ, PT ;  /* 0x000000ff0000720c */ /* 0x000fe20003f05270 */
[----:B------:R-:W-:-:S12]  /*0190*/  IMAD.U32 R0, RZ, RZ, UR5 ;  /* 0x00000005ff007e24 */ /* 0x000fd8000f8e00ff */
[----:B------:R-:W-:Y:S05]  /*01a0*/  @P0 BRA `(.L_x_3) ;  /* 0x0000000000240947 */ /* 0x000fea0003800000 */
.L_x_4:
[----:B------:R-:W-:Y:S05]  /*01b0*/  NANOSLEEP 0x64 ;  /* 0x000000640000795d */ /* 0x000fea0003800000 */
[----:B------:R-:W-:-:S05]  /*01c0*/  UMOV UR5, 0x10 ;  /* 0x0000001000057882 */ /* 0x000fca0000000000 */
[----:B------:R-:W-:Y:S04]  /*01d0*/  DEPBAR.LE SB0, 0x36 ;  /* 0x00008d800000791a */ /* 0x000fe80000000000 */
[----:B------:R-:W0:Y:S02]  /*01e0*/  UTCATOMSWS.FIND_AND_SET.ALIGN UP1, UR5, UR5 ;  /* 0x00000005000575e3 */ /* 0x000e240008020800 */
[----:B0-----:R-:W-:-:S04]  /*01f0*/  PLOP3.LUT P0, PT, PT, PT, UP1, 0x80, 0x8 ;  /* 0x000000000008781c */ /* 0x001fc80003f0f018 */
[----:B------:R-:W-:-:S04]  /*0200*/  SEL R0, RZ, 0xffffffff, !P0 ;  /* 0xffffffffff007807 */ /* 0x000fc80004000000 */
[----:B------:R-:W-:Y:S01]  /*0210*/  ISETP.NE.AND P0, PT, R0, RZ, PT ;  /* 0x000000ff0000720c */ /* 0x000fe20003f05270 */
[----:B------:R-:W-:-:S12]  /*0220*/  IMAD.U32 R0, RZ, RZ, UR5 ;  /* 0x00000005ff007e24 */ /* 0x000fd8000f8e00ff */
[----:B------:R-:W-:Y:S05]  /*0230*/  @!P0 BRA `(.L_x_4) ;  /* 0xfffffffc00dc8947 */ /* 0x000fea000383ffff */
.L_x_3:
[C---:B------:R-:W-:Y:S01]  /*0240*/  VIADD R3, R0.reuse, 0x10 ;  /* 0x0000001000037836 */ /* 0x040fe20000000000 */
[----:B------:R-:W-:Y:S01]  /*0250*/  UMOV UR5, 0x50 ;  /* 0x0000005000057882 */ /* 0x000fe20000000000 */
[----:B------:R-:W-:Y:S01]  /*0260*/  SHF.L.U32 R2, R5, R0, RZ ;  /* 0x0000000005027219 */ /* 0x000fe200000006ff */
[----:B------:R-:W-:Y:S01]  /*0270*/  ULEA UR5, UR6, UR5, 0x18 ;  /* 0x0000000506057291 */ /* 0x000fe2000f8ec0ff */
[----:B------:R-:W-:Y:S01]  /*0280*/  IMAD.SHL.U32 R0, R0, 0x20, RZ ;  /* 0x0000002000007824 */ /* 0x000fe200078e00ff */
[----:B------:R-:W-:-:S04]  /*0290*/  SHF.L.U32 R3, R4, R3, RZ ;  /* 0x0000000304037219 */ /* 0x000fc800000006ff */
[----:B------:R-:W-:-:S05]  /*02a0*/  LOP3.LUT R2, R3, R2, RZ, 0xfc, !PT ;  /* 0x0000000203027212 */ /* 0x000fca00078efcff */
[----:B------:R0:W-:Y:S04]  /*02b0*/  ATOMS.OR RZ, [UR5], R2 ;  /* 0x00000002ffff798c */ /* 0x0001e8000b000005 */
[----:B------:R0:W-:Y:S01]  /*02c0*/  STS [UR4], R0 ;  /* 0x00000000ff007988 */ /* 0x0001e20008000804 */
[----:B------:R-:W-:Y:S05]  /*02d0*/  BRA `(.L_x_2) ;  /* 0x0000000000107947 */ /* 0x000fea0003800000 */
.L_x_1:
[----:B------:R-:W-:Y:S01]  /*02e0*/  IMAD.MOV.U32 R0, RZ, RZ, -0x1 ;  /* 0xffffffffff007424 */ /* 0x000fe200078e00ff */
[----:B------:R-:W-:-:S04]  /*02f0*/  MOV R2, 0x320 ;  /* 0x0000032000027802 */ /* 0x000fc80000000f00 */
[----:B------:R0:W-:Y:S03]  /*0300*/  STS [UR4], R0 ;  /* 0x00000000ff007988 */ /* 0x0001e60008000804 */
[----:B0-----:R-:W-:Y:S05]  /*0310*/  CALL.REL.NOINC `($__internal_1_$__cuda_sm10x_tcgen05_guardrail_trap_phase_invalid_during_alloc) ;  /* 0x000003d400547944 */ /* 0x001fea0003c00000 */
.L_x_2:
[----:B------:R-:W-:Y:S05]  /*0320*/  WARPSYNC.ALL ;  /* 0x0000000000007948 */ /* 0x000fea0003800000 */
[----:B------:R-:W-:Y:S01]  /*0330*/  NOP ;  /* 0x0000000000007918 */ /* 0x000fe20000000000 */
.L_x_0:
[----:B------:R-:W1:Y:S01]  /*0340*/  LDC.64 R16, c[0x0][0x398] ;  /* 0x0000e600ff107b82 */ /* 0x000e620000000a00 */
[----:B------:R-:W2:Y:S01]  /*0350*/  S2R R5, SR_CTAID.X ;  /* 0x0000000000057919 */ /* 0x000ea20000002500 */
[----:B------:R-:W-:Y:S01]  /*0360*/  UMOV UR9, 0x400 ;  /* 0x0000040000097882 */ /* 0x000fe20000000000 */
[----:B------:R-:W3:Y:S01]  /*0370*/  LDCU UR20, c[0x0][0x3a4] ;  /* 0x00007480ff1477ac */ /* 0x000ee20008000800 */
[----:B------:R-:W4:Y:S04]  /*0380*/  S2R R15, SR_TID.X ;  /* 0x00000000000f7919 */ /* 0x000f280000002100 */
[----:B------:R-:W0:Y:S08]  /*0390*/  S2UR UR5, SR_CgaCtaId ;  /* 0x00000000000579c3 */ /* 0x000e300000008800 */
[----:B------:R-:W3:Y:S08]  /*03a0*/  LDC R87, c[0x0][0x3a0] ;  /* 0x0000e800ff577b82 */ /* 0x000ef00000000800 */
[----:B------:R-:W-:Y:S06]  /*03b0*/  BAR.SYNC.DEFER_BLOCKING 0x0 ;  /* 0x0000000000007b1d */ /* 0x000fec0000010000 */
[----:B------:R-:W0:Y:S02]  /*03c0*/  LDCU.64 UR24, c[0x0][0x358] ;  /* 0x00006b00ff1877ac */ /* 0x000e240008000a00 */
[----:B01----:R-:W-:Y:S01]  /*03d0*/  VIADD R0, R17, 0x7f ;  /* 0x0000007f11007836 */ /* 0x003fe20000000000 */
[----:B------:R-:W-:Y:S01]  /*03e0*/  IABS R11, R17 ;  /* 0x00000011000b7213 */ /* 0x000fe20000000000 */
[----:B------:R-:W-:Y:S01]  /*03f0*/  STL [R1+0xcd8], R17 ;  /* 0x000cd81101007387 */ /* 0x000fe20000100800 */
[----:B------:R-:W0:Y:S02]  /*0400*/  LDCU.64 UR12, c[0x0][0x3a8] ;  /* 0x00007500ff0c77ac */ /* 0x000e240008000a00 */
[----:B------:R-:W-:Y:S01]  /*0410*/  SHF.R.S32.HI R3, RZ, 0x1f, R0 ;  /* 0x0000001fff037819 */ /* 0x000fe20000011400 */
[----:B------:R-:W-:Y:S01]  /*0420*/  STL [R1+0xcdc], R16 ;  /* 0x000cdc1001007387 */ /* 0x000fe20000100800 */
[----:B------:R-:W1:Y:S02]  /*0430*/  LDCU.128 UR16, c[0x0][0x380] ;  /* 0x00007000ff1077ac */ /* 0x000e640008000c00 */
[----:B------:R-:W-:-:S02]  /*0440*/  LEA.HI R3, R3, R0, RZ, 0x7 ;  /* 0x0000000003037211 */ /* 0x000fc400078f38ff */
[----:B--2---:R-:W-:Y:S01]  /*0450*/  IABS R8, R5 ;  /* 0x0000000500087213 */ /* 0x004fe20000000000 */
[----:B------:R-:W-:Y:S01]  /*0460*/  ULEA UR9, UR5, UR9, 0x18 ;  /* 0x0000000905097291 */ /* 0x000fe2000f8ec0ff */
[----:B------:R-:W-:Y:S01]  /*0470*/  SHF.R.S32.HI R4, RZ, 0x7, R3 ;  /* 0x00000007ff047819 */ /* 0x000fe20000011403 */
[----:B---3--:R-:W-:-:S03]  /*0480*/  VIADD R23, R87, 0xffffffcc ;  /* 0xffffffcc57177836 */ /* 0x008fc60000000000 */
[-C--:B------:R-:W-:Y:S01]  /*0490*/  IABS R7, R4.reuse ;  /* 0x0000000400077213 */ /* 0x080fe20000000000 */
[C---:B------:R-:W-:Y:S01]  /*04a0*/  VIADD R24, R87.reuse, 0xffffffcd ;  /* 0xffffffcd57187836 */ /* 0x040fe20000000000 */
[----:B------:R-:W-:Y:S01]  /*04b0*/  IABS R10, R4 ;  /* 0x00000004000a7213 */ /* 0x000fe20000000000 */
[C---:B------:R-:W-:Y:S01]  /*04c0*/  VIADD R25, R87.reuse, 0xffffffce ;  /* 0xffffffce57197836 */ /* 0x040fe20000000000 */
[----:B------:R-:W2:Y:S01]  /*04d0*/  I2F.RP R0, R7 ;  /* 0x0000000700007306 */ /* 0x000ea20000209400 */
[C---:B------:R-:W-:Y:S02]  /*04e0*/  VIADD R26, R87.reuse, 0xffffffcf ;  /* 0xffffffcf571a7836 */ /* 0x040fe40000000000 */
[C---:B------:R-:W-:Y:S02]  /*04f0*/  VIADD R27, R87.reuse, 0xffffffc8 ;  /* 0xffffffc8571b7836 */ /* 0x040fe40000000000 */
[C---:B------:R-:W-:Y:S02]  /*0500*/  VIADD R28, R87.reuse, 0xffffffc9 ;  /* 0xffffffc9571c7836 */ /* 0x040fe40000000000 */
[----:B------:R-:W-:-:S02]  /*0510*/  VIADD R29, R87, 0xffffffca ;  /* 0xffffffca571d7836 */ /* 0x000fc40000000000 */
[C---:B------:R-:W-:Y:S02]  /*0520*/  VIADD R30, R87.reuse, 0xffffffcb ;  /* 0xffffffcb571e7836 */ /* 0x040fe40000000000 */
[C---:B------:R-:W-:Y:S02]  /*0530*/  VIADD R31, R87.reuse, 0xffffffc4 ;  /* 0xffffffc4571f7836 */ /* 0x040fe40000000000 */
[C---:B------:R-:W-:Y:S01]  /*0540*/  VIADD R32, R87.reuse, 0xffffffc5 ;  /* 0xffffffc557207836 */ /* 0x040fe20000000000 */
[----:B--2---:R-:W2:Y:S01]  /*0550*/  MUFU.RCP R0, R0 ;  /* 0x0000000000007308 */ /* 0x004ea20000001000 */
[C---:B------:R-:W-:Y:S02]  /*0560*/  VIADD R33, R87.reuse, 0xffffffc6 ;  /* 0xffffffc657217836 */ /* 0x040fe40000000000 */
[C---:B------:R-:W-:Y:S02]  /*0570*/  VIADD R34, R87.reuse, 0xffffffc7 ;  /* 0xffffffc757227836 */ /* 0x040fe40000000000 */
[----:B------:R-:W-:-:S02]  /*0580*/  VIADD R35, R87, 0xffffffc1 ;  /* 0xffffffc157237836 */ /* 0x000fc40000000000 */
[C---:B------:R-:W-:Y:S02]  /*0590*/  VIADD R36, R87.reuse, 0xffffffc0 ;  /* 0xffffffc057247836 */ /* 0x040fe40000000000 */
[C---:B------:R-:W-:Y:S02]  /*05a0*/  VIADD R37, R87.reuse, 0xffffffc2 ;  /* 0xffffffc257257836 */ /* 0x040fe40000000000 */
[C---:B------:R-:W-:Y:S02]  /*05b0*/  VIADD R70, R87.reuse, 0xffffffc3 ;  /* 0xffffffc357467836 */ /* 0x040fe40000000000 */
[C---:B------:R-:W-:Y:S02]  /*05c0*/  VIADD R71, R87.reuse, 0xffffffdc ;  /* 0xffffffdc57477836 */ /* 0x040fe40000000000 */
[----:B------:R-:W-:Y:S02]  /*05d0*/  VIADD R72, R87, 0xffffffdd ;  /* 0xffffffdd57487836 */ /* 0x000fe40000000000 */
[----:B--2---:R-:W-:-:S02]  /*05e0*/  VIADD R2, R0, 0xffffffe ;  /* 0x0ffffffe00027836 */ /* 0x004fc40000000000 */
[----:B------:R-:W-:Y:S02]  /*05f0*/  IMAD.MOV R0, RZ, RZ, -R10 ;  /* 0x000000ffff007224 */ /* 0x000fe400078e0a0a */
[----:B------:R2:W3:Y:S01]  /*0600*/  F2I.FTZ.U32.TRUNC.NTZ R3, R2 ;  /* 0x0000000200037305 */ /* 0x0004e2000021f000 */
[C---:B------:R-:W-:Y:S02]  /*0610*/  VIADD R73, R87.reuse, 0xffffffde ;  /* 0xffffffde57497836 */ /* 0x040fe40000000000 */
[C---:B------:R-:W-:Y:S02]  /*0620*/  VIADD R74, R87.reuse, 0xffffffdf ;  /* 0xffffffdf574a7836 */ /* 0x040fe40000000000 */
[C---:B------:R-:W-:Y:S02]  /*0630*/  VIADD R75, R87.reuse, 0xffffffd8 ;  /* 0xffffffd8574b7836 */ /* 0x040fe40000000000 */
[----:B------:R-:W-:Y:S02]  /*0640*/  VIADD R76, R87, 0xffffffd9 ;  /* 0xffffffd9574c7836 */ /* 0x000fe40000000000 */
[----:B--2---:R-:W-:-:S02]  /*0650*/  IMAD.MOV.U32 R2, RZ, RZ, RZ ;  /* 0x000000ffff027224 */ /* 0x004fc400078e00ff */
[C---:B------:R-:W-:Y:S02]  /*0660*/  VIADD R77, R87.reuse, 0xffffffda ;  /* 0xffffffda574d7836 */ /* 0x040fe40000000000 */
[C---:B------:R-:W-:Y:S02]  /*0670*/  VIADD R78, R87.reuse, 0xffffffdb ;  /* 0xffffffdb574e7836 */ /* 0x040fe40000000000 */
[----:B---3--:R-:W-:Y:S02]  /*0680*/  IMAD.MOV R6, RZ, RZ, -R3 ;  /* 0x000000ffff067224 */ /* 0x008fe400078e0a03 */
[----:B------:R-:W-:Y:S02]  /*0690*/  VIADD R79, R87, 0xffffffd4 ;  /* 0xffffffd4574f7836 */ /* 0x000fe40000000000 */
[----:B------:R-:W-:Y:S02]  /*06a0*/  IMAD R9, R6, R7, RZ ;  /* 0x0000000706097224 */ /* 0x000fe400078e02ff */
[----:B------:R-:W-:-:S02]  /*06b0*/  IMAD.MOV.U32 R6, RZ, RZ, R8 ;  /* 0x000000ffff067224 */ /* 0x000fc400078e0008 */
[----:B------:R-:W-:-:S04]  /*06c0*/  IMAD.HI.U32 R3, R3, R9, R2 ;  /* 0x0000000903037227 */ /* 0x000fc800078e0002 */
[----:B------:R-:W-:Y:S02]  /*06d0*/  VIADD R80, R87, 0xffffffd5 ;  /* 0xffffffd557507836 */ /* 0x000fe40000000000 */
[----:B------:R-:W-:-:S04]  /*06e0*/  IMAD.HI.U32 R3, R3, R6, RZ ;  /* 0x0000000603037227 */ /* 0x000fc800078e00ff */
[----:B------:R-:W-:Y:S02]  /*06f0*/  IMAD R0, R3, R0, R6 ;  /* 0x0000000003007224 */ /* 0x000fe400078e0206 */
[C---:B------:R-:W-:Y:S02]  /*0700*/  VIADD R81, R87.reuse, 0xffffffd6 ;  /* 0xffffffd657517836 */ /* 0x040fe40000000000 */
[----:B------:R-:W-:Y:S01]  /*0710*/  VIADD R82, R87, 0xffffffd7 ;  /* 0xffffffd757527836 */ /* 0x000fe20000000000 */
[----:B------:R-:W-:Y:S01]  /*0720*/  ISETP.GT.U32.AND P1, PT, R7, R0, PT ;  /* 0x000000000700720c */ /* 0x000fe20003f24070 */
[C---:B------:R-:W-:Y:S02]  /*0730*/  VIADD R83, R87.reuse, 0xffffffd0 ;  /* 0xffffffd057537836 */ /* 0x040fe40000000000 */
[C---:B------:R-:W-:Y:S02]  /*0740*/  VIADD R84, R87.reuse, 0xffffffd1 ;  /* 0xffffffd157547836 */ /* 0x040fe40000000000 */
[----:B------:R-:W-:-:S02]  /*0750*/  VIADD R85, R87, 0xffffffd2 ;  /* 0xffffffd257557836 */ /* 0x000fc40000000000 */
[----:B------:R-:W-:-:S06]  /*0760*/  VIADD R86, R87, 0xffffffd3 ;  /* 0xffffffd357567836 */ /* 0x000fcc0000000000 */
[----:B------:R-:W-:Y:S02]  /*0770*/  @!P1 IMAD.IADD R0, R0, 0x1, -R7 ;  /* 0x0000000100009824 */ /* 0x000fe400078e0a07 */
[----:B------:R-:W-:Y:S01]  /*0780*/  @!P1 VIADD R3, R3, 0x1 ;  /* 0x0000000103039836 */ /* 0x000fe20000000000 */
[----:B------:R-:W-:Y:S02]  /*0790*/  ISETP.NE.AND P1, PT, R4, RZ, PT ;  /* 0x000000ff0400720c */ /* 0x000fe40003f25270 */
[----:B------:R-:W-:Y:S02]  /*07a0*/  ISETP.GE.U32.AND P0, PT, R0, R7, PT ;  /* 0x000000070000720c */ /* 0x000fe40003f06070 */
[----:B------:R-:W-:-:S04]  /*07b0*/  LOP3.LUT R0, R5, R4, RZ, 0x3c, !PT ;  /* 0x0000000405007212 */ /* 0x000fc800078e3cff */
[----:B------:R-:W-:Y:S01]  /*07c0*/  ISETP.GE.AND P2, PT, R0, RZ, PT ;  /* 0x000000ff0000720c */ /* 0x000fe20003f46270 */
[----:B------:R-:W-:-:S06]  /*07d0*/  VIADD R0, R16, 0x1ff ;  /* 0x000001ff10007836 */ /* 0x000fcc0000000000 */
[----:B------:R-:W-:-:S04]  /*07e0*/  @P0 VIADD R3, R3, 0x1 ;  /* 0x0000000103030836 */ /* 0x000fc80000000000 */
[----:B------:R-:W-:Y:S01]  /*07f0*/  IMAD.MOV.U32 R8, RZ, RZ, R3 ;  /* 0x000000ffff087224 */ /* 0x000fe200078e0003 */
[----:B------:R-:W-:-:S03]  /*0800*/  SHF.R.S32.HI R3, RZ, 0x1f, R0 ;  /* 0x0000001fff037819 */ /* 0x000fc60000011400 */
[----:B------:R-:W-:Y:S01]  /*0810*/  @!P2 IMAD.MOV R8, RZ, RZ, -R8 ;  /* 0x000000ffff08a224 */ /* 0x000fe200078e0a08 */
[----:B------:R-:W-:Y:S02]  /*0820*/  LEA.HI R3, R3, R0, RZ, 0x9 ;  /* 0x0000000003037211 */ /* 0x000fe400078f48ff */
[----:B------:R-:W-:-:S04]  /*0830*/  @!P1 LOP3.LUT R8, RZ, R4, RZ, 0x33, !PT ;  /* 0x00000004ff089212 */ /* 0x000fc800078e33ff */
[----:B------:R-:W-:Y:S01]  /*0840*/  LEA.HI.SX32 R3, R3, -R8, 0x17 ;  /* 0x8000000803037211 */ /* 0x000fe200078fbaff */
[----:B------:R-:W-:-:S03]  /*0850*/  IMAD.MOV R6, RZ, RZ, -R8 ;  /* 0x000000ffff067224 */ /* 0x000fc600078e0a08 */
[----:B------:R-:W-:Y:S01]  /*0860*/  VIMNMX R9, PT, PT, R3, 0x1, PT ;  /* 0x0000000103097848 */ /* 0x000fe20003fe0100 */
[----:B------:R-:W-:Y:S02]  /*0870*/  IMAD R10, R4, R6, R5 ;  /* 0x00000006040a7224 */ /* 0x000fe400078e0205 */
[----:B------:R-:W2:Y:S01]  /*0880*/  I2F.RP R6, R11 ;  /* 0x0000000b00067306 */ /* 0x000ea20000209400 */
[----:B------:R-:W-:Y:S02]  /*0890*/  IABS R7, R9 ;  /* 0x0000000900077213 */ /* 0x000fe40000000000 */
[----:B------:R-:W-:-:S05]  /*08a0*/  IABS R4, R10 ;  /* 0x0000000a00047213 */ /* 0x000fca0000000000 */
[----:B------:R-:W3:Y:S08]  /*08b0*/  I2F.RP R0, R7 ;  /* 0x0000000700007306 */ /* 0x000ef00000209400 */
[----:B--2---:R-:W-:Y:S08]  /*08c0*/  MUFU.RCP R6, R6 ;  /* 0x0000000600067308 */ /* 0x004ff00000001000 */
[----:B---3--:R-:W2:Y:S02]  /*08d0*/  MUFU.RCP R0, R0 ;  /* 0x0000000000007308 */ /* 0x008ea40000001000 */
[----:B--2---:R-:W-:Y:S01]  /*08e0*/  VIADD R2, R0, 0xffffffe ;  /* 0x0ffffffe00027836 */ /* 0x004fe20000000000 */
[----:B------:R-:W-:-:S05]  /*08f0*/  IABS R0, R9 ;  /* 0x0000000900007213 */ /* 0x000fca0000000000 */
[----:B------:R2:W3:Y:S01]  /*0900*/  F2I.FTZ.U32.TRUNC.NTZ R3, R2 ;  /* 0x0000000200037305 */ /* 0x0004e2000021f000 */
[----:B------:R-:W-:Y:S02]  /*0910*/  IMAD.MOV R0, RZ, RZ, -R0 ;  /* 0x000000ffff007224 */ /* 0x000fe400078e0a00 */
[----:B--2---:R-:W-:Y:S02]  /*0920*/  IMAD.MOV.U32 R2, RZ, RZ, RZ ;  /* 0x000000ffff027224 */ /* 0x004fe400078e00ff */
[----:B---3--:R-:W-:-:S04]  /*0930*/  IMAD.MOV R12, RZ, RZ, -R3 ;  /* 0x000000ffff0c7224 */ /* 0x008fc800078e0a03 */
[----:B------:R-:W-:Y:S02]  /*0940*/  IMAD R5, R12, R7, RZ ;  /* 0x000000070c057224 */ /* 0x000fe400078e02ff */
[----:B------:R-:W2:Y:S02]  /*0950*/  LDS R12, [UR9] ;  /* 0x00000009ff0c7984 */ /* 0x000ea40008000800 */
[----:B------:R-:W-:-:S04]  /*0960*/  IMAD.HI.U32 R2, R3, R5, R2 ;  /* 0x0000000503027227 */ /* 0x000fc800078e0002 */
[----:B------:R-:W-:Y:S01]  /*0970*/  IMAD.MOV.U32 R3, RZ, RZ, R4 ;  /* 0x000000ffff037224 */ /* 0x000fe200078e0004 */
[----:B------:R-:W-:-:S03]  /*0980*/  IABS R4, R16 ;  /* 0x0000001000047213 */ /* 0x000fc60000000000 */
[----:B------:R-:W-:Y:S01]  /*0990*/  IMAD.HI.U32 R2, R2, R3, RZ ;  /* 0x0000000302027227 */ /* 0x000fe200078e00ff */
[----:B------:R-:W3:Y:S03]  /*09a0*/  I2F.RP R5, R4 ;  /* 0x0000000400057306 */ /* 0x000ee60000209400 */
[----:B------:R-:W-:Y:S02]  /*09b0*/  IMAD R0, R2, R0, R3 ;  /* 0x0000000002007224 */ /* 0x000fe400078e0203 */
[----:B------:R-:W-:Y:S01]  /*09c0*/  VIADD R3, R6, 0xffffffe ;  /* 0x0ffffffe06037836 */ /* 0x000fe20000000000 */
[----:B------:R-:W-:Y:S02]  /*09d0*/  BAR.SYNC.DEFER_BLOCKING 0x0 ;  /* 0x0000000000007b1d */ /* 0x000fe40000010000 */
[----:B------:R-:W-:-:S04]  /*09e0*/  ISETP.GT.U32.AND P1, PT, R7, R0, PT ;  /* 0x000000000700720c */ /* 0x000fc80003f24070 */
[----:B------:R-:W0:Y:S08]  /*09f0*/  F2I.FTZ.U32.TRUNC.NTZ R3, R3 ;  /* 0x0000000300037305 */ /* 0x000e30000021f000 */
[----:B---3--:R-:W3:Y:S01]  /*0a00*/  MUFU.RCP R5, R5 ;  /* 0x0000000500057308 */ /* 0x008ee20000001000 */
[----:B------:R-:W-:Y:S02]  /*0a10*/  @!P1 IMAD.IADD R0, R0, 0x1, -R7 ;  /* 0x0000000100009824 */ /* 0x000fe400078e0a07 */
[----:B------:R-:W-:Y:S01]  /*0a20*/  @!P1 VIADD R2, R2, 0x1 ;  /* 0x0000000102029836 */ /* 0x000fe20000000000 */
[----:B------:R-:W-:-:S02]  /*0a30*/  ISETP.NE.AND P1, PT, R9, RZ, PT ;  /* 0x000000ff0900720c */ /* 0x000fc40003f25270 */
[----:B------:R-:W-:Y:S01]  /*0a40*/  ISETP.GE.U32.AND P0, PT, R0, R7, PT ;  /* 0x000000070000720c */ /* 0x000fe20003f06070 */
[----:B0-----:R-:W-:Y:S01]  /*0a50*/  IMAD.MOV R14, RZ, RZ, -R3 ;  /* 0x000000ffff0e7224 */ /* 0x001fe200078e0a03 */
[----:B------:R-:W-:Y:S02]  /*0a60*/  LOP3.LUT R0, R10, R9, RZ, 0x3c, !PT ;  /* 0x000000090a007212 */ /* 0x000fe400078e3cff */
[----:B--2---:R-:W-:Y:S02]  /*0a70*/  R2UR UR8, R12 ;  /* 0x000000000c0872ca */ /* 0x004fe400000e0000 */
[----:B------:R-:W-:Y:S02]  /*0a80*/  ISETP.GE.AND P2, PT, R0, RZ, PT ;  /* 0x000000ff0000720c */ /* 0x000fe40003f46270 */
[----:B----4-:R-:W-:Y:S01]  /*0a90*/  SHF.R.U32.HI R0, RZ, 0x5, R15 ;  /* 0x00000005ff007819 */ /* 0x010fe2000001160f */
[----:B---3--:R-:W-:-:S03]  /*0aa0*/  VIADD R6, R5, 0xffffffe ;  /* 0x0ffffffe05067836 */ /* 0x008fc60000000000 */
[----:B------:R-:W-:Y:S01]  /*0ab0*/  R2UR UR7, R0 ;  /* 0x00000000000772ca */ /* 0x000fe200000e0000 */
[----:B------:R-:W-:Y:S01]  /*0ac0*/  @P0 VIADD R2, R2, 0x1 ;  /* 0x0000000102020836 */ /* 0x000fe20000000000 */
[----:B------:R-:W-:Y:S01]  /*0ad0*/  SHF.R.U32.HI R5, RZ, 0x6, R15 ;  /* 0x00000006ff057819 */ /* 0x000fe2000001160f */
[----:B------:R0:W2:Y:S04]  /*0ae0*/  F2I.FTZ.U32.TRUNC.NTZ R7, R6 ;  /* 0x0000000600077305 */ /* 0x0000a8000021f000 */
[----:B------:R-:W-:Y:S01]  /*0af0*/  @!P2 IMAD.MOV R2, RZ, RZ, -R2 ;  /* 0x000000ffff02a224 */ /* 0x000fe200078e0a02 */
[----:B------:R-:W-:Y:S01]  /*0b00*/  @!P1 LOP3.LUT R2, RZ, R9, RZ, 0x33, !PT ;  /* 0x00000009ff029212 */ /* 0x000fe200078e33ff */
[----:B0-----:R-:W-:-:S04]  /*0b10*/  IMAD.MOV.U32 R6, RZ, RZ, RZ ;  /* 0x000000ffff067224 */ /* 0x001fc800078e00ff */
[----:B------:R-:W-:Y:S02]  /*0b20*/  IMAD.MOV R0, RZ, RZ, -R2 ;  /* 0x000000ffff007224 */ /* 0x000fe400078e0a02 */
[----:B------:R-:W-:Y:S02]  /*0b30*/  IMAD.SHL.U32 R18, R2, 0x80, RZ ;  /* 0x0000008002127824 */ /* 0x000fe400078e00ff */
[----:B------:R-:W-:Y:S01]  /*0b40*/  IMAD R0, R9, R0, R10 ;  /* 0x0000000009007224 */ /* 0x000fe200078e020a */
[----:B------:R-:W-:Y:S01]  /*0b50*/  SGXT.U32 R10, R5, 0x1 ;  /* 0x00000001050a781a */ /* 0x000fe20000000000 */
[----:B--2---:R-:W-:Y:S01]  /*0b60*/  IMAD.MOV R13, RZ, RZ, -R7 ;  /* 0x000000ffff0d7224 */ /* 0x004fe200078e0a07 */
[----:B------:R0:W-:Y:S01]  /*0b70*/  STL [R1+0x700], R18 ;  /* 0x0007001201007387 */ /* 0x0001e20000100800 */
[----:B------:R-:W-:Y:S01]  /*0b80*/  IMAD.MOV.U32 R2, RZ, RZ, RZ ;  /* 0x000000ffff027224 */ /* 0x000fe200078e00ff */
[----:B------:R-:W-:Y:S01]  /*0b90*/  LOP3.LUT R10, R18, R10, RZ, 0xfc, !PT ;  /* 0x0000000a120a7212 */ /* 0x000fe200078efcff */
[----:B------:R-:W-:-:S02]  /*0ba0*/  IMAD.MOV.U32 R9, RZ, RZ, R13 ;  /* 0x000000ffff097224 */ /* 0x000fc400078e000d */
[----:B------:R-:W-:Y:S01]  /*0bb0*/  IMAD R13, R14, R11, RZ ;  /* 0x0000000b0e0d7224 */ /* 0x000fe200078e02ff */
[C---:B------:R-:W-:Y:S01]  /*0bc0*/  LOP3.LUT R20, R10.reuse, 0x6, RZ, 0xfc, !PT ;  /* 0x000000060a147812 */ /* 0x040fe200078efcff */
[----:B------:R-:W-:Y:S01]  /*0bd0*/  IMAD R5, R9, R4, RZ ;  /* 0x0000000409057224 */ /* 0x000fe200078e02ff */
[C---:B------:R-:W-:Y:S01]  /*0be0*/  LOP3.LUT R22, R10.reuse, 0x2, RZ, 0xfc, !PT ;  /* 0x000000020a167812 */ /* 0x040fe200078efcff */
[----:B------:R-:W-:Y:S01]  /*0bf0*/  IMAD.HI.U32 R13, R3, R13, R2 ;  /* 0x0000000d030d7227 */ /* 0x000fe200078e0002 */
[----:B------:R-:W-:Y:S02]  /*0c00*/  IABS R38, R10 ;  /* 0x0000000a00267213 */ /* 0x000fe40000000000 */
[C---:B------:R-:W-:Y:S01]  /*0c10*/  LOP3.LUT R21, R10.reuse, 0x4, RZ, 0xfc, !PT ;  /* 0x000000040a157812 */ /* 0x040fe200078efcff */
[----:B------:R-:W-:Y:S01]  /*0c20*/  IMAD.HI.U32 R6, R7, R5, R6 ;  /* 0x0000000507067227 */ /* 0x000fe200078e0006 */
[----:B------:R-:W-:Y:S01]  /*0c30*/  IABS R40, R20 ;  /* 0x0000001400287213 */ /* 0x000fe20000000000 */
[----:B------:R-:W-:Y:S01]  /*0c40*/  STL [R1+0x3fc], R22 ;  /* 0x0003fc1601007387 */ /* 0x000fe20000100800 */
[----:B------:R-:W-:Y:S01]  /*0c50*/  LOP3.LUT R19, R10, 0x8, RZ, 0xfc, !PT ;  /* 0x000000080a137812 */ /* 0x000fe200078efcff */
[C---:B------:R-:W-:Y:S01]  /*0c60*/  IMAD.HI.U32 R2, R13.reuse, R38, RZ ;  /* 0x000000260d027227 */ /* 0x040fe200078e00ff */
[----:B------:R-:W-:Y:S01]  /*0c70*/  IABS R42, R22 ;  /* 0x00000016002a7213 */ /* 0x000fe20000000000 */
[----:B------:R2:W-:Y:S01]  /*0c80*/  STL [R1+0x408], R21 ;  /* 0x0004081501007387 */ /* 0x0005e20000100800 */
[----:B------:R-:W-:Y:S01]  /*0c90*/  IABS R12, R21 ;  /* 0x00000015000c7213 */ /* 0x000fe20000000000 */
[----:B------:R-:W-:Y:S01]  /*0ca0*/  IMAD.HI.U32 R7, R13, R40, RZ ;  /* 0x000000280d077227 */ /* 0x000fe200078e00ff */
[----:B------:R-:W-:Y:S01]  /*0cb0*/  IABS R14, R19 ;  /* 0x00000013000e7213 */ /* 0x000fe20000000000 */
[----:B------:R-:W-:Y:S01]  /*0cc0*/  STL [R1+0x404], R20 ;  /* 0x0004041401007387 */ /* 0x000fe20000100800 */
[----:B0-----:R-:W-:Y:S01]  /*0cd0*/  LEA.HI R18, R15, R18, RZ, 0x1a ;  /* 0x000000120f127211 */ /* 0x001fe200078fd0ff */
[----:B------:R-:W-:Y:S01]  /*0ce0*/  IMAD.IADD R0, R8, 0x1, R0 ;  /* 0x0000000108007824 */ /* 0x000fe200078e0200 */
[C---:B------:R-:W-:Y:S01]  /*0cf0*/  LOP3.LUT R9, R10.reuse, 0xa, RZ, 0xfc, !PT ;  /* 0x0000000a0a097812 */ /* 0x040fe200078efcff */
[----:B------:R-:W-:Y:S01]  /*0d00*/  IMAD.HI.U32 R3, R13, R42, RZ ;  /* 0x0000002a0d037227 */ /* 0x000fe200078e00ff */
[----:B------:R0:W-:Y:S01]  /*0d10*/  STL [R1+0x40c], R19 ;  /* 0x00040c1301007387 */ /* 0x0001e20000100800 */
[----:B--2---:R-:W-:-:S02]  /*0d20*/  LOP3.LUT R21, R10, 0x14, RZ, 0xfc, !PT ;  /* 0x000000140a157812 */ /* 0x004fc400078efcff */
[C---:B------:R-:W-:Y:S01]  /*0d30*/  IMAD.HI.U32 R5, R13.reuse, R12, RZ ;  /* 0x0000000c0d057227 */ /* 0x040fe200078e00ff */
[C---:B------:R-:W-:Y:S02]  /*0d40*/  LOP3.LUT R17, R10.reuse, 0x18, RZ, 0xfc, !PT ;  /* 0x000000180a117812 */ /* 0x040fe400078efcff */
[C---:B------:R-:W-:Y:S01]  /*0d50*/  LOP3.LUT R16, R10.reuse, 0x1a, RZ, 0xfc, !PT ;  /* 0x0000001a0a107812 */ /* 0x040fe200078efcff */
[----:B------:R-:W-:Y:S01]  /*0d60*/  IMAD.MOV R8, RZ, RZ, -R2 ;  /* 0x000000ffff087224 */ /* 0x000fe200078e0a02 */
[----:B------:R-:W-:Y:S01]  /*0d70*/  IABS R46, R21 ;  /* 0x00000015002e7213 */ /* 0x000fe20000000000 */
[----:B------:R-:W-:Y:S01]  /*0d80*/  IMAD.MOV R7, RZ, RZ, -R7 ;  /* 0x000000ffff077224 */ /* 0x000fe200078e0a07 */
[C---:B0-----:R-:W-:Y:S01]  /*0d90*/  LOP3.LUT R19, R10.reuse, 0x16, RZ, 0xfc, !PT ;  /* 0x000000160a137812 */ /* 0x041fe200078efcff */
[----:B------:R-:W-:Y:S01]  /*0da0*/  IMAD.HI.U32 R2, R13, R14, RZ ;  /* 0x0000000e0d027227 */ /* 0x000fe200078e00ff */
[----:B------:R-:W-:Y:S02]  /*0db0*/  IABS R54, R16 ;  /* 0x0000001000367213 */ /* 0x000fe40000000000 */
[----:B------:R-:W-:Y:S01]  /*0dc0*/  IABS R50, R19 ;  /* 0x0000001300327213 */ /* 0x000fe20000000000 */
[----:B------:R-:W-:Y:S01]  /*0dd0*/  IMAD.MOV R3, RZ, RZ, -R3 ;  /* 0x000000ffff037224 */ /* 0x000fe200078e0a03 */
[----:B------:R-:W-:Y:S01]  /*0de0*/  LOP3.LUT R22, R10, 0x4a, RZ, 0xfc, !PT ;  /* 0x0000004a0a167812 */ /* 0x000fe200078efcff */
[----:B------:R-:W-:-:S02]  /*0df0*/  IMAD.MOV R5, RZ, RZ, -R5 ;  /* 0x000000ffff057224 */ /* 0x000fc400078e0a05 */
[C---:B------:R-:W-:Y:S01]  /*0e00*/  IMAD R40, R11.reuse, R7, R40 ;  /* 0x000000070b287224 */ /* 0x040fe200078e0228 */
[----:B------:R-:W-:Y:S01]  /*0e10*/  IABS R93, R22 ;  /* 0x00000016005d7213 */ /* 0x000fe20000000000 */
[C---:B------:R-:W-:Y:S01]  /*0e20*/  IMAD R38, R11.reuse, R8, R38 ;  /* 0x000000080b267224 */ /* 0x040fe200078e0226 */
[----:B------:R-:W-:Y:S01]  /*0e30*/  LOP3.LUT R8, R10, 0xc, RZ, 0xfc, !PT ;  /* 0x0000000c0a087812 */ /* 0x000fe200078efcff */
[----:B------:R-:W-:Y:S02]  /*0e40*/  IMAD.MOV R2, RZ, RZ, -R2 ;  /* 0x000000ffff027224 */ /* 0x000fe400078e0a02 */
[----:B------:R-:W-:Y:S01]  /*0e50*/  VIADD R7, R18, 0xe ;  /* 0x0000000e12077836 */ /* 0x000fe20000000000 */
[----:B------:R-:W-:Y:S01]  /*0e60*/  STL [R1+0xce0], R38 ;  /* 0x000ce02601007387 */ /* 0x000fe20000100800 */
[C---:B------:R-:W-:Y:S01]  /*0e70*/  IMAD R42, R11.reuse, R3, R42 ;  /* 0x000000030b2a7224 */ /* 0x040fe200078e022a */
[C---:B------:R-:W-:Y:S01]  /*0e80*/  LOP3.LUT R3, R10.reuse, 0x12, RZ, 0xfc, !PT ;  /* 0x000000120a037812 */ /* 0x040fe200078efcff */
[C---:B------:R-:W-:Y:S01]  /*0e90*/  IMAD R41, R11.reuse, R5, R12 ;  /* 0x000000050b297224 */ /* 0x040fe200078e020c */
[----:B------:R-:W-:Y:S01]  /*0ea0*/  LOP3.LUT R5, R10, 0x10, RZ, 0xfc, !PT ;  /* 0x000000100a057812 */ /* 0x000fe200078efcff */
[----:B------:R-:W-:Y:S01]  /*0eb0*/  IMAD R39, R11, R2, R14 ;  /* 0x000000020b277224 */ /* 0x000fe200078e020e */
[----:B------:R-:W-:Y:S01]  /*0ec0*/  IABS R12, R9 ;  /* 0x00000009000c7213 */ /* 0x000fe20000000000 */
[----:B------:R0:W-:Y:S01]  /*0ed0*/  STL [R1+0x414], R9 ;  /* 0x0004140901007387 */ /* 0x0001e20000100800 */
[----:B------:R-:W-:-:S02]  /*0ee0*/  IABS R14, R7 ;  /* 0x00000007000e7213 */ /* 0x000fc40000000000 */
[----:B------:R-:W-:Y:S01]  /*0ef0*/  IABS R20, R3 ;  /* 0x0000000300147213 */ /* 0x000fe20000000000 */
[----:B------:R2:W-:Y:S01]  /*0f00*/  STL [R1+0x410], R8 ;  /* 0x0004100801007387 */ /* 0x0005e20000100800 */
[----:B------:R-:W-:Y:S01]  /*0f10*/  IABS R48, R5 ;  /* 0x0000000500307213 */ /* 0x000fe20000000000 */
[C---:B------:R-:W-:Y:S01]  /*0f20*/  IMAD.HI.U32 R2, R13.reuse, R12, RZ ;  /* 0x0000000c0d027227 */ /* 0x040fe200078e00ff */
[----:B------:R-:W-:Y:S01]  /*0f30*/  IABS R44, R8 ;  /* 0x00000008002c7213 */ /* 0x000fe20000000000 */
[----:B------:R-:W-:Y:S02]  /*0f40*/  STL [R1+0x418], R7 ;  /* 0x0004180701007387 */ /* 0x000fe40000100800 */
[----:B------:R-:W-:Y:S01]  /*0f50*/  IMAD.MOV R2, RZ, RZ, -R2 ;  /* 0x000000ffff027224 */ /* 0x000fe200078e0a02 */
[----:B0-----:R-:W-:Y:S01]  /*0f60*/  LOP3.LUT R9, R10, 0x1c, RZ, 0xfc, !PT ;  /* 0x0000001c0a097812 */ /* 0x001fe200078efcff */
[----:B------:R0:W-:Y:S01]  /*0f70*/  STL [R1+0x41c], R5 ;  /* 0x00041c0501007387 */ /* 0x0001e20000100800 */
[----:B--2---:R-:W-:-:S03]  /*0f80*/  IMAD.HI.U32 R8, R13, R20, RZ ;  /* 0x000000140d087227 */ /* 0x004fc600078e00ff */
[----:B------:R2:W-:Y:S01]  /*0f90*/  STL [R1+0x428], R3 ;  /* 0x0004280301007387 */ /* 0x0005e20000100800 */
[----:B------:R-:W-:Y:S02]  /*0fa0*/  IMAD.MOV R8, RZ, RZ, -R8 ;  /* 0x000000ffff087224 */ /* 0x000fe400078e0a08 */
[----:B------:R-:W-:Y:S01]  /*0fb0*/  IMAD R45, R11, R2, R12 ;  /* 0x000000020b2d7224 */ /* 0x000fe200078e020c */
[----:B------:R3:W-:Y:S01]  /*0fc0*/  STL [R1+0x420], R21 ;  /* 0x0004201501007387 */ /* 0x0007e20000100800 */
[C---:B0-----:R-:W-:Y:S01]  /*0fd0*/  IMAD.HI.U32 R5, R13.reuse, R14, RZ ;  /* 0x0000000e0d057227 */ /* 0x041fe200078e00ff */
[----:B------:R-:W-:Y:S02]  /*0fe0*/  IABS R12, R17 ;  /* 0x00000011000c7213 */ /* 0x000fe40000000000 */
[----:B------:R0:W-:Y:S01]  /*0ff0*/  STL [R1+0x434], R19 ;  /* 0x0004341301007387 */ /* 0x0001e20000100800 */
[----:B------:R-:W-:Y:S02]  /*1000*/  IMAD.MOV R5, RZ, RZ, -R5 ;  /* 0x000000ffff057224 */ /* 0x000fe400078e0a05 */
[----:B--2---:R-:W-:Y:S01]  /*1010*/  IMAD.HI.U32 R3, R13, R44, RZ ;  /* 0x0000002c0d037227 */ /* 0x004fe200078e00ff */
[----:B------:R2:W-:Y:S01]  /*1020*/  STL [R1+0x43c], R17 ;  /* 0x00043c1101007387 */ /* 0x0005e20000100800 */
[----:B---3--:R-:W-:-:S02]  /*1030*/  LOP3.LUT R21, R10, 0x4c, RZ, 0xfc, !PT ;  /* 0x0000004c0a157812 */ /* 0x008fc400078efcff */
[C---:B------:R-:W-:Y:S01]  /*1040*/  IMAD R43, R11.reuse, R5, R14 ;  /* 0x000000050b2b7224 */ /* 0x040fe200078e020e */
[----:B------:R-:W-:Y:S01]  /*1050*/  IABS R14, R9 ;  /* 0x00000009000e7213 */ /* 0x000fe20000000000 */
[----:B------:R-:W-:Y:S01]  /*1060*/  IMAD R47, R11, R8, R20 ;  /* 0x000000080b2f7224 */ /* 0x000fe200078e0214 */
[----:B------:R3:W-:Y:S01]  /*1070*/  STL [R1+0x438], R16 ;  /* 0x0004381001007387 */ /* 0x0007e20000100800 */
[----:B------:R-:W-:Y:S01]  /*1080*/  VIADD R20, R18, 0x1e ;  /* 0x0000001e12147836 */ /* 0x000fe20000000000 */
[C---:B0-----:R-:W-:Y:S01]  /*1090*/  LOP3.LUT R19, R10.reuse, 0x20, RZ, 0xfc, !PT ;  /* 0x000000200a137812 */ /* 0x041fe200078efcff */
[----:B------:R-:W-:Y:S01]  /*10a0*/  IMAD.MOV R3, RZ, RZ, -R3 ;  /* 0x000000ffff037224 */ /* 0x000fe200078e0a03 */
[----:B------:R0:W-:Y:S01]  /*10b0*/  STL [R1+0x444], R9 ;  /* 0x0004440901007387 */ /* 0x0001e20000100800 */
[C---:B------:R-:W-:Y:S01]  /*10c0*/  IMAD.HI.U32 R2, R13.reuse, R46, RZ ;  /* 0x0000002e0d027227 */ /* 0x040fe200078e00ff */
[----:B------:R-:W-:Y:S02]  /*10d0*/  IABS R52, R20 ;  /* 0x0000001400347213 */ /* 0x000fe40000000000 */
[----:B------:R4:W-:Y:S01]  /*10e0*/  STL [R1+0x440], R20 ;  /* 0x0004401401007387 */ /* 0x0009e20000100800 */
[----:B------:R-:W-:Y:S01]  /*10f0*/  IMAD.HI.U32 R5, R13, R12, RZ ;  /* 0x0000000c0d057227 */ /* 0x000fe200078e00ff */
[----:B--2---:R-:W-:-:S02]  /*1100*/  LOP3.LUT R17, R10, 0x22, RZ, 0xfc, !PT ;  /* 0x000000220a117812 */ /* 0x004fc400078efcff */
[C---:B---3--:R-:W-:Y:S01]  /*1110*/  LOP3.LUT R16, R10.reuse, 0x24, RZ, 0xfc, !PT ;  /* 0x000000240a107812 */ /* 0x048fe200078efcff */
[C---:B------:R-:W-:Y:S01]  /*1120*/  IMAD.HI.U32 R8, R13.reuse, R14, RZ ;  /* 0x0000000e0d087227 */ /* 0x040fe200078e00ff */
[----:B0-----:R-:W-:Y:S01]  /*1130*/  LOP3.LUT R9, R10, 0x26, RZ, 0xfc, !PT ;  /* 0x000000260a097812 */ /* 0x001fe200078efcff */
[----:B------:R-:W-:Y:S01]  /*1140*/  STL [R1+0x448], R19 ;  /* 0x0004481301007387 */ /* 0x000fe20000100800 */
[----:B------:R-:W-:Y:S01]  /*1150*/  IABS R56, R16 ;  /* 0x0000001000387213 */ /* 0x000fe20000000000 */
[----:B------:R-:W-:Y:S01]  /*1160*/  IMAD.HI.U32 R7, R13, R48, RZ ;  /* 0x000000300d077227 */ /* 0x000fe200078e00ff */
[----:B----4-:R-:W-:Y:S01]  /*1170*/  IABS R20, R9 ;  /* 0x0000000900147213 */ /* 0x010fe20000000000 */
[----:B------:R-:W-:Y:S01]  /*1180*/  STL [R1+0x450], R17 ;  /* 0x0004501101007387 */ /* 0x000fe20000100800 */
[----:B------:R-:W-:Y:S01]  /*1190*/  IABS R92, R21 ;  /* 0x00000015005c7213 */ /* 0x000fe20000000000 */
[----:B------:R-:W-:Y:S02]  /*11a0*/  IMAD R44, R11, R3, R44 ;  /* 0x000000030b2c7224 */ /* 0x000fe400078e022c */
[----:B------:R-:W-:Y:S01]  /*11b0*/  IMAD.MOV R2, RZ, RZ, -R2 ;  /* 0x000000ffff027224 */ /* 0x000fe200078e0a02 */
[----:B------:R0:W-:Y:S01]  /*11c0*/  STL [R1+0x44c], R16 ;  /* 0x00044c1001007387 */ /* 0x0001e20000100800 */
[----:B------:R-:W-:-:S02]  /*11d0*/  IMAD.MOV R5, RZ, RZ, -R5 ;  /* 0x000000ffff057224 */ /* 0x000fc400078e0a05 */
[----:B------:R-:W-:Y:S01]  /*11e0*/  IMAD.MOV R8, RZ, RZ, -R8 ;  /* 0x000000ffff087224 */ /* 0x000fe200078e0a08 */
[----:B------:R2:W-:Y:S01]  /*11f0*/  STL [R1+0x454], R9 ;  /* 0x0004540901007387 */ /* 0x0005e20000100800 */
[----:B------:R-:W-:Y:S02]  /*1200*/  IMAD.MOV R7, RZ, RZ, -R7 ;  /* 0x000000ffff077224 */ /* 0x000fe400078e0a07 */
[----:B------:R-:W-:Y:S01]  /*1210*/  IMAD.HI.U32 R3, R13, R50, RZ ;  /* 0x000000320d037227 */ /* 0x000fe200078e00ff */
[----:B0-----:R-:W-:-:S03]  /*1220*/  LOP3.LUT R16, R10, 0x2c, RZ, 0xfc, !PT ;  /* 0x0000002c0a107812 */ /* 0x001fc600078efcff */
[C---:B------:R-:W-:Y:S02]  /*1230*/  IMAD R46, R11.reuse, R2, R46 ;  /* 0x000000020b2e7224 */ /* 0x040fe400078e022e */
[C---:B------:R-:W-:Y:S01]  /*1240*/  IMAD R49, R11.reuse, R5, R12 ;  /* 0x000000050b317224 */ /* 0x040fe200078e020c */
[----:B------:R-:W-:Y:S01]  /*1250*/  IABS R12, R19 ;  /* 0x00000013000c7213 */ /* 0x000fe20000000000 */
[C---:B------:R-:W-:Y:S01]  /*1260*/  IMAD R53, R11.reuse, R8, R14 ;  /* 0x000000080b357224 */ /* 0x040fe200078e020e */
[----:B------:R-:W-:Y:S01]  /*1270*/  IABS R14, R17 ;  /* 0x00000011000e7213 */ /* 0x000fe20000000000 */
[----:B------:R-:W-:Y:S01]  /*1280*/  IMAD R48, R11, R7, R48 ;  /* 0x000000070b307224 */ /* 0x000fe200078e0230 */
[C---:B------:R-:W-:Y:S01]  /*1290*/  LOP3.LUT R19, R10.reuse, 0x28, RZ, 0xfc, !PT ;  /* 0x000000280a137812 */ /* 0x040fe200078efcff */
[----:B------:R-:W-:Y:S01]  /*12a0*/  IMAD.MOV R3, RZ, RZ, -R3 ;  /* 0x000000ffff037224 */ /* 0x000fe200078e0a03 */
[----:B------:R-:W-:Y:S01]  /*12b0*/  LOP3.LUT R17, R10, 0x2a, RZ, 0xfc, !PT ;  /* 0x0000002a0a117812 */ /* 0x000fe200078efcff */
[C---:B------:R-:W-:Y:S01]  /*12c0*/  IMAD.HI.U32 R2, R13.reuse, R52, RZ ;  /* 0x000000340d027227 */ /* 0x040fe200078e00ff */
[----:B------:R-:W-:Y:S01]  /*12d0*/  IABS R60, R19 ;  /* 0x00000013003c7213 */ /* 0x000fe20000000000 */
[----:B------:R-:W-:Y:S01]  /*12e0*/  STL [R1+0x458], R19 ;  /* 0x0004581301007387 */ /* 0x000fe20000100800 */
[----:B------:R-:W-:Y:S01]  /*12f0*/  IABS R58, R16 ;  /* 0x00000010003a7213 */ /* 0x000fe20000000000 */
[----:B------:R-:W-:-:S02]  /*1300*/  IMAD.HI.U32 R8, R13, R20, RZ ;  /* 0x000000140d087227 */ /* 0x000fc400078e00ff */
[----:B------:R-:W-:Y:S02]  /*1310*/  STL [R1+0x460], R17 ;  /* 0x0004601101007387 */ /* 0x000fe40000100800 */
[----:B------:R-:W-:Y:S02]  /*1320*/  IMAD.HI.U32 R7, R13, R54, RZ ;  /* 0x000000360d077227 */ /* 0x000fe400078e00ff */
[----:B------:R-:W-:Y:S02]  /*1330*/  STL [R1+0x45c], R16 ;  /* 0x00045c1001007387 */ /* 0x000fe40000100800 */
[----:B------:R-:W-:Y:S02]  /*1340*/  IMAD R50, R11, R3, R50 ;  /* 0x000000030b327224 */ /* 0x000fe400078e0232 */
[----:B------:R-:W-:Y:S02]  /*1350*/  IMAD.MOV R2, RZ, RZ, -R2 ;  /* 0x000000ffff027224 */ /* 0x000fe400078e0a02 */
[----:B------:R-:W-:-:S02]  /*1360*/  IMAD.MOV R8, RZ, RZ, -R8 ;  /* 0x000000ffff087224 */ /* 0x000fc400078e0a08 */
[----:B------:R-:W-:Y:S02]  /*1370*/  IMAD.MOV R7, RZ, RZ, -R7 ;  /* 0x000000ffff077224 */ /* 0x000fe400078e0a07 */
[----:B------:R-:W-:-:S04]  /*1380*/  IMAD.HI.U32 R3, R13, R12, RZ ;  /* 0x0000000c0d037227 */ /* 0x000fc800078e00ff */
[C---:B------:R-:W-:Y:S01]  /*1390*/  IMAD R52, R11.reuse, R2, R52 ;  /* 0x000000020b347224 */ /* 0x040fe200078e0234 */
[----:B------:R-:W-:Y:S01]  /*13a0*/  LOP3.LUT R2, R10, 0x30, RZ, 0xfc, !PT ;  /* 0x000000300a027812 */ /* 0x000fe200078efcff */
[C---:B------:R-:W-:Y:S01]  /*13b0*/  IMAD R55, R11.reuse, R8, R20 ;  /* 0x000000080b377224 */ /* 0x040fe200078e0214 */
[----:B------:R-:W-:Y:S01]  /*13c0*/  IABS R8, R17 ;  /* 0x0000001100087213 */ /* 0x000fe20000000000 */
[----:B--2---:R-:W-:Y:S02]  /*13d0*/  VIADD R9, R18, 0x2e ;  /* 0x0000002e12097836 */ /* 0x004fe40000000000 */
[----:B------:R-:W-:Y:S02]  /*13e0*/  IMAD R54, R11, R7, R54 ;  /* 0x000000070b367224 */ /* 0x000fe400078e0236 */
[----:B------:R-:W-:Y:S01]  /*13f0*/  IMAD.MOV R3, RZ, RZ, -R3 ;  /* 0x000000ffff037224 */ /* 0x000fe200078e0a03 */
[----:B------:R0:W-:Y:S01]  /*1400*/  STL [R1+0x464], R9 ;  /* 0x0004640901007387 */ /* 0x0001e20000100800 */
[----:B------:R-:W-:Y:S01]  /*1410*/  IMAD.HI.U32 R7, R13, R56, RZ ;  /* 0x000000380d077227 */ /* 0x000fe200078e00ff */
[----:B------:R-:W-:-:S02]  /*1420*/  IABS R62, R9 ;  /* 0x00000009003e7213 */ /* 0x000fc40000000000 */
[----:B------:R2:W-:Y:S01]  /*1430*/  STL [R1+0x46c], R2 ;  /* 0x00046c0201007387 */ /* 0x0005e20000100800 */
[----:B------:R-:W-:Y:S01]  /*1440*/  IMAD R51, R11, R3, R12 ;  /* 0x000000030b337224 */ /* 0x000fe200078e020c */
[----:B------:R-:W-:Y:S01]  /*1450*/  IABS R12, R2 ;  /* 0x00000002000c7213 */ /* 0x000fe20000000000 */
[----:B------:R-:W-:Y:S02]  /*1460*/  IMAD.MOV R7, RZ, RZ, -R7 ;  /* 0x000000ffff077224 */ /* 0x000fe400078e0a07 */
[----:B------:R-:W-:Y:S01]  /*1470*/  IMAD.HI.U32 R3, R13, R8, RZ ;  /* 0x000000080d037227 */ /* 0x000fe200078e00ff */
[----:B0-----:R-:W-:-:S03]  /*1480*/  LOP3.LUT R9, R10, 0x34, RZ, 0xfc, !PT ;  /* 0x000000340a097812 */ /* 0x001fc600078efcff */
[----:B------:R-:W-:Y:S01]  /*1490*/  IMAD.HI.U32 R5, R13, R14, RZ ;  /* 0x0000000e0d057227 */ /* 0x000fe200078e00ff */
[----:B------:R-:W-:-:S03]  /*14a0*/  IABS R64, R9 ;  /* 0x0000000900407213 */ /* 0x000fc60000000000 */
[----:B--2---:R-:W-:-:S04]  /*14b0*/  IMAD.HI.U32 R2, R13, R60, RZ ;  /* 0x0000003c0d027227 */ /* 0x004fc800078e00ff */
[----:B------:R-:W-:Y:S02]  /*14c0*/  IMAD R56, R11, R7, R56 ;  /* 0x000000070b387224 */ /* 0x000fe400078e0238 */
[----:B------:R-:W-:Y:S02]  /*14d0*/  IMAD.MOV R59, RZ, RZ, -R3 ;  /* 0x000000ffff3b7224 */ /* 0x000fe400078e0a03 */
[----:B------:R-:W-:Y:S02]  /*14e0*/  IMAD.MOV R7, RZ, RZ, -R2 ;  /* 0x000000ffff077224 */ /* 0x000fe400078e0a02 */
[----:B------:R-:W-:-:S04]  /*14f0*/  IMAD.HI.U32 R3, R13, R12, RZ ;  /* 0x0000000c0d037227 */ /* 0x000fc800078e00ff */
[----:B------:R-:W-:-:S04]  /*1500*/  IMAD.HI.U32 R2, R13, R62, RZ ;  /* 0x0000003e0d027227 */ /* 0x000fc800078e00ff */
[----:B------:R-:W-:Y:S02]  /*1510*/  IMAD.MOV R5, RZ, RZ, -R5 ;  /* 0x000000ffff057224 */ /* 0x000fe400078e0a05 */
[----:B------:R-:W-:Y:S02]  /*1520*/  IMAD.MOV R3, RZ, RZ, -R3 ;  /* 0x000000ffff037224 */ /* 0x000fe400078e0a03 */
[----:B------:R-:W-:Y:S02]  /*1530*/  IMAD.MOV R2, RZ, RZ, -R2 ;  /* 0x000000ffff027224 */ /* 0x000fe400078e0a02 */
[C---:B------:R-:W-:Y:S01]  /*1540*/  IMAD R57, R11.reuse, R5, R14 ;  /* 0x000000050b397224 */ /* 0x040fe200078e020e */
[C---:B------:R-:W-:Y:S01]  /*1550*/  LOP3.LUT R14, R10.reuse, 0x32, RZ, 0xfc, !PT ;  /* 0x000000320a0e7812 */ /* 0x040fe200078efcff */
[C---:B------:R-:W-:Y:S01]  /*1560*/  IMAD R61, R11.reuse, R3, R12 ;  /* 0x000000030b3d7224 */ /* 0x040fe200078e020c */
[C---:B------:R-:W-:Y:S01]  /*1570*/  LOP3.LUT R3, R10.reuse, 0x36, RZ, 0xfc, !PT ;  /* 0x000000360a037812 */ /* 0x040fe200078efcff */
[C---:B------:R-:W-:Y:S01]  /*1580*/  IMAD R62, R11.reuse, R2, R62 ;  /* 0x000000020b3e7224 */ /* 0x040fe200078e023e */
[----:B------:R-:W-:Y:S01]  /*1590*/  LOP3.LUT R2, R10, 0x38, RZ, 0xfc, !PT ;  /* 0x000000380a027812 */ /* 0x000fe200078efcff */
[----:B------:R-:W-:Y:S01]  /*15a0*/  IMAD R59, R11, R59, R8 ;  /* 0x0000003b0b3b7224 */ /* 0x000fe200078e0208 */
[----:B------:R-:W-:Y:S01]  /*15b0*/  IABS R8, R14 ;  /* 0x0000000e00087213 */ /* 0x000fe20000000000 */
[----:B------:R-:W-:Y:S01]  /*15c0*/  STL [R1+0x468], R14 ;  /* 0x0004680e01007387 */ /* 0x000fe20000100800 */
[----:B------:R-:W-:Y:S01]  /*15d0*/  IMAD.HI.U32 R5, R13, R58, RZ ;  /* 0x0000003a0d057227 */ /* 0x000fe200078e00ff */
[----:B------:R-:W-:-:S02]  /*15e0*/  IABS R68, R2 ;  /* 0x0000000200447213 */ /* 0x000fc40000000000 */
[----:B------:R0:W-:Y:S01]  /*15f0*/  STL [R1+0x474], R9 ;  /* 0x0004740901007387 */ /* 0x0001e20000100800 */
[----:B------:R-:W-:Y:S01]  /*1600*/  IABS R12, R3 ;  /* 0x00000003000c7213 */ /* 0x000fe20000000000 */
[----:B------:R-:W-:Y:S02]  /*1610*/  IMAD.MOV R5, RZ, RZ, -R5 ;  /* 0x000000ffff057224 */ /* 0x000fe400078e0a05 */
[----:B------:R2:W-:Y:S01]  /*1620*/  STL [R1+0x470], R3 ;  /* 0x0004700301007387 */ /* 0x0005e20000100800 */
[C---:B------:R-:W-:Y:S02]  /*1630*/  IMAD R60, R11.reuse, R7, R60 ;  /* 0x000000070b3c7224 */ /* 0x040fe400078e023c */
[----:B------:R-:W-:Y:S01]  /*1640*/  IMAD R58, R11, R5, R58 ;  /* 0x000000050b3a7224 */ /* 0x000fe200078e023a */
[----:B------:R3:W-:Y:S01]  /*1650*/  STL [R1+0x478], R2 ;  /* 0x0004780201007387 */ /* 0x0007e20000100800 */
[----:B------:R-:W-:Y:S01]  /*1660*/  LOP3.LUT R5, R10, 0x3a, RZ, 0xfc, !PT ;  /* 0x0000003a0a057812 */ /* 0x000fe200078efcff */
[----:B------:R-:W-:Y:S01]  /*1670*/  VIADD R7, R18, 0x3e ;  /* 0x0000003e12077836 */ /* 0x000fe20000000000 */
[----:B0-----:R-:W-:Y:S01]  /*1680*/  LOP3.LUT R9, R10, 0x3c, RZ, 0xfc, !PT ;  /* 0x0000003c0a097812 */ /* 0x001fe200078efcff */
[----:B------:R-:W-:Y:S01]  /*1690*/  VIADD R19, R18, 0x4e ;  /* 0x0000004e12137836 */ /* 0x000fe20000000000 */
[----:B------:R-:W-:Y:S01]  /*16a0*/  IABS R14, R5 ;  /* 0x00000005000e7213 */ /* 0x000fe20000000000 */
[----:B--2---:R-:W-:Y:S01]  /*16b0*/  IMAD.HI.U32 R3, R13, R64, RZ ;  /* 0x000000400d037227 */ /* 0x004fe200078e00ff */
[----:B------:R-:W-:Y:S01]  /*16c0*/  STL [R1+0x47c], R5 ;  /* 0x00047c0501007387 */ /* 0x000fe20000100800 */
[----:B------:R-:W-:-:S02]  /*16d0*/  IABS R66, R9 ;  /* 0x0000000900427213 */ /* 0x000fc40000000000 */
[C---:B---3--:R-:W-:Y:S01]  /*16e0*/  IMAD.HI.U32 R2, R13.reuse, R8, RZ ;  /* 0x000000080d027227 */ /* 0x048fe200078e00ff */
[----:B------:R0:W-:Y:S03]  /*16f0*/  STL [R1+0x480], R9 ;  /* 0x0004800901007387 */ /* 0x0001e60000100800 */
[----:B------:R-:W-:Y:S01]  /*1700*/  IMAD.MOV R65, RZ, RZ, -R2 ;  /* 0x000000ffff417224 */ /* 0x000fe200078e0a02 */
[----:B------:R2:W-:Y:S01]  /*1710*/  STL [R1+0x484], R7 ;  /* 0x0004840701007387 */ /* 0x0005e20000100800 */
[----:B------:R-:W-:-:S04]  /*1720*/  IMAD.HI.U32 R2, R13, R12, RZ ;  /* 0x0000000c0d027227 */ /* 0x000fc800078e00ff */
[----:B------:R-:W-:Y:S01]  /*1730*/  IMAD.MOV R2, RZ, RZ, -R2 ;  /* 0x000000ffff027224 */ /* 0x000fe200078e0a02 */
[----:B0-----:R-:W-:Y:S01]  /*1740*/  LOP3.LUT R9, R15, 0x7f, RZ, 0xc0, !PT ;  /* 0x0000007f0f097812 */ /* 0x001fe200078ec0ff */
[----:B------:R-:W-:Y:S01]  /*1750*/  IMAD.MOV R5, RZ, RZ, -R3 ;  /* 0x000000ffff057224 */ /* 0x000fe200078e0a03 */
[C---:B------:R-:W-:Y:S01]  /*1760*/  LOP3.LUT R15, R10.reuse, 0x48, RZ, 0xfc, !PT ;  /* 0x000000480a0f7812 */ /* 0x040fe200078efcff */
[C---:B------:R-:W-:Y:S01]  /*1770*/  IMAD R63, R11.reuse, R2, R12 ;  /* 0x000000020b3f7224 */ /* 0x040fe200078e020c */
[C---:B------:R-:W-:Y:S01]  /*1780*/  LOP3.LUT R2, R10.reuse, 0x40, RZ, 0xfc, !PT ;  /* 0x000000400a027812 */ /* 0x040fe200078efcff */
[C---:B------:R-:W-:Y:S01]  /*1790*/  IMAD R65, R11.reuse, R65, R8 ;  /* 0x000000410b417224 */ /* 0x040fe200078e0208 */
[----:B------:R-:W-:Y:S01]  /*17a0*/  IABS R12, R7 ;  /* 0x00000007000c7213 */ /* 0x000fe20000000000 */
[----:B------:R-:W-:Y:S01]  /*17b0*/  IMAD R64, R11, R5, R64 ;  /* 0x000000050b407224 */ /* 0x000fe200078e0240 */
[C---:B------:R-:W-:Y:S01]  /*17c0*/  LOP3.LUT R8, R10.reuse, 0x42, RZ, 0xfc, !PT ;  /* 0x000000420a087812 */ /* 0x040fe200078efcff */
[C---:B------:R-:W-:Y:S01]  /*17d0*/  IMAD.HI.U32 R5, R13.reuse, R14, RZ ;  /* 0x0000000e0d057227 */ /* 0x040fe200078e00ff */
[----:B--2---:R-:W-:Y:S01]  /*17e0*/  LOP3.LUT R7, R10, 0x44, RZ, 0xfc, !PT ;  /* 0x000000440a077812 */ /* 0x004fe200078efcff */
[----:B------:R0:W-:Y:S01]  /*17f0*/  STL [R1+0x48c], R2 ;  /* 0x00048c0201007387 */ /* 0x0001e20000100800 */
[----:B------:R-:W-:Y:S01]  /*1800*/  IABS R88, R2 ;  /* 0x0000000200587213 */ /* 0x000fe20000000000 */
[----:B------:R-:W-:-:S02]  /*1810*/  IMAD.HI.U32 R3, R13, R68, RZ ;  /* 0x000000440d037227 */ /* 0x000fc400078e00ff */
[----:B------:R2:W-:Y:S02]  /*1820*/  STL [R1+0x488], R8 ;  /* 0x0004880801007387 */ /* 0x0005e40000100800 */
[----:B------:R-:W-:Y:S02]  /*1830*/  IMAD.MOV R5, RZ, RZ, -R5 ;  /* 0x000000ffff057224 */ /* 0x000fe400078e0a05 */
[----:B------:R3:W-:Y:S01]  /*1840*/  STL [R1+0x490], R7 ;  /* 0x0004900701007387 */ /* 0x0007e20000100800 */
[----:B------:R-:W-:Y:S02]  /*1850*/  IMAD.MOV R3, RZ, RZ, -R3 ;  /* 0x000000ffff037224 */ /* 0x000fe400078e0a03 */
[----:B0-----:R-:W-:Y:S01]  /*1860*/  IMAD.HI.U32 R2, R13, R66, RZ ;  /* 0x000000420d027227 */ /* 0x001fe200078e00ff */
[----:B--2---:R-:W-:-:S03]  /*1870*/  IABS R8, R8 ;  /* 0x0000000800087213 */ /* 0x004fc60000000000 */
[C---:B------:R-:W-:Y:S01]  /*1880*/  IMAD R67, R11.reuse, R5, R14 ;  /* 0x000000050b437224 */ /* 0x040fe200078e020e */
[----:B------:R-:W-:Y:S01]  /*1890*/  LOP3.LUT R14, R10, 0x50, RZ, 0xfc, !PT ;  /* 0x000000500a0e7812 */ /* 0x000fe200078efcff */
[----:B------:R-:W-:Y:S01]  /*18a0*/  IMAD R68, R11, R3, R68 ;  /* 0x000000030b447224 */ /* 0x000fe200078e0244 */
[----:B---3--:R-:W-:Y:S01]  /*18b0*/  IABS R7, R7 ;  /* 0x0000000700077213 */ /* 0x008fe20000000000 */
[----:B------:R-:W-:Y:S02]  /*18c0*/  IMAD.MOV R5, RZ, RZ, -R2 ;  /* 0x000000ffff057224 */ /* 0x000fe400078e0a02 */
[----:B------:R-:W-:-:S04]  /*18d0*/  IMAD.HI.U32 R3, R13, R12, RZ ;  /* 0x0000000c0d037227 */ /* 0x000fc800078e00ff */
[----:B------:R-:W-:Y:S02]  /*18e0*/  IMAD.MOV.U32 R2, RZ, RZ, R7 ;  /* 0x000000ffff027224 */ /* 0x000fe400078e0007 */
[----:B------:R-:W-:Y:S02]  /*18f0*/  IMAD R66, R11, R5, R66 ;  /* 0x000000050b427224 */ /* 0x000fe400078e0242 */
[----:B------:R-:W-:Y:S02]  /*1900*/  IMAD.MOV R89, RZ, RZ, -R3 ;  /* 0x000000ffff597224 */ /* 0x000fe400078e0a03 */
[----:B------:R-:W-:-:S04]  /*1910*/  IMAD.HI.U32 R5, R13, R8, RZ ;  /* 0x000000080d057227 */ /* 0x000fc800078e00ff */
[----:B------:R-:W-:-:S04]  /*1920*/  IMAD.HI.U32 R7, R13, R2, RZ ;  /* 0x000000020d077227 */ /* 0x000fc800078e00ff */
[----:B------:R-:W-:Y:S02]  /*1930*/  IMAD R20, R0, 0x200, R9 ;  /* 0x0000020000147824 */ /* 0x000fe400078e0209 */
[----:B------:R-:W-:-:S04]  /*1940*/  IMAD.HI.U32 R3, R13, R88, RZ ;  /* 0x000000580d037227 */ /* 0x000fc800078e00ff */
[----:B------:R-:W-:Y:S02]  /*1950*/  IMAD.MOV R5, RZ, RZ, -R5 ;  /* 0x000000ffff057224 */ /* 0x000fe400078e0a05 */
[----:B------:R-:W-:Y:S02]  /*1960*/  IMAD.MOV R7, RZ, RZ, -R7 ;  /* 0x000000ffff077224 */ /* 0x000fe400078e0a07 */
[C---:B------:R-:W-:Y:S02]  /*1970*/  VIADD R38, R20.reuse, 0x80 ;  /* 0x0000008014267836 */ /* 0x040fe40000000000 */
[C---:B------:R-:W-:Y:S02]  /*1980*/  VIADD R16, R20.reuse, 0x100 ;  /* 0x0000010014107836 */ /* 0x040fe40000000000 */
[----:B------:R-:W-:Y:S01]  /*1990*/  IMAD.MOV R3, RZ, RZ, -R3 ;  /* 0x000000ffff037224 */ /* 0x000fe200078e0a03 */
[----:B------:R-:W-:Y:S01]  /*19a0*/  IABS R0, R38 ;  /* 0x0000002600007213 */ /* 0x000fe20000000000 */
[----:B------:R-:W-:-:S02]  /*19b0*/  VIADD R17, R20, 0x180 ;  /* 0x0000018014117836 */ /* 0x000fc40000000000 */
[C---:B------:R-:W-:Y:S01]  /*19c0*/  IMAD R69, R11.reuse, R5, R8 ;  /* 0x000000050b457224 */ /* 0x040fe200078e0208 */
[----:B------:R-:W-:Y:S01]  /*19d0*/  IABS R5, R20 ;  /* 0x0000001400057213 */ /* 0x000fe20000000000 */
[C---:B------:R-:W-:Y:S01]  /*19e0*/  IMAD R91, R11.reuse, R7, R2 ;  /* 0x000000070b5b7224 */ /* 0x040fe200078e0202 */
[----:B------:R-:W-:Y:S01]  /*19f0*/  IABS R2, R16 ;  /* 0x0000001000027213 */ /* 0x000fe20000000000 */
[----:B------:R-:W-:Y:S01]  /*1a00*/  IMAD R88, R11, R3, R88 ;  /* 0x000000030b587224 */ /* 0x000fe200078e0258 */
[----:B------:R-:W-:Y:S01]  /*1a10*/  IABS R3, R17 ;  /* 0x0000001100037213 */ /* 0x000fe20000000000 */
[----:B------:R-:W-:-:S04]  /*1a20*/  IMAD.HI.U32 R9, R6, R5, RZ ;  /* 0x0000000506097227 */ /* 0x000fc800078e00ff */
[----:B------:R-:W-:-:S04]  /*1a30*/  IMAD.HI.U32 R8, R6, R0, RZ ;  /* 0x0000000006087227 */ /* 0x000fc800078e00ff */
[----:B------:R-:W-:-:S04]  /*1a40*/  IMAD.HI.U32 R7, R6, R2, RZ ;  /* 0x0000000206077227 */ /* 0x000fc800078e00ff */
[----:B------:R-:W-:-:S04]  /*1a50*/  IMAD.HI.U32 R6, R6, R3, RZ ;  /* 0x0000000306067227 */ /* 0x000fc800078e00ff */
[----:B------:R-:W-:Y:S02]  /*1a60*/  IMAD.MOV R9, RZ, RZ, -R9 ;  /* 0x000000ffff097224 */ /* 0x000fe400078e0a09 */
[----:B------:R-:W-:Y:S02]  /*1a70*/  IMAD.MOV R8, RZ, RZ, -R8 ;  /* 0x000000ffff087224 */ /* 0x000fe400078e0a08 */
[----:B------:R-:W-:Y:S02]  /*1a80*/  IMAD.MOV R7, RZ, RZ, -R7 ;  /* 0x000000ffff077224 */ /* 0x000fe400078e0a07 */
[----:B------:R-:W-:Y:S02]  /*1a90*/  IMAD.MOV R6, RZ, RZ, -R6 ;  /* 0x000000ffff067224 */ /* 0x000fe400078e0a06 */
[C---:B------:R-:W-:Y:S02]  /*1aa0*/  IMAD R5, R4.reuse, R9, R5 ;  /* 0x0000000904057224 */ /* 0x040fe400078e0205 */
[C---:B------:R-:W-:Y:S01]  /*1ab0*/  IMAD R0, R4.reuse, R8, R0 ;  /* 0x0000000804007224 */ /* 0x040fe200078e0200 */
[----:B------:R-:W-:Y:S01]  /*1ac0*/  IABS R8, R19 ;  /* 0x0000001300087213 */ /* 0x000fe20000000000 */
[C---:B------:R-:W-:Y:S01]  /*1ad0*/  IMAD R2, R4.reuse, R7, R2 ;  /* 0x0000000704027224 */ /* 0x040fe200078e0202 */
[C---:B------:R-:W-:Y:S01]  /*1ae0*/  ISETP.GT.U32.AND P0, PT, R4.reuse, R5, PT ;  /* 0x000000050400720c */ /* 0x040fe20003f04070 */
[C---:B------:R-:W-:Y:S01]  /*1af0*/  IMAD R3, R4.reuse, R6, R3 ;  /* 0x0000000604037224 */ /* 0x040fe200078e0203 */
[C---:B------:R-:W-:Y:S01]  /*1b00*/  ISETP.GT.U32.AND P1, PT, R4.reuse, R0, PT ;  /* 0x000000000400720c */ /* 0x040fe20003f24070 */
[----:B------:R-:W-:Y:S01]  /*1b10*/  IMAD R89, R11, R89, R12 ;  /* 0x000000590b597224 */ /* 0x000fe200078e020c */
[C---:B------:R-:W-:Y:S01]  /*1b20*/  ISETP.GT.U32.AND P2, PT, R4.reuse, R2, PT ;  /* 0x000000020400720c */ /* 0x040fe20003f44070 */
[----:B------:R-:W-:Y:S01]  /*1b30*/  IMAD.HI.U32 R9, R13, R8, RZ ;  /* 0x000000080d097227 */ /* 0x000fe200078e00ff */
[----:B------:R-:W-:-:S02]  /*1b40*/  ISETP.GT.U32.AND P3, PT, R4, R3, PT ;  /* 0x000000030400720c */ /* 0x000fc40003f64070 */
[----:B------:R-:W-:Y:S01]  /*1b50*/  LOP3.LUT R12, R10, 0x46, RZ, 0xfc, !PT ;  /* 0x000000460a0c7812 */ /* 0x000fe200078efcff */
[----:B------:R-:W-:Y:S01]  /*1b60*/  IMAD.MOV R9, RZ, RZ, -R9 ;  /* 0x000000ffff097224 */ /* 0x000fe200078e0a09 */
[----:B------:R-:W-:Y:S02]  /*1b70*/  IABS R6, R14 ;  /* 0x0000000e00067213 */ /* 0x000fe40000000000 */
[----:B------:R-:W-:Y:S01]  /*1b80*/  IABS R90, R12 ;  /* 0x0000000c005a7213 */ /* 0x000fe20000000000 */
[----:B------:R-:W-:Y:S01]  /*1b90*/  STL [R1+0x498], R12 ;  /* 0x0004980c01007387 */ /* 0x000fe20000100800 */
[--C-:B------:R-:W-:Y:S02]  /*1ba0*/  @!P0 IMAD.IADD R5, R5, 0x1, -R4.reuse ;  /* 0x0000000105058824 */ /* 0x100fe400078e0a04 */
[--C-:B------:R-:W-:Y:S01]  /*1bb0*/  @!P1 IMAD.IADD R0, R0, 0x1, -R4.reuse ;  /* 0x0000000100009824 */ /* 0x100fe200078e0a04 */
[----:B------:R-:W-:Y:S01]  /*1bc0*/  STL [R1+0x704], R20 ;  /* 0x0007041401007387 */ /* 0x000fe20000100800 */
[--C-:B------:R-:W-:Y:S01]  /*1bd0*/  @!P2 IMAD.IADD R2, R2, 0x1, -R4.reuse ;  /* 0x000000010202a824 */ /* 0x100fe200078e0a04 */
[C---:B------:R-:W-:Y:S01]  /*1be0*/  ISETP.GT.U32.AND P0, PT, R4.reuse, R5, PT ;  /* 0x000000050400720c */ /* 0x040fe20003f04070 */
[----:B------:R-:W-:Y:S01]  /*1bf0*/  @!P3 IMAD.IADD R3, R3, 0x1, -R4 ;  /* 0x000000010303b824 */ /* 0x000fe200078e0a04 */
[----:B------:R-:W-:Y:S01]  /*1c00*/  STL [R1+0x710], R38 ;  /* 0x0007102601007387 */ /* 0x000fe20000100800 */
[C---:B------:R-:W-:Y:S01]  /*1c10*/  ISETP.GT.U32.AND P1, PT, R4.reuse, R0, PT ;  /* 0x000000000400720c */ /* 0x040fe20003f24070 */
[----:B------:R-:W-:Y:S01]  /*1c20*/  IMAD.HI.U32 R7, R13, R6, RZ ;  /* 0x000000060d077227 */ /* 0x000fe200078e00ff */
[C---:B------:R-:W-:Y:S01]  /*1c30*/  ISETP.GT.U32.AND P2, PT, R4.reuse, R2, PT ;  /* 0x000000020400720c */ /* 0x040fe20003f44070 */
[----:B------:R-:W-:Y:S01]  /*1c40*/  STL [R1+0x70c], R16 ;  /* 0x00070c1001007387 */ /* 0x000fe20000100800 */
[----:B------:R-:W-:Y:S01]  /*1c50*/  ISETP.GT.U32.AND P3, PT, R4, R3, PT ;  /* 0x000000030400720c */ /* 0x000fe20003f64070 */
[----:B------:R-:W-:-:S02]  /*1c60*/  IMAD.MOV R7, RZ, RZ, -R7 ;  /* 0x000000ffff077224 */ /* 0x000fc400078e0a07 */
[----:B------:R-:W-:Y:S01]  /*1c70*/  STL [R1+0x708], R17 ;  /* 0x0007081101007387 */ /* 0x000fe20000100800 */
[C---:B------:R-:W-:Y:S02]  /*1c80*/  IMAD R8, R11.reuse, R9, R8 ;  /* 0x000000090b087224 */ /* 0x040fe400078e0208 */
[----:B------:R-:W-:Y:S01]  /*1c90*/  IMAD R6, R11, R7, R6 ;  /* 0x000000070b067224 */ /* 0x000fe200078e0206 */
[----:B------:R0:W-:Y:S01]  /*1ca0*/  STL [R1+0x494], R15 ;  /* 0x0004940f01007387 */ /* 0x0001e20000100800 */
[--C-:B------:R-:W-:Y:S01]  /*1cb0*/  @!P0 IMAD.IADD R5, R5, 0x1, -R4.reuse ;  /* 0x0000000105058824 */ /* 0x100fe200078e0a04 */
[----:B------:R-:W-:Y:S01]  /*1cc0*/  ISETP.GE.AND P0, PT, R20, RZ, PT ;  /* 0x000000ff1400720c */ /* 0x000fe20003f06270 */
[--C-:B------:R-:W-:Y:S01]  /*1cd0*/  @!P1 IMAD.IADD R0, R0, 0x1, -R4.reuse ;  /* 0x0000000100009824 */ /* 0x100fe200078e0a04 */
[----:B------:R-:W-:Y:S01]  /*1ce0*/  STL [R1+0x4a0], R22 ;  /* 0x0004a01601007387 */ /* 0x000fe20000100800 */
[--C-:B------:R-:W-:Y:S02]  /*1cf0*/  @!P2 IMAD.IADD R2, R2, 0x1, -R4.reuse ;  /* 0x000000010202a824 */ /* 0x100fe400078e0a04 */
[----:B------:R-:W-:Y:S01]  /*1d00*/  @!P3 IMAD.IADD R3, R3, 0x1, -R4 ;  /* 0x000000010303b824 */ /* 0x000fe200078e0a04 */
[----:B------:R-:W-:Y:S01]  /*1d10*/  STL [R1+0x49c], R21 ;  /* 0x00049c1501007387 */ /* 0x000fe20000100800 */
[----:B------:R-:W-:Y:S01]  /*1d20*/  VIADD R4, R87, 0xffffffff ;  /* 0xffffffff57047836 */ /* 0x000fe20000000000 */
[----:B0-----:R-:W-:Y:S01]  /*1d30*/  IABS R15, R15 ;  /* 0x0000000f000f7213 */ /* 0x001fe20000000000 */
[----:B------:R-:W-:Y:S01]  /*1d40*/  IMAD.HI.U32 R12, R13, R90, RZ ;  /* 0x0000005a0d0c7227 */ /* 0x000fe200078e00ff */
[----:B------:R0:W-:Y:S02]  /*1d50*/  STL [R1+0x4a4], R19 ;  /* 0x0004a41301007387 */ /* 0x0001e40000100800 */
[----:B------:R-:W-:Y:S01]  /*1d60*/  ISETP.GE.U32.AND P4, PT, R4, 0x7fffffc0, PT ;  /* 0x7fffffc00400780c */ /* 0x000fe20003f86070 */
[----:B------:R-:W-:Y:S01]  /*1d70*/  VIADD R4, R87, 0xffffffed ;  /* 0xffffffed57047836 */ /* 0x000fe20000000000 */
[----:B------:R2:W-:Y:S01]  /*1d80*/  STL [R1+0x4a8], R14 ;  /* 0x0004a80e01007387 */ /* 0x0005e20000100800 */
[----:B------:R-:W-:-:S02]  /*1d90*/  IMAD.MOV R12, RZ, RZ, -R12 ;  /* 0x000000ffff0c7224 */ /* 0x000fc400078e0a0c */
[----:B------:R-:W-:Y:S01]  /*1da0*/  VIADD R7, R87, 0xfffffff7 ;  /* 0xfffffff757077836 */ /* 0x000fe20000000000 */
[----:B------:R-:W-:Y:S01]  /*1db0*/  ISETP.GE.U32.AND P3, PT, R4, 0x7fffffae, PT ;  /* 0x7fffffae0400780c */ /* 0x000fe20003f66070 */
[----:B------:R-:W-:Y:S02]  /*1dc0*/  IMAD.MOV.U32 R4, RZ, RZ, R5 ;  /* 0x000000ffff047224 */ /* 0x000fe400078e0005 */
[----:B0-----:R-:W-:Y:S01]  /*1dd0*/  IMAD.HI.U32 R19, R13, R15, RZ ;  /* 0x0000000f0d137227 */ /* 0x001fe200078e00ff */
[----:B------:R-:W-:-:S03]  /*1de0*/  ISETP.GE.U32.AND P5, PT, R7, 0x7fffffb8, PT ;  /* 0x7fffffb80700780c */ /* 0x000fc60003fa6070 */
[----:B------:R-:W-:Y:S02]  /*1df0*/  IMAD.MOV R19, RZ, RZ, -R19 ;  /* 0x000000ffff137224 */ /* 0x000fe400078e0a13 */
[----:B------:R-:W-:Y:S02]  /*1e00*/  VIADD R5, R87, 0xffffffef ;  /* 0xffffffef57057836 */ /* 0x000fe40000000000 */
[C---:B------:R-:W-:Y:S02]  /*1e10*/  IMAD R15, R11.reuse, R19, R15 ;  /* 0x000000130b0f7224 */ /* 0x040fe400078e020f */
[----:B------:R-:W-:Y:S02]  /*1e20*/  IMAD R90, R11, R12, R90 ;  /* 0x0000000c0b5a7224 */ /* 0x000fe400078e025a */
[C---:B------:R-:W-:Y:S01]  /*1e30*/  IMAD.HI.U32 R12, R13.reuse, R92, RZ ;  /* 0x0000005c0d0c7227 */ /* 0x040fe200078e00ff */
[----:B------:R-:W-:Y:S03]  /*1e40*/  STL [R1], R15 ;  /* 0x0000000f01007387 */ /* 0x000fe60000100800 */
[----:B------:R-:W-:Y:S01]  /*1e50*/  @!P0 IMAD.MOV R4, RZ, RZ, -R4 ;  /* 0x000000ffff048224 */ /* 0x000fe200078e0a04 */
[----:B------:R0:W-:Y:S01]  /*1e60*/  STL [R1+0x8], R8 ;  /* 0x0000080801007387 */ /* 0x0001e20000100800 */
[----:B--2---:R-:W-:Y:S01]  /*1e70*/  IMAD.HI.U32 R14, R13, R93, RZ ;  /* 0x0000005d0d0e7227 */ /* 0x004fe200078e00ff */
[----:B------:R-:W-:-:S02]  /*1e80*/  ISETP.GE.U32.AND P0, PT, R5, 0x7fffffb0, PT ;  /* 0x7fffffb00500780c */ /* 0x000fc40003f06070 */
[----:B------:R2:W-:Y:S01]  /*1e90*/  STL [R1+0x4], R6 ;  /* 0x0000040601007387 */ /* 0x0005e20000100800 */
[C---:B------:R-:W-:Y:S02]  /*1ea0*/  VIADD R7, R87.reuse, 0xffffffea ;  /* 0xffffffea57077836 */ /* 0x040fe40000000000 */
[----:B------:R-:W-:Y:S02]  /*1eb0*/  IMAD.MOV R12, RZ, RZ, -R12 ;  /* 0x000000ffff0c7224 */ /* 0x000fe400078e0a0c */
[----:B------:R-:W-:Y:S02]  /*1ec0*/  IMAD.MOV R14, RZ, RZ, -R14 ;  /* 0x000000ffff0e7224 */ /* 0x000fe400078e0a0e */
[C---:B0-----:R-:W-:Y:S02]  /*1ed0*/  VIADD R8, R87.reuse, 0xffffffe9 ;  /* 0xffffffe957087836 */ /* 0x041fe40000000000 */
[C---:B------:R-:W-:Y:S02]  /*1ee0*/  VIADD R9, R87.reuse, 0xffffffe4 ;  /* 0xffffffe457097836 */ /* 0x040fe40000000000 */
[----:B--2---:R-:W-:-:S02]  /*1ef0*/  VIADD R6, R87, 0xffffffec ;  /* 0xffffffec57067836 */ /* 0x004fc40000000000 */
[----:B------:R-:W-:Y:S02]  /*1f00*/  IMAD R92, R11, R12, R92 ;  /* 0x0000000c0b5c7224 */ /* 0x000fe400078e025c */
[C---:B------:R-:W-:Y:S01]  /*1f10*/  VIADD R12, R87.reuse, 0xffffffe5 ;  /* 0xffffffe5570c7836 */ /* 0x040fe20000000000 */
[----:B------:R-:W-:Y:S01]  /*1f20*/  ISETP.GE.U32.AND P2, PT, R6, 0x7fffffad, PT ;  /* 0x7fffffad0600780c */ /* 0x000fe20003f46070 */
[----:B------:R-:W-:Y:S02]  /*1f30*/  VIADD R6, R87, 0xffffffee ;  /* 0xffffffee57067836 */ /* 0x000fe40000000000 */
[----:B------:R-:W-:Y:S01]  /*1f40*/  IMAD R93, R11, R14, R93 ;  /* 0x0000000e0b5d7224 */ /* 0x000fe200078e025d */
[----:B------:R-:W-:Y:S01]  /*1f50*/  SEL R5, RZ, 0x1, P2 ;  /* 0x00000001ff057807 */ /* 0x000fe20001000000 */
[C---:B------:R-:W-:Y:S01]  /*1f60*/  VIADD R14, R87.reuse, 0xffffffe6 ;  /* 0xffffffe6570e7836 */ /* 0x040fe20000000000 */
[----:B------:R-:W-:Y:S01]  /*1f70*/  ISETP.GE.U32.AND P1, PT, R6, 0x7fffffaf, PT ;  /* 0x7fffffaf0600780c */ /* 0x000fe20003f26070 */
[C---:B------:R-:W-:Y:S01]  /*1f80*/  VIADD R6, R87.reuse, 0xffffffe8 ;  /* 0xffffffe857067836 */ /* 0x040fe20000000000 */
[----:B------:R-:W-:Y:S01]  /*1f90*/  ISETP.GE.U32.AND P2, PT, R8, 0x7fffffaa, PT ;  /* 0x7fffffaa0800780c */ /* 0x000fe20003f46070 */
[----:B------:R-:W-:-:S02]  /*1fa0*/  VIADD R8, R87, 0xffffffeb ;  /* 0xffffffeb57087836 */ /* 0x000fc40000000000 */
[C---:B------:R-:W-:Y:S01]  /*1fb0*/  VIADD R15, R87.reuse, 0xffffffe7 ;  /* 0xffffffe7570f7836 */ /* 0x040fe20000000000 */
[----:B------:R-:W-:Y:S01]  /*1fc0*/  ISETP.GE.U32.AND P6, PT, R6, 0x7fffffa9, PT ;  /* 0x7fffffa90600780c */ /* 0x000fe20003fc6070 */
[C---:B------:R-:W-:Y:S01]  /*1fd0*/  VIADD R19, R87.reuse, 0xffffffe1 ;  /* 0xffffffe157137836 */ /* 0x040fe20000000000 */
[----:B------:R-:W-:Y:S01]  /*1fe0*/  SEL R6, RZ, 0x1fffe, P3 ;  /* 0x0001fffeff067807 */ /* 0x000fe20001800000 */
[----:B------:R-:W-:Y:S01]  /*1ff0*/  VIADD R20, R87, 0xffffffe0 ;  /* 0xffffffe057147836 */ /* 0x000fe20000000000 */
[----:B------:R-:W-:Y:S01]  /*2000*/  ISETP.GE.U32.AND P3, PT, R7, 0x7fffffab, PT ;  /* 0x7fffffab0700780c */ /* 0x000fe20003f66070 */
[C---:B------:R-:W-:Y:S01]  /*2010*/  VIADD R21, R87.reuse, 0xffffffe2 ;  /* 0xffffffe257157836 */ /* 0x040fe20000000000 */
[----:B------:R-:W-:Y:S01]  /*2020*/  SEL R7, RZ, 0x4, P1 ;  /* 0x00000004ff077807 */ /* 0x000fe20000800000 */
[----:B------:R-:W-:Y:S01]  /*2030*/  VIADD R22, R87, 0xffffffe3 ;  /* 0xffffffe357167836 */ /* 0x000fe20000000000 */
[----:B------:R-:W-:Y:S01]  /*2040*/  ISETP.GE.U32.AND P1, PT, R8, 0x7fffffac, PT ;  /* 0x7fffffac0800780c */ /* 0x000fe20003f26070 */
[----:B------:R-:W-:Y:S01]  /*2050*/  IMAD.IADD R5, R5, 0x1, R6 ;  /* 0x0000000105057824 */ /* 0x000fe200078e0206 */
[----:B------:R-:W-:Y:S01]  /*2060*/  SEL R8, RZ, 0x7fff8, P0 ;  /* 0x0007fff8ff087807 */ /* 0x000fe20000000000 */
[----:B------:R-:W-:Y:S01]  /*2070*/  VIADD R87, R87, 0xfffffffe ;  /* 0xfffffffe57577836 */ /* 0x000fe20000000000 */
[----:B------:R-:W-:-:S02]  /*2080*/  ISETP.GE.U32.AND P0, PT, R9, 0x7fffffa5, PT ;  /* 0x7fffffa50900780c */ /* 0x000fc40003f06070 */
[----:B------:R-:W-:Y:S02]  /*2090*/  SEL R9, RZ, 0x1, P6 ;  /* 0x00000001ff097807 */ /* 0x000fe40003000000 */
[----:B------:R-:W-:Y:S02]  /*20a0*/  ISETP.GE.U32.AND P6, PT, R12, 0x7fffffa6, PT ;  /* 0x7fffffa60c00780c */ /* 0x000fe40003fc6070 */
[----:B------:R-:W-:Y:S02]  /*20b0*/  SEL R12, RZ, 0x1fffe, P2 ;  /* 0x0001fffeff0c7807 */ /* 0x000fe40001000000 */
[----:B------:R-:W-:Y:S02]  /*20c0*/  ISETP.GE.U32.AND P2, PT, R14, 0x7fffffa7, PT ;  /* 0x7fffffa70e00780c */ /* 0x000fe40003f46070 */
[----:B------:R-:W-:Y:S01]  /*20d0*/  SEL R14, RZ, 0x4, P3 ;  /* 0x00000004ff0e7807 */ /* 0x000fe20001800000 */
[----:B------:R-:W-:Y:S01]  /*20e0*/  IMAD.IADD R9, R9, 0x1, R12 ;  /* 0x0000000109097824 */ /* 0x000fe200078e020c */
[----:B------:R-:W-:-:S02]  /*20f0*/  ISETP.GE.U32.AND P3, PT, R15, 0x7fffffa8, PT ;  /* 0x7fffffa80f00780c */ /* 0x000fc40003f66070 */
[----:B------:R-:W-:Y:S02]  /*2100*/  SEL R15, RZ, 0x7fff8, P1 ;  /* 0x0007fff8ff0f7807 */ /* 0x000fe40000800000 */
[----:B------:R-:W-:Y:S02]  /*2110*/  ISETP.GE.U32.AND P1, PT, R19, 0x7fffffa2, PT ;  /* 0x7fffffa21300780c */ /* 0x000fe40003f26070 */
[----:B------:R-:W-:Y:S02]  /*2120*/  SEL R19, RZ, 0x1, P0 ;  /* 0x00000001ff137807 */ /* 0x000fe40000000000 */
[----:B------:R-:W-:Y:S02]  /*2130*/  ISETP.GE.U32.AND P0, PT, R20, 0x7fffffa1, PT ;  /* 0x7fffffa11400780c */ /* 0x000fe40003f06070 */
[----:B------:R-:W-:Y:S02]  /*2140*/  SEL R20, RZ, 0x1fffe, P6 ;  /* 0x0001fffeff147807 */ /* 0x000fe40003000000 */
[----:B------:R-:W-:-:S02]  /*2150*/  ISETP.GE.U32.AND P6, PT, R21, 0x7fffffa3, PT ;  /* 0x7fffffa31500780c */ /* 0x000fc40003fc6070 */
[----:B------:R-:W-:Y:S02]  /*2160*/  SEL R21, RZ, 0x4, P2 ;  /* 0x00000004ff157807 */ /* 0x000fe40001000000 */
[----:B------:R-:W-:Y:S01]  /*2170*/  LOP3.LUT R5, R5, 0x3, RZ, 0xc0, !PT ;  /* 0x0000000305057812 */ /* 0x000fe200078ec0ff */
[----:B------:R-:W0:Y:S01]  /*2180*/  S2R R12, SR_TID.X ;  /* 0x00000000000c7919 */ /* 0x000e220000002100 */
[----:B------:R-:W-:Y:S01]  /*2190*/  ISETP.GE.U32.AND P2, PT, R22, 0x7fffffa4, PT ;  /* 0x7fffffa41600780c */ /* 0x000fe20003f46070 */
[----:B------:R-:W-:Y:S01]  /*21a0*/  IMAD.IADD R19, R19, 0x1, R20 ;  /* 0x0000000113137824 */ /* 0x000fe200078e0214 */
[----:B------:R-:W-:Y:S02]  /*21b0*/  SEL R22, RZ, 0x7fff8, P3 ;  /* 0x0007fff8ff167807 */ /* 0x000fe40001800000 */
[----:B------:R-:W-:Y:S02]  /*21c0*/  ISETP.GE.U32.AND P3, PT, R23, 0x7fffff8d, PT ;  /* 0x7fffff8d1700780c */ /* 0x000fe40003f66070 */
[----:B------:R-:W-:-:S02]  /*21d0*/  SEL R23, RZ, 0x1fffe, P1 ;  /* 0x0001fffeff177807 */ /* 0x000fc40000800000 */
[----:B------:R-:W-:Y:S02]  /*21e0*/  ISETP.GE.U32.AND P1, PT, R24, 0x7fffff8e, PT ;  /* 0x7fffff8e1800780c */ /* 0x000fe40003f26070 */
[----:B------:R-:W-:Y:S02]  /*21f0*/  SEL R24, RZ, 0x4, P6 ;  /* 0x00000004ff187807 */ /* 0x000fe40003000000 */
[----:B------:R-:W-:Y:S02]  /*2200*/  ISETP.GE.U32.AND P6, PT, R25, 0x7fffff8f, PT ;  /* 0x7fffff8f1900780c */ /* 0x000fe40003fc6070 */
[----:B------:R-:W-:Y:S02]  /*2210*/  SEL R25, RZ, 0x7fff8, P2 ;  /* 0x0007fff8ff197807 */ /* 0x000fe40001000000 */
[----:B------:R-:W-:Y:S02]  /*2220*/  ISETP.GE.U32.AND P2, PT, R26, 0x7fffff90, PT ;  /* 0x7fffff901a00780c */ /* 0x000fe40003f46070 */
[----:B------:R-:W-:-:S02]  /*2230*/  SEL R26, RZ, 0x1, P3 ;  /* 0x00000001ff1a7807 */ /* 0x000fc40001800000 */
[----:B------:R-:W-:Y:S02]  /*2240*/  ISETP.GE.U32.AND P3, PT, R27, 0x7fffff89, PT ;  /* 0x7fffff891b00780c */ /* 0x000fe40003f66070 */
[----:B------:R-:W-:Y:S02]  /*2250*/  SEL R27, RZ, 0x1fffe, P1 ;  /* 0x0001fffeff1b7807 */ /* 0x000fe40000800000 */
[----:B------:R-:W-:Y:S02]  /*2260*/  ISETP.GE.U32.AND P1, PT, R28, 0x7fffff8a, PT ;  /* 0x7fffff8a1c00780c */ /* 0x000fe40003f26070 */
[----:B------:R-:W-:Y:S01]  /*2270*/  SEL R28, RZ, 0x4, P6 ;  /* 0x00000004ff1c7807 */ /* 0x000fe20003000000 */
[----:B------:R-:W-:Y:S01]  /*2280*/  IMAD.IADD R26, R26, 0x1, R27 ;  /* 0x000000011a1a7824 */ /* 0x000fe200078e021b */
[----:B------:R-:W-:Y:S02]  /*2290*/  ISETP.GE.U32.AND P6, PT, R29, 0x7fffff8b, PT ;  /* 0x7fffff8b1d00780c */ /* 0x000fe40003fc6070 */
[----:B------:R-:W-:-:S02]  /*22a0*/  SEL R29, RZ, 0x7fff8, P2 ;  /* 0x0007fff8ff1d7807 */ /* 0x000fc40001000000 */
[----:B------:R-:W-:Y:S02]  /*22b0*/  ISETP.GE.U32.AND P2, PT, R30, 0x7fffff8c, PT ;  /* 0x7fffff8c1e00780c */ /* 0x000fe40003f46070 */
        /* <DEDUP_REMOVED lines=13> */
[----:B------:R-:W-:Y:S01]  /*2390*/  SEL R36, RZ, 0x4, P6 ;  /* 0x00000004ff247807 */ /* 0x000fe20003000000 */
[----:B------:R-:W-:Y:S01]  /*23a0*/  IMAD.IADD R34, R34, 0x1, R35 ;  /* 0x0000000122227824 */ /* 0x000fe200078e0223 */
[----:B------:R-:W-:Y:S02]  /*23b0*/  ISETP.GE.U32.AND P6, PT, R37, 0x7fffff83, PT ;  /* 0x7fffff832500780c */ /* 0x000fe40003fc6070 */
[----:B------:R-:W-:Y:S02]  /*23c0*/  SEL R37, RZ, 0x7fff8, P2 ;  /* 0x0007fff8ff257807 */ /* 0x000fe40001000000 */
[----:B------:R-:W-:Y:S02]  /*23d0*/  ISETP.GE.U32.AND P2, PT, R70, 0x7fffff84, PT ;  /* 0x7fffff844600780c */ /* 0x000fe40003f46070 */
[----:B------:R-:W-:Y:S02]  /*23e0*/  SEL R70, RZ, 0x1fffe, P3 ;  /* 0x0001fffeff467807 */ /* 0x000fe40001800000 */
        /* <DEDUP_REMOVED lines=8> */
[----:B------:R-:W-:Y:S02]  /*2470*/  ISETP.GE.U32.AND P6, PT, R75, 0x7fffff99, PT ;  /* 0x7fffff994b00780c */ /* 0x000fe40003fc6070 */
[----:B------:R-:W-:Y:S01]  /*2480*/  SEL R75, RZ, 0x4, P2 ;  /* 0x00000004ff4b7807 */ /* 0x000fe20001000000 */
[----:B------:R-:W-:Y:S01]  /*2490*/  IMAD.IADD R73, R73, 0x1, R74 ;  /* 0x0000000149497824 */ /* 0x000fe200078e024a */
[----:B------:R-:W-:Y:S02]  /*24a0*/  ISETP.GE.U32.AND P2, PT, R76, 0x7fffff9a, PT ;  /* 0x7fffff9a4c00780c */ /* 0x000fe40003f46070 */
[----:B------:R-:W-:Y:S02]  /*24b0*/  SEL R76, RZ, 0x7fff8, P3 ;  /* 0x0007fff8ff4c7807 */ /* 0x000fe40001800000 */
        /* <DEDUP_REMOVED lines=19> */
[----:B------:R-:W-:Y:S02]  /*25f0*/  IADD3 R5, PT, PT, R5, R8, R7 ;  /* 0x0000000805057210 */ /* 0x000fe40007ffe007 */
[----:B------:R-:W-:-:S02]  /*2600*/  SEL R7, RZ, 0x4, P2 ;  /* 0x00000004ff077807 */ /* 0x000fc40001000000 */
[----:B------:R-:W-:Y:S02]  /*2610*/  ISETP.GE.AND P2, PT, R38, RZ, PT ;  /* 0x000000ff2600720c */ /* 0x000fe40003f46270 */
[----:B------:R2:W5:Y:S01]  /*2620*/  LDL.LU R38, [R1+0xce0] ;  /* 0x000ce00001267983 */ /* 0x0005620000300800 */
[----:B------:R-:W-:Y:S02]  /*2630*/  SEL R85, RZ, 0x1, P3 ;  /* 0x00000001ff557807 */ /* 0x000fe40001800000 */
[----:B------:R-:W-:Y:S02]  /*2640*/  ISETP.GE.U32.AND P3, PT, R86, 0x7fffff94, PT ;  /* 0x7fffff945600780c */ /* 0x000fe40003f66070 */
[----:B------:R-:W-:Y:S02]  /*2650*/  SEL R86, RZ, 0x1fffe, P6 ;  /* 0x0001fffeff567807 */ /* 0x000fe40003000000 */
[----:B------:R-:W-:Y:S02]  /*2660*/  SEL R6, RZ, 0x1, P1 ;  /* 0x00000001ff067807 */ /* 0x000fe40000800000 */
[----:B------:R-:W-:Y:S01]  /*2670*/  ISETP.GE.U32.AND P6, PT, R87, 0x7fffffbf, PT ;  /* 0x7fffffbf5700780c */ /* 0x000fe20003fc6070 */
[----:B------:R-:W-:Y:S01]  /*2680*/  IMAD.IADD R85, R85, 0x1, R86 ;  /* 0x0000000155557824 */ /* 0x000fe200078e0256 */
[----:B------:R-:W-:Y:S01]  /*2690*/  SEL R87, RZ, 0x1, P0 ;  /* 0x00000001ff577807 */ /* 0x000fe20000000000 */
[----:B------:R-:W-:Y:S01]  /*26a0*/  @!P2 IMAD.MOV R0, RZ, RZ, -R0 ;  /* 0x000000ffff00a224 */ /* 0x000fe200078e0a00 */
[----:B------:R-:W-:Y:S01]  /*26b0*/  ISETP.GE.AND P2, PT, R16, RZ, PT ;  /* 0x000000ff1000720c */ /* 0x000fe20003f46270 */
[----:B------:R-:W-:Y:S01]  /*26c0*/  IMAD.IADD R6, R6, 0x1, R70 ;  /* 0x0000000106067824 */ /* 0x000fe200078e0246 */
[----:B------:R-:W3:Y:S01]  /*26d0*/  LDL.LU R16, [R1+0xcdc] ;  /* 0x000cdc0001107983 */ /* 0x000ee20000300800 */
[----:B------:R-:W-:Y:S01]  /*26e0*/  IMAD.IADD R23, R87, 0x1, R23 ;  /* 0x0000000157177824 */ /* 0x000fe200078e0217 */
[----:B------:R-:W-:-:S02]  /*26f0*/  LOP3.LUT R30, R30, 0x3, RZ, 0xc0, !PT ;  /* 0x000000031e1e7812 */ /* 0x000fc400078ec0ff */
[----:B------:R-:W-:Y:S02]  /*2700*/  LOP3.LUT R6, R6, 0x3, RZ, 0xc0, !PT ;  /* 0x0000000306067812 */ /* 0x000fe400078ec0ff */
[----:B------:R-:W-:Y:S02]  /*2710*/  LOP3.LUT R77, R77, 0x3, RZ, 0xc0, !PT ;  /* 0x000000034d4d7812 */ /* 0x000fe400078ec0ff */
[----:B------:R-:W-:Y:S02]  /*2720*/  SEL R8, RZ, 0x7fff8, P3 ;  /* 0x0007fff8ff087807 */ /* 0x000fe40001800000 */
[----:B------:R-:W-:Y:S01]  /*2730*/  LOP3.LUT R85, R85, 0x3, RZ, 0xc0, !PT ;  /* 0x0000000355557812 */ /* 0x000fe200078ec0ff */
[----:B------:R-:W-:Y:S01]  /*2740*/  @!P2 IMAD.MOV R2, RZ, RZ, -R2 ;  /* 0x000000ffff02a224 */ /* 0x000fe200078e0a02 */
[----:B------:R-:W-:Y:S02]  /*2750*/  ISETP.GE.AND P2, PT, R17, RZ, PT ;  /* 0x000000ff1100720c */ /* 0x000fe40003f46270 */
[----:B------:R2:W5:Y:S01]  /*2760*/  LDL.LU R17, [R1+0xcd8] ;  /* 0x000cd80001117983 */ /* 0x0005620000300800 */
[----:B------:R-:W-:-:S02]  /*2770*/  IADD3 R30, PT, PT, R30, R33, R32 ;  /* 0x000000211e1e7210 */ /* 0x000fc40007ffe020 */
[----:B------:R-:W-:Y:S02]  /*2780*/  LOP3.LUT R34, R34, 0x3, RZ, 0xc0, !PT ;  /* 0x0000000322227812 */ /* 0x000fe400078ec0ff */
[----:B------:R-:W-:Y:S02]  /*2790*/  IADD3 R6, PT, PT, R6, R72, R71 ;  /* 0x0000004806067210 */ /* 0x000fe40007ffe047 */
[----:B------:R-:W-:Y:S02]  /*27a0*/  IADD3 R77, PT, PT, R77, R80, R79 ;  /* 0x000000504d4d7210 */ /* 0x000fe40007ffe04f */
[----:B------:R-:W-:Y:S02]  /*27b0*/  LOP3.LUT R81, R81, 0x3, RZ, 0xc0, !PT ;  /* 0x0000000351517812 */ /* 0x000fe400078ec0ff */
[----:B------:R-:W-:Y:S02]  /*27c0*/  IADD3 R7, PT, PT, R85, R8, R7 ;  /* 0x0000000855077210 */ /* 0x000fe40007ffe007 */
[----:B------:R-:W-:-:S02]  /*27d0*/  LOP3.LUT R9, R9, 0x3, RZ, 0xc0, !PT ;  /* 0x0000000309097812 */ /* 0x000fc400078ec0ff */
[----:B------:R-:W-:Y:S01]  /*27e0*/  LOP3.LUT R23, R23, 0x3, RZ, 0xc0, !PT ;  /* 0x0000000317177812 */ /* 0x000fe200078ec0ff */
[----:B------:R-:W-:Y:S01]  /*27f0*/  IMAD.SHL.U32 R30, R30, 0x100, RZ ;  /* 0x000001001e1e7824 */ /* 0x000fe200078e00ff */
[----:B------:R-:W-:Y:S01]  /*2800*/  IADD3 R34, PT, PT, R34, R37, R36 ;  /* 0x0000002522227210 */ /* 0x000fe20007ffe024 */
[----:B------:R-:W-:Y:S01]  /*2810*/  IMAD.SHL.U32 R77, R77, 0x100, RZ ;  /* 0x000001004d4d7824 */ /* 0x000fe200078e00ff */
[----:B------:R-:W-:Y:S02]  /*2820*/  IADD3 R81, PT, PT, R81, R84, R83 ;  /* 0x0000005451517210 */ /* 0x000fe40007ffe053 */
[----:B------:R-:W-:Y:S02]  /*2830*/  LOP3.LUT R6, R6, 0xf, RZ, 0xc0, !PT ;  /* 0x0000000f06067812 */ /* 0x000fe400078ec0ff */
[----:B------:R-:W-:Y:S02]  /*2840*/  LOP3.LUT R7, R7, 0xf, RZ, 0xc0, !PT ;  /* 0x0000000f07077812 */ /* 0x000fe400078ec0ff */
[----:B------:R-:W-:-:S02]  /*2850*/  IADD3 R9, PT, PT, R9, R15, R14 ;  /* 0x0000000f09097210 */ /* 0x000fc40007ffe00e */
[----:B------:R-:W-:Y:S02]  /*2860*/  LOP3.LUT R19, R19, 0x3, RZ, 0xc0, !PT ;  /* 0x0000000313137812 */ /* 0x000fe400078ec0ff */
[----:B------:R-:W-:Y:S02]  /*2870*/  IADD3 R23, PT, PT, R23, R25, R24 ;  /* 0x0000001917177210 */ /* 0x000fe40007ffe018 */
[----:B------:R-:W-:Y:S02]  /*2880*/  LOP3.LUT R26, R26, 0x3, RZ, 0xc0, !PT ;  /* 0x000000031a1a7812 */ /* 0x000fe400078ec0ff */
[----:B------:R-:W-:Y:S01]  /*2890*/  LOP3.LUT R73, R73, 0x3, RZ, 0xc0, !PT ;  /* 0x0000000349497812 */ /* 0x000fe200078ec0ff */
[----:B------:R-:W-:Y:S01]  /*28a0*/  IMAD R6, R34, 0x10, R6 ;  /* 0x0000001022067824 */ /* 0x000fe200078e0206 */
[----:B------:R-:W-:Y:S01]  /*28b0*/  IADD3 R19, PT, PT, R19, R22, R21 ;  /* 0x0000001613137210 */ /* 0x000fe20007ffe015 */
[----:B------:R-:W-:Y:S01]  /*28c0*/  IMAD R7, R81, 0x10, R7 ;  /* 0x0000001051077824 */ /* 0x000fe200078e0207 */
[----:B------:R-:W-:Y:S01]  /*28d0*/  LOP3.LUT R23, R23, 0xf, RZ, 0xc0, !PT ;  /* 0x0000000f17177812 */ /* 0x000fe200078ec0ff */
[----:B------:R-:W-:Y:S01]  /*28e0*/  IMAD.SHL.U32 R9, R9, 0x100, RZ ;  /* 0x0000010009097824 */ /* 0x000fe200078e00ff */
[----:B------:R-:W-:-:S02]  /*28f0*/  IADD3 R26, PT, PT, R26, R29, R28 ;  /* 0x0000001d1a1a7210 */ /* 0x000fc40007ffe01c */
[----:B------:R-:W-:Y:S02]  /*2900*/  IADD3 R73, PT, PT, R73, R76, R75 ;  /* 0x0000004c49497210 */ /* 0x000fe40007ffe04b */
[----:B------:R-:W-:Y:S02]  /*2910*/  LOP3.LUT R30, R30, 0xf00, RZ, 0xe2, !PT ;  /* 0x00000f001e1e7812 */ /* 0x000fe400078ee2ff */
[----:B------:R-:W-:Y:S01]  /*2920*/  LOP3.LUT R77, R77, 0xf00, RZ, 0xe2, !PT ;  /* 0x00000f004d4d7812 */ /* 0x000fe200078ee2ff */
[----:B------:R-:W-:Y:S01]  /*2930*/  IMAD R19, R19, 0x10, R23 ;  /* 0x0000001013137824 */ /* 0x000fe200078e0217 */
[----:B------:R-:W-:Y:S01]  /*2940*/  LOP3.LUT R6, R6, 0xff, RZ, 0xc0, !PT ;  /* 0x000000ff06067812 */ /* 0x000fe200078ec0ff */
[----:B------:R-:W-:Y:S01]  /*2950*/  IMAD R26, R26, 0x1000, R30 ;  /* 0x000010001a1a7824 */ /* 0x000fe200078e021e */
[----:B------:R-:W-:Y:S01]  /*2960*/  LOP3.LUT R7, R7, 0xff, RZ, 0xc0, !PT ;  /* 0x000000ff07077812 */ /* 0x000fe200078ec0ff */
[----:B------:R-:W-:Y:S01]  /*2970*/  IMAD R73, R73, 0x1000, R77 ;  /* 0x0000100049497824 */ /* 0x000fe200078e024d */
[----:B0-----:R-:W-:Y:S01]  /*2980*/  LOP3.LUT R12, R12, 0x7f, RZ, 0xc0, !PT ;  /* 0x0000007f0c0c7812 */ /* 0x001fe200078ec0ff */
[----:B------:R-:W-:Y:S01]  /*2990*/  USHF.L.U32 UR4, UR7, 0x15, URZ ;  /* 0x0000001507047899 */ /* 0x000fe200080006ff */
[----:B------:R-:W-:Y:S01]  /*29a0*/  LOP3.LUT R9, R9, 0xf00, RZ, 0xe2, !PT ;  /* 0x00000f0009097812 */ /* 0x000fe200078ee2ff */
[----:B------:R-:W-:Y:S01]  /*29b0*/  @!P2 IMAD.MOV R3, RZ, RZ, -R3 ;  /* 0x000000ffff03a224 */ /* 0x000fe200078e0a03 */
[----:B------:R-:W-:Y:S01]  /*29c0*/  ISETP.NE.U32.AND P2, PT, R12, RZ, PT ;  /* 0x000000ff0c00720c */ /* 0x000fe20003f45070 */
[----:B------:R-:W-:Y:S01]  /*29d0*/  IMAD.IADD R6, R26, 0x1, R6 ;  /* 0x000000011a067824 */ /* 0x000fe200078e0206 */
[----:B------:R-:W-:Y:S01]  /*29e0*/  LOP3.LUT R12, R19, 0xff, RZ, 0xc0, !PT ;  /* 0x000000ff130c7812 */ /* 0x000fe200078ec0ff */
[----:B------:R-:W-:Y:S01]  /*29f0*/  IMAD.IADD R7, R73, 0x1, R7 ;  /* 0x0000000149077824 */ /* 0x000fe200078e0207 */
[----:B------:R-:W-:Y:S01]  /*2a00*/  ULOP3.LUT UR4, UR4, 0x600000, URZ, 0xc0, !UPT ;  /* 0x0060000004047892 */ /* 0x000fe2000f8ec0ff */
[----:B------:R-:W-:Y:S01]  /*2a10*/  IMAD R5, R5, 0x1000, R9 ;  /* 0x0000100005057824 */ /* 0x000fe200078e0209 */
[----:B------:R-:W-:-:S02]  /*2a20*/  PRMT R86, RZ, 0x7610, R86 ;  /* 0x00007610ff567816 */ /* 0x000fc40000000056 */
[----:B------:R-:W-:Y:S01]  /*2a30*/  PRMT R9, R6, 0x5410, R7 ;  /* 0x0000541006097816 */ /* 0x000fe20000000007 */
[----:B------:R-:W-:Y:S01]  /*2a40*/  IMAD.IADD R12, R5, 0x1, R12 ;  /* 0x00000001050c7824 */ /* 0x000fe200078e020c */
[----:B------:R-:W-:Y:S02]  /*2a50*/  UIADD3 UR10, UPT, UPT, UR8, UR4, URZ ;  /* 0x00000004080a7290 */ /* 0x000fe4000fffe0ff */
[----:B------:R-:W-:Y:S01]  /*2a60*/  UIADD3 UR11, UPT, UPT, UR9, 0x14000, URZ ;  /* 0x00014000090b7890 */ /* 0x000fe2000fffe0ff */
[----:B------:R-:W-:Y:S01]  /*2a70*/  UMOV UR4, 0x1 ;  /* 0x0000000100047882 */ /* 0x000fe20000000000 */
[----:B---3--:R-:W-:Y:S02]  /*2a80*/  ISETP.NE.AND P3, PT, R16, RZ, PT ;  /* 0x000000ff1000720c */ /* 0x008fe40003f65270 */
[----:B------:R-:W-:-:S04]  /*2a90*/  LOP3.LUT R8, RZ, R16, RZ, 0x33, !PT ;  /* 0x00000010ff087212 */ /* 0x000fc800078e33ff */
[C---:B------:R-:W-:Y:S02]  /*2aa0*/  SEL R4, R8.reuse, R4, !P3 ;  /* 0x0000000408047207 */ /* 0x040fe40005800000 */
[C---:B------:R-:W-:Y:S02]  /*2ab0*/  SEL R0, R8.reuse, R0, !P3 ;  /* 0x0000000008007207 */ /* 0x040fe40005800000 */
[C---:B------:R-:W-:Y:S02]  /*2ac0*/  SEL R14, R8.reuse, R2, !P3 ;  /* 0x00000002080e7207 */ /* 0x040fe40005800000 */
[----:B------:R-:W-:Y:S01]  /*2ad0*/  SEL R8, R8, R3, !P3 ;  /* 0x0000000308087207 */ /* 0x000fe20005800000 */
[----:B-12---:R-:W-:Y:S06]  /*2ae0*/  BRA.U UP0, `(.L_x_5) ;  /* 0x0000000100187547 */ /* 0x006fec000b800000 */
[----:B------:R-:W-:Y:S01]  /*2af0*/  ELECT P3, URZ, PT ;  /* 0x0000000000ff782f */ /* 0x000fe20003860000 */
[----:B------:R-:W-:Y:S01]  /*2b00*/  IMAD.MOV.U32 R2, RZ, RZ, 0x1 ;  /* 0x00000001ff027424 */ /* 0x000fe200078e00ff */
[----:B------:R-:W-:Y:S01]  /*2b10*/  UMOV UR6, 0x40 ;  /* 0x0000004000067882 */ /* 0x000fe20000000000 */
[----:B------:R-:W-:Y:S01]  /*2b20*/  UVIRTCOUNT.DEALLOC.SMPOOL 0x80 ;  /* 0x000000800000784c */ /* 0x000fe20000000000 */
[----:B------:R-:W-:-:S09]  /*2b30*/  ULEA UR6, UR5, UR6, 0x18 ;  /* 0x0000000605067291 */ /* 0x000fd2000f8ec0ff */
[----:B------:R0:W-:Y:S03]  /*2b40*/  @P3 STS.U8 [UR6], R2 ;  /* 0x00000002ff003988 */ /* 0x0001e60008000006 */
.L_x_5:
[----:B------:R-:W-:Y:S01]  /*2b50*/  STTM.x64 tmem[UR10], RZ ;  /* 0x000000ff000079ed */ /* 0x000fe2000834000a */
[----:B------:R-:W-:Y:S01]  /*2b60*/  STTM.x64 tmem[UR10+0x40], RZ ;  /* 0x000040ff000079ed */ /* 0x000fe2000834000a */
[----:B------:R-:W-:Y:S01]  /*2b70*/  STTM.x64 tmem[UR10+0x80], RZ ;  /* 0x000080ff000079ed */ /* 0x000fe2000834000a */
[----:B------:R-:W-:Y:S01]  /*2b80*/  STTM.x64 tmem[UR10+0xc0], RZ ;  /* 0x0000c0ff000079ed */ /* 0x000fe2000834000a */
[----:B------:R-:W-:Y:S01]  /*2b90*/  STTM.x64 tmem[UR10+0x100], RZ ;  /* 0x000100ff000079ed */ /* 0x000fe2000834000a */
[----:B------:R-:W-:Y:S01]  /*2ba0*/  STTM.x64 tmem[UR10+0x140], RZ ;  /* 0x000140ff000079ed */ /* 0x000fe2000834000a */
[----:B------:R-:W-:Y:S01]  /*2bb0*/  STTM.x64 tmem[UR10+0x180], RZ ;  /* 0x000180ff000079ed */ /* 0x000fe2000834000a */
[----:B------:R-:W-:Y:S01]  /*2bc0*/  STTM.x64 tmem[UR10+0x1c0], RZ ;  /* 0x0001c0ff000079ed */ /* 0x000fe2000834000a */
[----:B------:R-:W1:Y:S02]  /*2bd0*/  FENCE.VIEW.ASYNC.T ;  /* 0x00000000000073c6 */ /* 0x000e640000000200 */
[----:B-1----:R-:W-:Y:S01]  /*2be0*/  VOTEU.ALL UP1, P2 ;  /* 0x0000000000ff7886 */ /* 0x002fe20001020000 */
[----:B------:R-:W-:Y:S01]  /*2bf0*/  VOTEU.ALL UP2, P2 ;  /* 0x0000000000ff7886 */ /* 0x000fe20001040000 */
[----:B0-----:R-:W-:Y:S01]  /*2c00*/  IMAD R2, R4, UR20, RZ ;  /* 0x0000001404027c24 */ /* 0x001fe2000f8e02ff */
[----:B------:R-:W-:Y:S01]  /*2c10*/  STL [R1+0x1040], R82 ;  /* 0x0010405201007387 */ /* 0x000fe20000100800 */
[----:B------:R-:W-:Y:S01]  /*2c20*/  IMAD R4, R0, UR20, RZ ;  /* 0x0000001400047c24 */ /* 0x000fe2000f8e02ff */
[----:B------:R-:W-:-:S04]  /*2c30*/  @!UP1 UIADD3 UR14, UPT, UPT, -UR4, 0x100000, URZ ;  /* 0x00100000040e9890 */ /* 0x000fc8000fffe1ff */
[----:B------:R-:W-:Y:S02]  /*2c40*/  @!UP1 USHF.L.U32 UR15, UR14, 0xb, URZ ;  /* 0x0000000b0e0f9899 */ /* 0x000fe400080006ff */
[----:B------:R-:W-:Y:S01]  /*2c50*/  @!UP1 USHF.L.U32 UR14, UR14, 0x1, URZ ;  /* 0x000000010e0e9899 */ /* 0x000fe200080006ff */
[----:B------:R-:W-:Y:S01]  /*2c60*/  IMAD R14, R14, UR20, RZ ;  /* 0x000000140e0e7c24 */ /* 0x000fe2000f8e02ff */
[----:B------:R-:W-:Y:S01]  /*2c70*/  BAR.SYNC.DEFER_BLOCKING 0x0 ;  /* 0x0000000000007b1d */ /* 0x000fe20000010000 */
[----:B------:R-:W-:-:S04]  /*2c80*/  IADD3 R0, P3, PT, R2, UR16, RZ ;  /* 0x0000001002007c10 */ /* 0x000fc8000ff7e0ff */
[----:B------:R-:W-:Y:S01]  /*2c90*/  LEA.HI.X.SX32 R2, R2, UR17, 0x1, P3 ;  /* 0x0000001102027c11 */ /* 0x000fe200098f0eff */
[----:B------:R-:W-:Y:S01]  /*2ca0*/  @!P4 IMAD.MOV.U32 R6, RZ, RZ, R0 ;  /* 0x000000ffff06c224 */ /* 0x000fe200078e0000 */
[C---:B------:R-:W-:Y:S02]  /*2cb0*/  IADD3 R3, P3, PT, R4.reuse, UR16, RZ ;  /* 0x0000001004037c10 */ /* 0x040fe4000ff7e0ff */
[----:B------:R-:W-:Y:S01]  /*2cc0*/  PRMT R85, RZ, 0x7610, R85 ;  /* 0x00007610ff557816 */ /* 0x000fe20000000055 */
[----:B------:R-:W-:Y:S01]  /*2cd0*/  @!P4 IMAD.MOV.U32 R7, RZ, RZ, R2 ;  /* 0x000000ffff07c224 */ /* 0x000fe200078e0002 */
[----:B------:R-:W-:Y:S01]  /*2ce0*/  LEA.HI.X.SX32 R4, R4, UR17, 0x1, P3 ;  /* 0x0000001104047c11 */ /* 0x000fe200098f0eff */
[----:B------:R-:W-:Y:S01]  /*2cf0*/  IMAD R8, R8, UR20, RZ ;  /* 0x0000001408087c24 */ /* 0x000fe2000f8e02ff */
[----:B------:R-:W-:Y:S01]  /*2d00*/  IADD3 R5, P3, PT, R14, UR16, RZ ;  /* 0x000000100e057c10 */ /* 0x000fe2000ff7e0ff */
[----:B------:R-:W-:Y:S01]  /*2d10*/  STL [R1+0x103c], R9 ;  /* 0x00103c0901007387 */ /* 0x000fe20000100800 */
[----:B------:R-:W-:Y:S01]  /*2d20*/  PRMT R16, RZ, 0x7610, R16 ;  /* 0x00007610ff107816 */ /* 0x000fe20000000010 */
[----:B------:R-:W-:Y:S01]  /*2d30*/  USHF.L.U32 UR5, UR12, 0x3, URZ ;  /* 0x000000030c057899 */ /* 0x000fe200080006ff */
[----:B------:R-:W-:Y:S01]  /*2d40*/  PRMT R83, RZ, 0x7610, R83 ;  /* 0x00007610ff537816 */ /* 0x000fe20000000053 */
[----:B------:R-:W0:Y:S01]  /*2d50*/  LDCU UR53, c[0x0][0x3b0] ;  /* 0x00007600ff3577ac */ /* 0x000e220008000800 */
[----:B------:R-:W-:-:S02]  /*2d60*/  LOP3.LUT R12, R12, 0xffff, RZ, 0xc0, !PT ;  /* 0x0000ffff0c0c7812 */ /* 0x000fc400078ec0ff */
[----:B------:R-:W-:Y:S01]  /*2d70*/  PRMT R84, RZ, 0x7610, R84 ;  /* 0x00007610ff547816 */ /* 0x000fe20000000054 */
[----:B------:R-:W1:Y:S01]  /*2d80*/  LDCU UR69, c[0x0][0x3b0] ;  /* 0x00007600ff4577ac */ /* 0x000e620008000800 */
[----:B------:R-:W2:Y:S02]  /*2d90*/  FENCE.VIEW.ASYNC.S ;  /* 0x00000000000073c6 */ /* 0x000ea40000000000 */
[----:B--2---:R2:W3:Y:S02]  /*2da0*/  @!UP2 SYNCS.EXCH.64 URZ, [UR11], UR14 ;  /* 0x0000000e0bffa5b2 */ /* 0x0044e40008000100 */
[----:B---3--:R-:W-:Y:S01]  /*2db0*/  BAR.SYNC.DEFER_BLOCKING 0x0 ;  /* 0x0000000000007b1d */ /* 0x008fe20000010000 */
[----:B------:R-:W-:-:S05]  /*2dc0*/  @!P4 IMAD.MOV.U32 R15, RZ, RZ, R4 ;  /* 0x000000ffff0fc224 */ /* 0x000fca00078e0004 */
[----:B------:R-:W3:Y:S01]  /*2dd0*/  LDCU UR68, c[0x0][0x3b0] ;  /* 0x00007600ff4477ac */ /* 0x000ee20008000800 */
[----:B------:R-:W-:Y:S01]  /*2de0*/  STL [R1+0x1038], R81 ;  /* 0x0010385101007387 */ /* 0x000fe20000100800 */
[----:B------:R-:W4:Y:S03]  /*2df0*/  LDCU UR55, c[0x0][0x3b0] ;  /* 0x00007600ff3777ac */ /* 0x000f260008000800 */
[----:B------:R0:W-:Y:S01]  /*2e00*/  STL [R1+0x1044], R81 ;  /* 0x0010445101007387 */ /* 0x0001e20000100800 */
[----:B------:R-:W1:Y:S03]  /*2e10*/  LDCU UR66, c[0x0][0x3b0] ;  /* 0x00007600ff4277ac */ /* 0x000e660008000800 */
[----:B------:R1:W-:Y:S01]  /*2e20*/  STL [R1+0x1034], R80 ;  /* 0x0010345001007387 */ /* 0x0003e20000100800 */
[----:B------:R-:W1:Y:S03]  /*2e30*/  LDCU UR54, c[0x0][0x3b0] ;  /* 0x00007600ff3677ac */ /* 0x000e660008000800 */
[----:B------:R-:W-:Y:S01]  /*2e40*/  STL [R1+0x1030], R36 ;  /* 0x0010302401007387 */ /* 0x000fe20000100800 */
[----:B------:R-:W1:Y:S03]  /*2e50*/  LDCU UR67, c[0x0][0x3b0] ;  /* 0x00007600ff4377ac */ /* 0x000e660008000800 */
[----:B------:R2:W3:Y:S01]  /*2e60*/  @!P4 LDG.E.U8 R86, desc[UR24][R6.64] ;  /* 0x000000180656c981 */ /* 0x0004e2000c1e1100 */
[----:B0-----:R-:W-:Y:S01]  /*2e70*/  PRMT R81, RZ, 0x7610, R81 ;  /* 0x00007610ff517816 */ /* 0x001fe20000000051 */
[----:B------:R-:W0:Y:S02]  /*2e80*/  LDCU UR65, c[0x0][0x3b0] ;  /* 0x00007600ff4177ac */ /* 0x000e240008000800 */
[----:B------:R-:W-:Y:S01]  /*2e90*/  STL [R1+0x1028], R79 ;  /* 0x0010284f01007387 */ /* 0x000fe20000100800 */
[----:B------:R-:W0:Y:S03]  /*2ea0*/  LDCU UR64, c[0x0][0x3b0] ;  /* 0x00007600ff4077ac */ /* 0x000e260008000800 */
[----:B------:R-:W-:Y:S01]  /*2eb0*/  STL [R1+0x1024], R78 ;  /* 0x0010244e01007387 */ /* 0x000fe20000100800 */
[----:B--2---:R-:W-:Y:S01]  /*2ec0*/  LEA.HI.X.SX32 R6, R14, UR17, 0x1, P3 ;  /* 0x000000110e067c11 */ /* 0x004fe200098f0eff */
[----:B------:R-:W-:-:S02]  /*2ed0*/  @!P4 IMAD.MOV.U32 R14, RZ, RZ, R3 ;  /* 0x000000ffff0ec224 */ /* 0x000fc400078e0003 */
[----:B------:R-:W-:Y:S01]  /*2ee0*/  STL [R1+0x1020], R77 ;  /* 0x0010204d01007387 */ /* 0x000fe20000100800 */
[----:B------:R-:W2:Y:S03]  /*2ef0*/  LDCU UR57, c[0x0][0x3b0] ;  /* 0x00007600ff3977ac */ /* 0x000ea60008000800 */
[----:B------:R0:W2:Y:S01]  /*2f00*/  @!P4 LDG.E.U8 R85, desc[UR24][R14.64] ;  /* 0x000000180e55c981 */ /* 0x0000a2000c1e1100 */
[C---:B------:R-:W-:Y:S01]  /*2f10*/  IADD3 R7, P3, PT, R8.reuse, UR16, RZ ;  /* 0x0000001008077c10 */ /* 0x040fe2000ff7e0ff */
[----:B------:R-:W1:Y:S02]  /*2f20*/  LDCU UR63, c[0x0][0x3b0] ;  /* 0x00007600ff3f77ac */ /* 0x000e640008000800 */
[----:B------:R-:W-:Y:S01]  /*2f30*/  STL [R1+0x101c], R73 ;  /* 0x00101c4901007387 */ /* 0x000fe20000100800 */
[----:B------:R-:W1:Y:S01]  /*2f40*/  LDCU UR62, c[0x0][0x3b0] ;  /* 0x00007600ff3e77ac */ /* 0x000e620008000800 */
[----:B0-----:R-:W-:Y:S01]  /*2f50*/  @!P4 IMAD.MOV.U32 R14, RZ, RZ, R5 ;  /* 0x000000ffff0ec224 */ /* 0x001fe200078e0005 */
[----:B------:R-:W0:Y:S01]  /*2f60*/  LDCU UR61, c[0x0][0x3b0] ;  /* 0x00007600ff3d77ac */ /* 0x000e220008000800 */
[----:B------:R-:W-:Y:S01]  /*2f70*/  @!P4 IMAD.MOV.U32 R15, RZ, RZ, R6 ;  /* 0x000000ffff0fc224 */ /* 0x000fe200078e0006 */
[----:B------:R-:W-:Y:S01]  /*2f80*/  LEA.HI.X.SX32 R8, R8, UR17, 0x1, P3 ;  /* 0x0000001108087c11 */ /* 0x000fe200098f0eff */
[----:B------:R-:W-:Y:S01]  /*2f90*/  STL [R1+0x102c], R73 ;  /* 0x00102c4901007387 */ /* 0x000fe20000100800 */
[----:B------:R-:W0:Y:S03]  /*2fa0*/  LDCU UR58, c[0x0][0x3b0] ;  /* 0x00007600ff3a77ac */ /* 0x000e260008000800 */
[----:B------:R1:W2:Y:S01]  /*2fb0*/  @!P4 LDG.E.U8 R16, desc[UR24][R14.64] ;  /* 0x000000180e10c981 */ /* 0x0002a2000c1e1100 */
[----:B------:R-:W0:Y:S03]  /*2fc0*/  LDCU UR60, c[0x0][0x3b0] ;  /* 0x00007600ff3c77ac */ /* 0x000e260008000800 */
[----:B------:R-:W-:Y:S01]  /*2fd0*/  STL [R1+0x1018], R76 ;  /* 0x0010184c01007387 */ /* 0x000fe20000100800 */
[----:B------:R-:W0:Y:S03]  /*2fe0*/  LDCU UR59, c[0x0][0x3b0] ;  /* 0x00007600ff3b77ac */ /* 0x000e260008000800 */
[----:B------:R-:W-:Y:S01]  /*2ff0*/  STL [R1+0x100c], R75 ;  /* 0x00100c4b01007387 */ /* 0x000fe20000100800 */
[----:B------:R-:W0:Y:S01]  /*3000*/  LDCU UR56, c[0x0][0x3b0] ;  /* 0x00007600ff3877ac */ /* 0x000e220008000800 */
[----:B-1----:R-:W-:-:S02]  /*3010*/  @!P4 IMAD.MOV.U32 R14, RZ, RZ, R7 ;  /* 0x000000ffff0ec224 */ /* 0x002fc400078e0007 */
[----:B------:R-:W-:Y:S01]  /*3020*/  @!P4 IMAD.MOV.U32 R15, RZ, RZ, R8 ;  /* 0x000000ffff0fc224 */ /* 0x000fe200078e0008 */
[----:B------:R-:W-:Y:S01]  /*3030*/  STL [R1+0x1008], R74 ;  /* 0x0010084a01007387 */ /* 0x000fe20000100800 */
[----:B------:R-:W1:Y:S03]  /*3040*/  LDCU UR52, c[0x0][0x3b0] ;  /* 0x00007600ff3477ac */ /* 0x000e660008000800 */
[----:B------:R0:W2:Y:S01]  /*3050*/  @!P4 LDG.E.U8 R81, desc[UR24][R14.64] ;  /* 0x000000180e51c981 */ /* 0x0000a2000c1e1100 */
[----:B------:R-:W0:Y:S03]  /*3060*/  LDCU UR50, c[0x0][0x3b0] ;  /* 0x00007600ff3277ac */ /* 0x000e260008000800 */
[----:B------:R-:W-:Y:S01]  /*3070*/  STL [R1+0x1010], R74 ;  /* 0x0010104a01007387 */ /* 0x000fe20000100800 */
        /* <DEDUP_REMOVED lines=71> */
[----:B------:R-:W-:Y:S04]  /*34f0*/  STL [R1+0xf60], R37 ;  /* 0x000f602501007387 */ /* 0x000fe80000100800 */
        /* <DEDUP_REMOVED lines=27> */
[----:B-----5:R-:W-:Y:S04]  /*36b0*/  STL [R1+0xf0c], R38 ;  /* 0x000f0c2601007387 */ /* 0x020fe80000100800 */
        /* <DEDUP_REMOVED lines=29> */
[----:B------:R-:W-:Y:S01]  /*3890*/  STL [R1+0xe94], R66 ;  /* 0x000e944201007387 */ /* 0x000fe20000100800 */
[----:B------:R-:W-:-:S03]  /*38a0*/  USHF.R.S32.HI UR6, URZ, 0x1f, UR5 ;  /* 0x0000001fff067899 */ /* 0x000fc60008011405 */
[----:B------:R-:W-:Y:S01]  /*38b0*/  STL [R1+0xe90], R89 ;  /* 0x000e905901007387 */ /* 0x000fe20000100800 */
[----:B------:R-:W-:-:S03]  /*38c0*/  IADD3 R80, P3, PT, R0, UR5, RZ ;  /* 0x0000000500507c10 */ /* 0x000fc6000ff7e0ff */
[----:B------:R-:W-:Y:S04]  /*38d0*/  STL [R1+0xe8c], R88 ;  /* 0x000e8c5801007387 */ /* 0x000fe80000100800 */
[----:B------:R-:W-:Y:S04]  /*38e0*/  STL [R1+0xe88], R69 ;  /* 0x000e884501007387 */ /* 0x000fe80000100800 */
[----:B------:R-:W-:Y:S04]  /*38f0*/  STL [R1+0xe84], R91 ;  /* 0x000e845b01007387 */ /* 0x000fe80000100800 */
[----:B------:R-:W-:Y:S01]  /*3900*/  STL [R1+0xe80], R90 ;  /* 0x000e805a01007387 */ /* 0x000fe20000100800 */
[----:B0-----:R-:W-:-:S03]  /*3910*/  IMAD.MOV.U32 R15, RZ, RZ, R80 ;  /* 0x000000ffff0f7224 */ /* 0x001fc600078e0050 */
[----:B------:R-:W-:Y:S01]  /*3920*/  STL [R1+0xe7c], R93 ;  /* 0x000e7c5d01007387 */ /* 0x000fe20000100800 */
[----:B------:R-:W-:-:S03]  /*3930*/  IADD3.X R14, PT, PT, R2, UR6, RZ, P3, !PT ;  /* 0x00000006020e7c10 */ /* 0x000fc60009ffe4ff */
[----:B------:R-:W-:Y:S04]  /*3940*/  STL [R1+0xe78], R92 ;  /* 0x000e785c01007387 */ /* 0x000fe80000100800 */
[----:B------:R-:W-:Y:S04]  /*3950*/  STL [R1+0xd58], R17 ;  /* 0x000d581101007387 */ /* 0x000fe80000100800 */
[----:B--2---:R-:W-:Y:S04]  /*3960*/  STL [R1+0x280], R16 ;  /* 0x0002801001007387 */ /* 0x004fe80000100800 */
[----:B------:R0:W-:Y:S01]  /*3970*/  STL [R1+0x3ac], R80 ;  /* 0x0003ac5001007387 */ /* 0x0001e20000100800 */
[----:B------:R-:W-:-:S02]  /*3980*/  @!P5 LOP3.LUT R15, R15, R14, RZ, 0x3c, !PT ;  /* 0x0000000e0f0fd212 */ /* 0x000fc400078e3cff */
[----:B0-----:R-:W-:-:S05]  /*3990*/  IADD3 R80, P4, PT, R3, UR5, RZ ;  /* 0x0000000503507c10 */ /* 0x001fca000ff9e0ff */
[----:B------:R-:W-:Y:S04]  /*39a0*/  STL [R1+0x3b4], R80 ;  /* 0x0003b45001007387 */ /* 0x000fe80000100800 */
[----:B------:R0:W-:Y:S04]  /*39b0*/  STL [R1+0x3a8], R14 ;  /* 0x0003a80e01007387 */ /* 0x0001e80000100800 */
[----:B------:R2:W-:Y:S01]  /*39c0*/  STL [R1+0x270], R81 ;  /* 0x0002705101007387 */ /* 0x0005e20000100800 */
[----:B0-----:R-:W-:-:S04]  /*39d0*/  @!P5 LOP3.LUT R14, R15, R14, RZ, 0x3c, !PT ;  /* 0x0000000e0f0ed212 */ /* 0x001fc800078e3cff */
[----:B------:R-:W-:Y:S02]  /*39e0*/  @!P5 LOP3.LUT R15, R15, R14, RZ, 0x3c, !PT ;  /* 0x0000000e0f0fd212 */ /* 0x000fe400078e3cff */
[----:B--2---:R-:W-:Y:S02]  /*39f0*/  IADD3.X R81, PT, PT, R4, UR6, RZ, P4, !PT ;  /* 0x0000000604517c10 */ /* 0x004fe4000a7fe4ff */
[----:B------:R-:W-:Y:S01]  /*3a00*/  PRMT R36, RZ, 0x7610, R36 ;  /* 0x00007610ff247816 */ /* 0x000fe20000000024 */
[----:B------:R0:W2:Y:S01]  /*3a10*/  @!P5 LDG.E.U8 R83, desc[UR24][R14.64] ;  /* 0x000000180e53d981 */ /* 0x0000a2000c1e1100 */
[----:B------:R-:W-:Y:S02]  /*3a20*/  IADD3 R82, P4, PT, R5, UR5, RZ ;  /* 0x0000000505527c10 */ /* 0x000fe4000ff9e0ff */
[----:B------:R-:W-:Y:S01]  /*3a30*/  PRMT R9, RZ, 0x7610, R9 ;  /* 0x00007610ff097816 */ /* 0x000fe20000000009 */
[----:B0-----:R-:W-:Y:S02]  /*3a40*/  @!P5 IMAD.MOV.U32 R14, RZ, RZ, R80 ;  /* 0x000000ffff0ed224 */ /* 0x001fe400078e0050 */
[----:B------:R-:W-:-:S05]  /*3a50*/  @!P5 IMAD.MOV.U32 R15, RZ, RZ, R81 ;  /* 0x000000ffff0fd224 */ /* 0x000fca00078e0051 */
[----:B------:R0:W2:Y:S02]  /*3a60*/  @!P5 LDG.E.U8 R36, desc[UR24][R14.64] ;  /* 0x000000180e24d981 */ /* 0x0000a4000c1e1100 */
[----:B0-----:R-:W-:Y:S01]  /*3a70*/  IADD3.X R15, PT, PT, R6, UR6, RZ, P4, !PT ;  /* 0x00000006060f7c10 */ /* 0x001fe2000a7fe4ff */
[----:B------:R-:W-:-:S05]  /*3a80*/  @!P5 IMAD.MOV.U32 R14, RZ, RZ, R82 ;  /* 0x000000ffff0ed224 */ /* 0x000fca00078e0052 */
[----:B------:R0:W3:Y:S04]  /*3a90*/  @!P5 LDG.E.U8 R9, desc[UR24][R14.64] ;  /* 0x000000180e09d981 */ /* 0x0000e8000c1e1100 */
[----:B------:R0:W-:Y:S04]  /*3aa0*/  STL [R1+0x3b0], R81 ;  /* 0x0003b05101007387 */ /* 0x0001e80000100800 */
[----:B0-----:R-:W4:Y:S01]  /*3ab0*/  LDL.LU R81, [R1+0x1044] ;  /* 0x0010440001517983 */ /* 0x001f220000300800 */
[----:B------:R-:W-:-:S03]  /*3ac0*/  IADD3 R80, P4, PT, R7, UR5, RZ ;  /* 0x0000000507507c10 */ /* 0x000fc6000ff9e0ff */
[----:B------:R0:W-:Y:S01]  /*3ad0*/  STL [R1+0x3bc], R82 ;  /* 0x0003bc5201007387 */ /* 0x0001e20000100800 */
[----:B------:R-:W-:-:S03]  /*3ae0*/  USHF.L.U32 UR5, UR12, 0x4, URZ ;  /* 0x000000040c057899 */ /* 0x000fc600080006ff */
[----:B------:R-:W-:Y:S04]  /*3af0*/  STL [R1+0x3b8], R15 ;  /* 0x0003b80f01007387 */ /* 0x000fe80000100800 */
[----:B------:R-:W-:Y:S01]  /*3b00*/  STL [R1+0x3c4], R80 ;  /* 0x0003c45001007387 */ /* 0x000fe20000100800 */
[----:B------:R-:W-:Y:S01]  /*3b10*/  SHF.R.U32.HI R16, RZ, 0xf, R12 ;  /* 0x0000000fff107819 */ /* 0x000fe2000001160c */
[----:B------:R-:W-:Y:S01]  /*3b20*/  @!P5 IMAD.MOV.U32 R14, RZ, RZ, R80 ;  /* 0x000000ffff0ed224 */ /* 0x000fe200078e0050 */
[----:B------:R-:W-:Y:S02]  /*3b30*/  USHF.R.S32.HI UR14, URZ, 0x1f, UR5 ;  /* 0x0000001fff0e7899 */ /* 0x000fe40008011405 */
[----:B------:R-:W-:Y:S02]  /*3b40*/  LOP3.LUT P3, RZ, R16, 0x1, RZ, 0xc0, !PT ;  /* 0x0000000110ff7812 */ /* 0x000fe4000786c0ff */
[----:B------:R-:W-:Y:S01]  /*3b50*/  PRMT R16, RZ, 0x7610, R16 ;  /* 0x00007610ff107816 */ /* 0x000fe20000000010 */
[----:B--2---:R2:W-:Y:S04]  /*3b60*/  STL [R1+0x27c], R36 ;  /* 0x00027c2401007387 */ /* 0x0045e80000100800 */
[----:B0-----:R-:W4:Y:S01]  /*3b70*/  LDL.LU R82, [R1+0x1040] ;  /* 0x0010400001527983 */ /* 0x001f220000300800 */
[----:B--2---:R-:W-:-:S03]  /*3b80*/  IADD3.X R36, PT, PT, R8, UR6, RZ, P4, !PT ;  /* 0x0000000608247c10 */ /* 0x004fc6000a7fe4ff */
[----:B---3--:R0:W-:Y:S02]  /*3b90*/  STL [R1+0x264], R9 ;  /* 0x0002640901007387 */ /* 0x0081e40000100800 */
[----:B------:R-:W-:-:S05]  /*3ba0*/  IMAD.MOV.U32 R15, RZ, RZ, R36 ;  /* 0x000000ffff0f7224 */ /* 0x000fca00078e0024 */
[----:B------:R2:W3:Y:S04]  /*3bb0*/  @!P5 LDG.E.U8 R84, desc[UR24][R14.64] ;  /* 0x000000180e54d981 */ /* 0x0004e8000c1e1100 */
[----:B0-----:R-:W3:Y:S04]  /*3bc0*/  LDL.LU R9, [R1+0x103c] ;  /* 0x00103c0001097983 */ /* 0x001ee80000300800 */
[----:B------:R0:W-:Y:S01]  /*3bd0*/  STL [R1+0x3c0], R36 ;  /* 0x0003c02401007387 */ /* 0x0001e20000100800 */
[----:B--2---:R-:W-:Y:S02]  /*3be0*/  SHF.R.U32.HI R14, RZ, 0x7, R12 ;  /* 0x00000007ff0e7819 */ /* 0x004fe4000001160c */
[----:B0-----:R-:W-:-:S05]  /*3bf0*/  IADD3 R36, P4, PT, R0, UR5, RZ ;  /* 0x0000000500247c10 */ /* 0x001fca000ff9e0ff */
[----:B------:R0:W-:Y:S01]  /*3c00*/  STL [R1+0x8dc], R36 ;  /* 0x0008dc2401007387 */ /* 0x0001e20000100800 */
[----:B------:R-:W-:Y:S01]  /*3c10*/  IMAD.MOV.U32 R15, RZ, RZ, R36 ;  /* 0x000000ffff0f7224 */ /* 0x000fe200078e0024 */
[----:B0-----:R-:W-:Y:S02]  /*3c20*/  IADD3.X R36, PT, PT, R2, UR14, RZ, P4, !PT ;  /* 0x0000000e02247c10 */ /* 0x001fe4000a7fe4ff */
[----:B------:R-:W-:-:S03]  /*3c30*/  LOP3.LUT P4, RZ, R14, 0x1, RZ, 0xc0, !PT ;  /* 0x000000010eff7812 */ /* 0x000fc6000788c0ff */
[----:B------:R-:W-:-:S05]  /*3c40*/  IMAD.MOV.U32 R14, RZ, RZ, R36 ;  /* 0x000000ffff0e7224 */ /* 0x000fca00078e0024 */
[----:B------:R-:W-:-:S04]  /*3c50*/  @P3 LOP3.LUT R15, R15, R14, RZ, 0x3c, !PT ;  /* 0x0000000e0f0f3212 */ /* 0x000fc800078e3cff */
[C---:B------:R-:W-:Y:S02]  /*3c60*/  @P3 LOP3.LUT R14, R15.reuse, R14, RZ, 0x3c, !PT ;  /* 0x0000000e0f0e3212 */ /* 0x040fe400078e3cff */
[----:B----4-:R-:W-:Y:S02]  /*3c70*/  PRMT R81, RZ, 0x7610, R81 ;  /* 0x00007610ff517816 */ /* 0x010fe40000000051 */
[----:B------:R-:W-:Y:S02]  /*3c80*/  @P3 LOP3.LUT R15, R15, R14, RZ, 0x3c, !PT ;  /* 0x0000000e0f0f3212 */ /* 0x000fe400078e3cff */
[----:B------:R-:W-:-:S03]  /*3c90*/  IADD3 R80, P5, PT, R3, UR5, RZ ;  /* 0x0000000503507c10 */ /* 0x000fc6000ffbe0ff */
[----:B------:R0:W2:Y:S04]  /*3ca0*/  @P3 LDG.E.U8 R81, desc[UR24][R14.64] ;  /* 0x000000180e513981 */ /* 0x0000a8000c1e1100 */
[----:B------:R4:W-:Y:S02]  /*3cb0*/  STL [R1+0x8d8], R36 ;  /* 0x0008d82401007387 */ /* 0x0009e40000100800 */
[----:B----4-:R-:W-:Y:S01]  /*3cc0*/  IADD3.X R36, PT, PT, R4, UR14, RZ, P5, !PT ;  /* 0x0000000e04247c10 */ /* 0x010fe2000affe4ff */
[----:B0-----:R-:W-:-:S04]  /*3cd0*/  @P3 IMAD.MOV.U32 R14, RZ, RZ, R80 ;  /* 0x000000ffff0e3224 */ /* 0x001fc800078e0050 */
[----:B------:R-:W-:-:S05]  /*3ce0*/  IMAD.MOV.U32 R15, RZ, RZ, R36 ;  /* 0x000000ffff0f7224 */ /* 0x000fca00078e0024 */
[----:B------:R0:W4:Y:S04]  /*3cf0*/  @P3 LDG.E.U8 R16, desc[UR24][R14.64] ;  /* 0x000000180e103981 */ /* 0x000128000c1e1100 */
[----:B------:R-:W-:Y:S01]  /*3d00*/  STL [R1+0x8e4], R80 ;  /* 0x0008e45001007387 */ /* 0x000fe20000100800 */
[----:B------:R-:W-:Y:S01]  /*3d10*/  UIMAD UR6, UR12, 0x18, URZ ;  /* 0x000000180c0678a4 */ /* 0x000fe2000f8e02ff */
[----:B------:R-:W-:-:S03]  /*3d20*/  PRMT R73, RZ, 0x7610, R73 ;  /* 0x00007610ff497816 */ /* 0x000fc60000000049 */
[----:B------:R-:W-:Y:S01]  /*3d30*/  USHF.R.S32.HI UR15, URZ, 0x1f, UR6 ;  /* 0x0000001fff0f7899 */ /* 0x000fe20008011406 */
[----:B------:R-:W-:Y:S02]  /*3d40*/  PRMT R79, RZ, 0x7610, R79 ;  /* 0x00007610ff4f7816 */ /* 0x000fe4000000004f */
[----:B------:R-:W-:Y:S01]  /*3d50*/  PRMT R82, RZ, 0x7610, R82 ;  /* 0x00007610ff527816 */ /* 0x000fe20000000052 */
[----:B--2---:R2:W-:Y:S04]  /*3d60*/  STL [R1+0x26c], R81 ;  /* 0x00026c5101007387 */ /* 0x0045e80000100800 */
[----:B--2---:R-:W2:Y:S04]  /*3d70*/  LDL.LU R81, [R1+0x1038] ;  /* 0x0010380001517983 */ /* 0x004ea80000300800 */
[----:B------:R0:W-:Y:S02]  /*3d80*/  STL [R1+0x8e0], R36 ;  /* 0x0008e02401007387 */ /* 0x0001e40000100800 */
[----:B0-----:R-:W-:-:S04]  /*3d90*/  IADD3 R36, P5, PT, R5, UR5, RZ ;  /* 0x0000000505247c10 */ /* 0x001fc8000ffbe0ff */
[----:B------:R-:W-:Y:S02]  /*3da0*/  IADD3.X R15, PT, PT, R6, UR14, RZ, P5, !PT ;  /* 0x0000000e060f7c10 */ /* 0x000fe4000affe4ff */
[----:B------:R-:W-:Y:S01]  /*3db0*/  IADD3 R80, P5, PT, R7, UR5, RZ ;  /* 0x0000000507507c10 */ /* 0x000fe2000ffbe0ff */
[----:B------:R-:W-:Y:S01]  /*3dc0*/  STL [R1+0x8ec], R36 ;  /* 0x0008ec2401007387 */ /* 0x000fe20000100800 */
[----:B------:R-:W-:-:S03]  /*3dd0*/  @P3 IMAD.MOV.U32 R14, RZ, RZ, R36 ;  /* 0x000000ffff0e3224 */ /* 0x000fc600078e0024 */
[----:B------:R-:W-:Y:S04]  /*3de0*/  STL [R1+0x8e8], R15 ;  /* 0x0008e80f01007387 */ /* 0x000fe80000100800 */
[----:B------:R-:W-:Y:S04]  /*3df0*/  STL [R1+0x8f4], R80 ;  /* 0x0008f45001007387 */ /* 0x000fe80000100800 */
[----:B----4-:R0:W-:Y:S04]  /*3e00*/  STL [R1+0x268], R16 ;  /* 0x0002681001007387 */ /* 0x0101e80000100800 */
[----:B------:R4:W2:Y:S01]  /*3e10*/  @P3 LDG.E.U8 R82, desc[UR24][R14.64] ;  /* 0x000000180e523981 */ /* 0x0008a2000c1e1100 */
[----:B0-----:R-:W-:-:S02]  /*3e20*/  IADD3.X R16, PT, PT, R8, UR14, RZ, P5, !PT ;  /* 0x0000000e08107c10 */ /* 0x001fc4000affe4ff */
[----:B------:R-:W-:Y:S01]  /*3e30*/  IADD3 R36, P5, PT, R0, UR6, RZ ;  /* 0x0000000600247c10 */ /* 0x000fe2000ffbe0ff */
[----:B----4-:R-:W-:Y:S02]  /*3e40*/  @P3 IMAD.MOV.U32 R14, RZ, RZ, R80 ;  /* 0x000000ffff0e3224 */ /* 0x010fe400078e0050 */
[----:B------:R-:W-:-:S05]  /*3e50*/  IMAD.MOV.U32 R15, RZ, RZ, R16 ;  /* 0x000000ffff0f7224 */ /* 0x000fca00078e0010 */
[----:B------:R0:W4:Y:S04]  /*3e60*/  @P3 LDG.E.U8 R73, desc[UR24][R14.64] ;  /* 0x000000180e493981 */ /* 0x000128000c1e1100 */
[----:B------:R-:W-:Y:S01]  /*3e70*/  STL [R1+0x8f0], R16 ;  /* 0x0008f01001007387 */ /* 0x000fe20000100800 */
[----:B0-----:R-:W-:Y:S01]  /*3e80*/  IMAD.MOV.U32 R15, RZ, RZ, R36 ;  /* 0x000000ffff0f7224 */ /* 0x001fe200078e0024 */
[----:B------:R-:W-:Y:S02]  /*3e90*/  IADD3.X R14, PT, PT, R2, UR15, RZ, P5, !PT ;  /* 0x0000000f020e7c10 */ /* 0x000fe4000affe4ff */
[----:B------:R-:W-:Y:S02]  /*3ea0*/  STL [R1+0x99c], R36 ;  /* 0x00099c2401007387 */ /* 0x000fe40000100800 */
[----:B------:R-:W-:-:S02]  /*3eb0*/  @P4 LOP3.LUT R15, R15, R14, RZ, 0x3c, !PT ;  /* 0x0000000e0f0f4212 */ /* 0x000fc400078e3cff */
[----:B------:R0:W-:Y:S02]  /*3ec0*/  STL [R1+0x998], R14 ;  /* 0x0009980e01007387 */ /* 0x0001e40000100800 */
[----:B0-----:R-:W-:-:S04]  /*3ed0*/  @P4 LOP3.LUT R14, R15, R14, RZ, 0x3c, !PT ;  /* 0x0000000e0f0e4212 */ /* 0x001fc800078e3cff */
[----:B------:R-:W-:-:S05]  /*3ee0*/  @P4 LOP3.LUT R15, R15, R14, RZ, 0x3c, !PT ;  /* 0x0000000e0f0f4212 */ /* 0x000fca00078e3cff */
[----:B------:R0:W2:Y:S01]  /*3ef0*/  @P4 LDG.E.U8 R79, desc[UR24][R14.64] ;  /* 0x000000180e4f4981 */ /* 0x0000a2000c1e1100 */
[----:B------:R-:W-:-:S04]  /*3f00*/  IADD3 R36, P3, PT, R3, UR6, RZ ;  /* 0x0000000603247c10 */ /* 0x000fc8000ff7e0ff */
[----:B------:R-:W-:Y:S02]  /*3f10*/  IADD3.X R80, PT, PT, R4, UR15, RZ, P3, !PT ;  /* 0x0000000f04507c10 */ /* 0x000fe40009ffe4ff */
[----:B------:R-:W-:Y:S01]  /*3f20*/  PRMT R77, RZ, 0x7610, R77 ;  /* 0x00007610ff4d7816 */ /* 0x000fe2000000004d */
[----:B0-----:R-:W-:Y:S02]  /*3f30*/  @P4 IMAD.MOV.U32 R14, RZ, RZ, R36 ;  /* 0x000000ffff0e4224 */ /* 0x001fe400078e0024 */
[----:B------:R-:W-:Y:S01]  /*3f40*/  @P4 IMAD.MOV.U32 R15, RZ, RZ, R80 ;  /* 0x000000ffff0f4224 */ /* 0x000fe200078e0050 */
[----:B------:R-:W-:Y:S04]  /*3f50*/  STL [R1+0x9a4], R36 ;  /* 0x0009a42401007387 */ /* 0x000fe80000100800 */
[----:B------:R0:W2:Y:S01]  /*3f60*/  @P4 LDG.E.U8 R77, desc[UR24][R14.64] ;  /* 0x000000180e4d4981 */ /* 0x0000a2000c1e1100 */
[----:B---3--:R-:W-:-:S04]  /*3f70*/  SHF.R.U64 R16, R9, 0x1f, RZ ;  /* 0x0000001f09107819 */ /* 0x008fc800000012ff */
[----:B------:R-:W-:Y:S02]  /*3f80*/  LOP3.LUT P5, RZ, R16, 0x1, RZ, 0xc0, !PT ;  /* 0x0000000110ff7812 */ /* 0x000fe400078ac0ff */
[----:B------:R-:W-:Y:S01]  /*3f90*/  PRMT R16, RZ, 0x7610, R16 ;  /* 0x00007610ff107816 */ /* 0x000fe20000000010 */
[----:B----4-:R3:W-:Y:S04]  /*3fa0*/  STL [R1+0x278], R73 ;  /* 0x0002784901007387 */ /* 0x0107e80000100800 */
[----:B------:R4:W-:Y:S01]  /*3fb0*/  STL [R1+0x9a0], R80 ;  /* 0x0009a05001007387 */ /* 0x0009e20000100800 */
[----:B---3--:R-:W-:-:S05]  /*3fc0*/  IADD3 R73, P3, PT, R5, UR6, RZ ;  /* 0x0000000605497c10 */ /* 0x008fca000ff7e0ff */
[----:B------:R-:W-:Y:S01]  /*3fd0*/  STL [R1+0x9ac], R73 ;  /* 0x0009ac4901007387 */ /* 0x000fe20000100800 */
[----:B0-----:R-:W-:-:S03]  /*3fe0*/  @P4 IMAD.MOV.U32 R14, RZ, RZ, R73 ;  /* 0x000000ffff0e4224 */ /* 0x001fc600078e0049 */
[----:B--2---:R0:W-:Y:S04]  /*3ff0*/  STL [R1+0x25c], R79 ;  /* 0x00025c4f01007387 */ /* 0x0041e80000100800 */
[----:B----4-:R-:W2:Y:S04]  /*4000*/  LDL.LU R80, [R1+0x1034] ;  /* 0x0010340001507983 */ /* 0x010ea80000300800 */
[----:B------:R-:W3:Y:S01]  /*4010*/  LDL.LU R36, [R1+0x1030] ;  /* 0x0010300001247983 */ /* 0x000ee20000300800 */
[----:B0-----:R-:W-:-:S05]  /*4020*/  IADD3.X R79, PT, PT, R6, UR15, RZ, P3, !PT ;  /* 0x0000000f064f7c10 */ /* 0x001fca0009ffe4ff */
[----:B------:R-:W-:-:S05]  /*4030*/  @P4 IMAD.MOV.U32 R15, RZ, RZ, R79 ;  /* 0x000000ffff0f4224 */ /* 0x000fca00078e004f */
[----:B------:R0:W4:Y:S04]  /*4040*/  @P4 LDG.E.U8 R16, desc[UR24][R14.64] ;  /* 0x000000180e104981 */ /* 0x000128000c1e1100 */
[----:B------:R0:W-:Y:S01]  /*4050*/  STL [R1+0x258], R77 ;  /* 0x0002584d01007387 */ /* 0x0001e20000100800 */
[----:B------:R-:W-:-:S03]  /*4060*/  USHF.L.U32 UR5, UR12, 0x5, URZ ;  /* 0x000000050c057899 */ /* 0x000fc600080006ff */
[----:B------:R1:W-:Y:S01]  /*4070*/  STL [R1+0x9a8], R79 ;  /* 0x0009a84f01007387 */ /* 0x0003e20000100800 */
[----:B0-----:R-:W-:-:S04]  /*4080*/  IADD3 R77, P3, PT, R7, UR6, RZ ;  /* 0x00000006074d7c10 */ /* 0x001fc8000ff7e0ff */
[----:B-1----:R-:W-:Y:S01]  /*4090*/  IADD3.X R79, PT, PT, R8, UR15, RZ, P3, !PT ;  /* 0x0000000f084f7c10 */ /* 0x002fe20009ffe4ff */
[----:B------:R-:W-:Y:S01]  /*40a0*/  @P4 IMAD.MOV.U32 R14, RZ, RZ, R77 ;  /* 0x000000ffff0e4224 */ /* 0x000fe200078e004d */
[----:B------:R-:W-:Y:S01]  /*40b0*/  PRMT R81, RZ, 0x7610, R81 ;  /* 0x00007610ff517816 */ /* 0x000fe20000000051 */
[----:B------:R-:W-:Y:S02]  /*40c0*/  USHF.R.S32.HI UR6, URZ, 0x1f, UR5 ;  /* 0x0000001fff067899 */ /* 0x000fe40008011405 */
[----:B------:R-:W-:Y:S01]  /*40d0*/  IADD3 R73, P3, PT, R0, UR5, RZ ;  /* 0x0000000500497c10 */ /* 0x000fe2000ff7e0ff */
[----:B------:R-:W-:Y:S01]  /*40e0*/  @P4 IMAD.MOV.U32 R15, RZ, RZ, R79 ;  /* 0x000000ffff0f4224 */ /* 0x000fe200078e004f */
[----:B------:R0:W-:Y:S04]  /*40f0*/  STL [R1+0x9b4], R77 ;  /* 0x0009b44d01007387 */ /* 0x0001e80000100800 */
[----:B------:R1:W3:Y:S01]  /*4100*/  @P4 LDG.E.U8 R81, desc[UR24][R14.64] ;  /* 0x000000180e514981 */ /* 0x0002e2000c1e1100 */
[----:B0-----:R-:W-:Y:S01]  /*4110*/  IADD3 R77, P4, PT, R3, UR5, RZ ;  /* 0x00000005034d7c10 */ /* 0x001fe2000ff9e0ff */
[----:B-1----:R-:W-:Y:S01]  /*4120*/  IMAD.MOV.U32 R15, RZ, RZ, R73 ;  /* 0x000000ffff0f7224 */ /* 0x002fe200078e0049 */
[----:B------:R-:W-:-:S04]  /*4130*/  IADD3.X R14, PT, PT, R2, UR6, RZ, P3, !PT ;  /* 0x00000006020e7c10 */ /* 0x000fc80009ffe4ff */
[----:B------:R-:W-:Y:S02]  /*4140*/  @P5 LOP3.LUT R15, R15, R14, RZ, 0x3c, !PT ;  /* 0x0000000e0f0f5212 */ /* 0x000fe400078e3cff */
[----:B--2---:R-:W-:Y:S01]  /*4150*/  PRMT R80, RZ, 0x7610, R80 ;  /* 0x00007610ff507816 */ /* 0x004fe20000000050 */
[----:B----4-:R-:W-:Y:S04]  /*4160*/  STL [R1+0x274], R16 ;  /* 0x0002741001007387 */ /* 0x010fe80000100800 */
[----:B------:R-:W-:Y:S04]  /*4170*/  STL [R1+0x9b0], R79 ;  /* 0x0009b04f01007387 */ /* 0x000fe80000100800 */
[----:B------:R0:W-:Y:S04]  /*4180*/  STL [R1+0xa40], R73 ;  /* 0x000a404901007387 */ /* 0x0001e80000100800 */
[----:B------:R-:W-:Y:S04]  /*4190*/  STL [R1+0xcb4], R77 ;  /* 0x000cb44d01007387 */ /* 0x000fe80000100800 */
[----:B------:R1:W-:Y:S01]  /*41a0*/  STL [R1+0xa3c], R14 ;  /* 0x000a3c0e01007387 */ /* 0x0003e20000100800 */
[----:B0-----:R-:W-:-:S02]  /*41b0*/  IADD3.X R73, PT, PT, R4, UR6, RZ, P4, !PT ;  /* 0x0000000604497c10 */ /* 0x001fc4000a7fe4ff */
[----:B-1----:R-:W-:-:S04]  /*41c0*/  @P5 LOP3.LUT R14, R15, R14, RZ, 0x3c, !PT ;  /* 0x0000000e0f0e5212 */ /* 0x002fc800078e3cff */
[----:B------:R-:W-:Y:S02]  /*41d0*/  @P5 LOP3.LUT R15, R15, R14, RZ, 0x3c, !PT ;  /* 0x0000000e0f0f5212 */ /* 0x000fe400078e3cff */
[----:B---3--:R-:W-:-:S03]  /*41e0*/  PRMT R36, RZ, 0x7610, R36 ;  /* 0x00007610ff247816 */ /* 0x008fc60000000024 */
[----:B------:R0:W2:Y:S02]  /*41f0*/  @P5 LDG.E.U8 R80, desc[UR24][R14.64] ;  /* 0x000000180e505981 */ /* 0x0000a4000c1e1100 */
[----:B0-----:R-:W-:Y:S02]  /*4200*/  @P5 IMAD.MOV.U32 R14, RZ, RZ, R77 ;  /* 0x000000ffff0e5224 */ /* 0x001fe400078e004d */
[----:B------:R-:W-:-:S05]  /*4210*/  @P5 IMAD.MOV.U32 R15, RZ, RZ, R73 ;  /* 0x000000ffff0f5224 */ /* 0x000fca00078e0049 */
[----:B------:R0:W3:Y:S01]  /*4220*/  @P5 LDG.E.U8 R36, desc[UR24][R14.64] ;  /* 0x000000180e245981 */ /* 0x0000e2000c1e1100 */
[----:B------:R-:W-:Y:S02]  /*4230*/  IADD3 R79, P4, PT, R5, UR5, RZ ;  /* 0x00000005054f7c10 */ /* 0x000fe4000ff9e0ff */
[----:B------:R-:W-:Y:S01]  /*4240*/  PRMT R78, RZ, 0x7610, R78 ;  /* 0x00007610ff4e7816 */ /* 0x000fe2000000004e */
[----:B------:R1:W-:Y:S01]  /*4250*/  STL [R1+0xcb0], R73 ;  /* 0x000cb04901007387 */ /* 0x0003e20000100800 */
[----:B0-----:R-:W-:Y:S01]  /*4260*/  IADD3.X R15, PT, PT, R6, UR6, RZ, P4, !PT ;  /* 0x00000006060f7c10 */ /* 0x001fe2000a7fe4ff */
[----:B------:R-:W-:Y:S02]  /*4270*/  @P5 IMAD.MOV.U32 R14, RZ, RZ, R79 ;  /* 0x000000ffff0e5224 */ /* 0x000fe400078e004f */
[----:B-1----:R-:W4:Y:S04]  /*4280*/  LDL.LU R73, [R1+0x102c] ;  /* 0x00102c0001497983 */ /* 0x002f280000300800 */
[----:B------:R-:W-:Y:S04]  /*4290*/  STL [R1+0xcb8], R79 ;  /* 0x000cb84f01007387 */ /* 0x000fe80000100800 */
[----:B------:R0:W2:Y:S01]  /*42a0*/  @P5 LDG.E.U8 R78, desc[UR24][R14.64] ;  /* 0x000000180e4e5981 */ /* 0x0000a2000c1e1100 */
[----:B------:R-:W-:-:S03]  /*42b0*/  PRMT R87, RZ, 0x7610, R87 ;  /* 0x00007610ff577816 */ /* 0x000fc60000000057 */
[----:B---3--:R1:W-:Y:S02]  /*42c0*/  STL [R1+0x260], R36 ;  /* 0x0002602401007387 */ /* 0x0083e40000100800 */
[----:B-1----:R-:W-:-:S04]  /*42d0*/  IADD3 R36, P4, PT, R7, UR5, RZ ;  /* 0x0000000507247c10 */ /* 0x002fc8000ff9e0ff */
[----:B------:R-:W-:Y:S01]  /*42e0*/  IADD3.X R77, PT, PT, R8, UR6, RZ, P4, !PT ;  /* 0x00000006084d7c10 */ /* 0x000fe2000a7fe4ff */
[----:B------:R1:W-:Y:S04]  /*42f0*/  STL [R1+0xca4], R15 ;  /* 0x000ca40f01007387 */ /* 0x0003e80000100800 */
[----:B0-----:R-:W-:Y:S02]  /*4300*/  IMAD.MOV.U32 R14, RZ, RZ, R77 ;  /* 0x000000ffff0e7224 */ /* 0x001fe400078e004d */
[----:B-1----:R-:W-:-:S05]  /*4310*/  IMAD.MOV.U32 R15, RZ, RZ, R36 ;  /* 0x000000ffff0f7224 */ /* 0x002fca00078e0024 */
[----:B------:R-:W-:-:S04]  /*4320*/  @P5 LOP3.LUT R15, R15, R14, RZ, 0x3c, !PT ;  /* 0x0000000e0f0f5212 */ /* 0x000fc800078e3cff */
[----:B------:R-:W-:-:S04]  /*4330*/  @P5 LOP3.LUT R14, R15, R14, RZ, 0x3c, !PT ;  /* 0x0000000e0f0e5212 */ /* 0x000fc800078e3cff */
[----:B------:R-:W-:-:S05]  /*4340*/  @P5 LOP3.LUT R15, R15, R14, RZ, 0x3c, !PT ;  /* 0x0000000e0f0f5212 */ /* 0x000fca00078e3cff */
[----:B------:R0:W3:Y:S01]  /*4350*/  @P5 LDG.E.U8 R87, desc[UR24][R14.64] ;  /* 0x000000180e575981 */ /* 0x0000e2000c1e1100 */
[----:B------:R-:W-:Y:S01]  /*4360*/  UIMAD UR5, UR12, 0x28, URZ ;  /* 0x000000280c0578a4 */ /* 0x000fe2000f8e02ff */
[----:B------:R-:W-:Y:S02]  /*4370*/  SHF.R.U64 R16, R9, 0x17, RZ ;  /* 0x0000001709107819 */ /* 0x000fe400000012ff */
[----:B------:R1:W-:Y:S01]  /*4380*/  STL [R1+0xcac], R36 ;  /* 0x000cac2401007387 */ /* 0x0003e20000100800 */
[----:B------:R-:W-:-:S03]  /*4390*/  USHF.R.S32.HI UR14, URZ, 0x1f, UR5 ;  /* 0x0000001fff0e7899 */ /* 0x000fc60008011405 */
[----:B------:R-:W3:Y:S01]  /*43a0*/  LDL.LU R79, [R1+0x1028] ;  /* 0x00102800014f7983 */ /* 0x000ee20000300800 */
[----:B------:R-:W-:-:S03]  /*43b0*/  LOP3.LUT P3, RZ, R16, 0x1, RZ, 0xc0, !PT ;  /* 0x0000000110ff7812 */ /* 0x000fc6000786c0ff */
[----:B--2---:R2:W-:Y:S01]  /*43c0*/  STL [R1+0x24c], R78 ;  /* 0x00024c4e01007387 */ /* 0x0045e20000100800 */
[----:B-1----:R-:W-:Y:S02]  /*43d0*/  IADD3 R36, P4, PT, R0, UR5, RZ ;  /* 0x0000000500247c10 */ /* 0x002fe4000ff9e0ff */
[----:B0-----:R-:W-:-:S03]  /*43e0*/  SHF.R.U64 R14, R9, 0xf, RZ ;  /* 0x0000000f090e7819 */ /* 0x001fc600000012ff */
[----:B------:R-:W-:Y:S01]  /*43f0*/  IMAD.MOV.U32 R15, RZ, RZ, R36 ;  /* 0x000000ffff0f7224 */ /* 0x000fe200078e0024 */
[----:B--2---:R-:W2:Y:S04]  /*4400*/  LDL.LU R78, [R1+0x1024] ;  /* 0x00102400014e7983 */ /* 0x004ea80000300800 */
[----:B------:R0:W-:Y:S04]  /*4410*/  STL [R1+0xca8], R77 ;  /* 0x000ca84d01007387 */ /* 0x0001e80000100800 */
[----:B0-----:R-:W2:Y:S04]  /*4420*/  LDL.LU R77, [R1+0x1020] ;  /* 0x00102000014d7983 */ /* 0x001ea80000300800 */
[----:B------:R0:W-:Y:S02]  /*4430*/  STL [R1+0xca0], R36 ;  /* 0x000ca02401007387 */ /* 0x0001e40000100800 */
[----:B0-----:R-:W-:-:S02]  /*4440*/  IADD3.X R36, PT, PT, R2, UR14, RZ, P4, !PT ;  /* 0x0000000e02247c10 */ /* 0x001fc4000a7fe4ff */
[----:B------:R-:W-:-:S03]  /*4450*/  LOP3.LUT P4, RZ, R14, 0x1, RZ, 0xc0, !PT ;  /* 0x000000010eff7812 */ /* 0x000fc6000788c0ff */
[----:B------:R-:W-:-:S05]  /*4460*/  IMAD.MOV.U32 R14, RZ, RZ, R36 ;  /* 0x000000ffff0e7224 */ /* 0x000fca00078e0024 */
[----:B------:R-:W-:-:S04]  /*4470*/  @P3 LOP3.LUT R15, R15, R14, RZ, 0x3c, !PT ;  /* 0x0000000e0f0f3212 */ /* 0x000fc800078e3cff */
[C---:B------:R-:W-:Y:S02]  /*4480*/  @P3 LOP3.LUT R14, R15.reuse, R14, RZ, 0x3c, !PT ;  /* 0x0000000e0f0e3212 */ /* 0x040fe400078e3cff */
[----:B----4-:R-:W-:Y:S02]  /*4490*/  PRMT R73, RZ, 0x7610, R73 ;  /* 0x00007610ff497816 */ /* 0x010fe40000000049 */
[----:B------:R-:W-:-:S05]  /*44a0*/  @P3 LOP3.LUT R15, R15, R14, RZ, 0x3c, !PT ;  /* 0x0000000e0f0f3212 */ /* 0x000fca00078e3cff */
[----:B------:R0:W4:Y:S01]  /*44b0*/  @P3 LDG.E.U8 R73, desc[UR24][R14.64] ;  /* 0x000000180e493981 */ /* 0x000122000c1e1100 */
[----:B------:R-:W-:-:S03]  /*44c0*/  PRMT R16, RZ, 0x7610, R16 ;  /* 0x00007610ff107816 */ /* 0x000fc60000000010 */
[----:B---3--:R1:W-:Y:S04]  /*44d0*/  STL [R1+0x248], R87 ;  /* 0x0002485701007387 */ /* 0x0083e80000100800 */
[----:B------:R3:W-:Y:S01]  /*44e0*/  STL [R1+0xc94], R36 ;  /* 0x000c942401007387 */ /* 0x0007e20000100800 */
[----:B-1----:R-:W-:-:S04]  /*44f0*/  IADD3 R87, P5, PT, R3, UR5, RZ ;  /* 0x0000000503577c10 */ /* 0x002fc8000ffbe0ff */
[----:B---3--:R-:W-:Y:S01]  /*4500*/  IADD3.X R36, PT, PT, R4, UR14, RZ, P5, !PT ;  /* 0x0000000e04247c10 */ /* 0x008fe2000affe4ff */
[----:B0-----:R-:W-:-:S04]  /*4510*/  @P3 IMAD.MOV.U32 R14, RZ, RZ, R87 ;  /* 0x000000ffff0e3224 */ /* 0x001fc800078e0057 */
[----:B------:R-:W-:-:S05]  /*4520*/  IMAD.MOV.U32 R15, RZ, RZ, R36 ;  /* 0x000000ffff0f7224 */ /* 0x000fca00078e0024 */
[----:B------:R0:W3:Y:S04]  /*4530*/  @P3 LDG.E.U8 R16, desc[UR24][R14.64] ;  /* 0x000000180e103981 */ /* 0x0000e8000c1e1100 */
[----:B------:R-:W-:Y:S01]  /*4540*/  STL [R1+0xc9c], R87 ;  /* 0x000c9c5701007387 */ /* 0x000fe20000100800 */
[----:B------:R-:W-:Y:S02]  /*4550*/  PRMT R79, RZ, 0x7610, R79 ;  /* 0x00007610ff4f7816 */ /* 0x000fe4000000004f */
[----:B------:R-:W-:Y:S01]  /*4560*/  PRMT R76, RZ, 0x7610, R76 ;  /* 0x00007610ff4c7816 */ /* 0x000fe2000000004c */
[----:B----4-:R1:W-:Y:S04]  /*4570*/  STL [R1+0x250], R73 ;  /* 0x0002504901007387 */ /* 0x0103e80000100800 */
[----:B-1----:R-:W4:Y:S04]  /*4580*/  LDL.LU R73, [R1+0x101c] ;  /* 0x00101c0001497983 */ /* 0x002f280000300800 */
[----:B------:R1:W-:Y:S02]  /*4590*/  STL [R1+0xc98], R36 ;  /* 0x000c982401007387 */ /* 0x0003e40000100800 */
[----:B-1----:R-:W-:-:S04]  /*45a0*/  IADD3 R36, P5, PT, R5, UR5, RZ ;  /* 0x0000000505247c10 */ /* 0x002fc8000ffbe0ff */
[----:B0-----:R-:W-:Y:S02]  /*45b0*/  IADD3.X R15, PT, PT, R6, UR14, RZ, P5, !PT ;  /* 0x0000000e060f7c10 */ /* 0x001fe4000affe4ff */
[----:B------:R-:W-:Y:S01]  /*45c0*/  IADD3 R87, P5, PT, R7, UR5, RZ ;  /* 0x0000000507577c10 */ /* 0x000fe2000ffbe0ff */
[----:B------:R-:W-:Y:S01]  /*45d0*/  STL [R1+0xc90], R36 ;  /* 0x000c902401007387 */ /* 0x000fe20000100800 */
[----:B------:R-:W-:-:S03]  /*45e0*/  @P3 IMAD.MOV.U32 R14, RZ, RZ, R36 ;  /* 0x000000ffff0e3224 */ /* 0x000fc600078e0024 */
[----:B------:R-:W-:Y:S04]  /*45f0*/  STL [R1+0xc84], R15 ;  /* 0x000c840f01007387 */ /* 0x000fe80000100800 */
[----:B------:R-:W-:Y:S04]  /*4600*/  STL [R1+0xc8c], R87 ;  /* 0x000c8c5701007387 */ /* 0x000fe80000100800 */
[----:B------:R0:W2:Y:S02]  /*4610*/  @P3 LDG.E.U8 R79, desc[UR24][R14.64] ;  /* 0x000000180e4f3981 */ /* 0x0000a4000c1e1100 */
[----:B0-----:R-:W-:-:S02]  /*4620*/  @P3 IMAD.MOV.U32 R14, RZ, RZ, R87 ;  /* 0x000000ffff0e3224 */ /* 0x001fc400078e0057 */
[----:B---3--:R0:W-:Y:S02]  /*4630*/  STL [R1+0x244], R16 ;  /* 0x0002441001007387 */ /* 0x0081e40000100800 */
[----:B0-----:R-:W-:-:S05]  /*4640*/  IADD3.X R16, PT, PT, R8, UR14, RZ, P5, !PT ;  /* 0x0000000e08107c10 */ /* 0x001fca000affe4ff */
[----:B------:R-:W-:-:S05]  /*4650*/  IMAD.MOV.U32 R15, RZ, RZ, R16 ;  /* 0x000000ffff0f7224 */ /* 0x000fca00078e0010 */
[----:B------:R0:W3:Y:S01]  /*4660*/  @P3 LDG.E.U8 R76, desc[UR24][R14.64] ;  /* 0x000000180e4c3981 */ /* 0x0000e2000c1e1100 */
[----:B------:R-:W-:-:S04]  /*4670*/  UIMAD UR6, UR12, 0x30, URZ ;  /* 0x000000300c0678a4 */ /* 0x000fc8000f8e02ff */
[----:B------:R-:W-:Y:S02]  /*4680*/  USHF.R.S32.HI UR15, URZ, 0x1f, UR6 ;  /* 0x0000001fff0f7899 */ /* 0x000fe40008011406 */
[----:B------:R-:W-:-:S04]  /*4690*/  IADD3 R36, P5, PT, R0, UR6, RZ ;  /* 0x0000000600247c10 */ /* 0x000fc8000ffbe0ff */
[----:B0-----:R-:W-:Y:S01]  /*46a0*/  IADD3.X R14, PT, PT, R2, UR15, RZ, P5, !PT ;  /* 0x0000000f020e7c10 */ /* 0x001fe2000affe4ff */
[----:B------:R-:W-:Y:S01]  /*46b0*/  IMAD.MOV.U32 R15, RZ, RZ, R36 ;  /* 0x000000ffff0f7224 */ /* 0x000fe200078e0024 */
[----:B------:R-:W-:Y:S04]  /*46c0*/  STL [R1+0xc88], R16 ;  /* 0x000c881001007387 */ /* 0x000fe80000100800 */
[----:B------:R-:W-:Y:S01]  /*46d0*/  @P4 LOP3.LUT R15, R15, R14, RZ, 0x3c, !PT ;  /* 0x0000000e0f0f4212 */ /* 0x000fe200078e3cff */
[----:B------:R-:W-:Y:S01]  /*46e0*/  STL [R1+0xc80], R36 ;  /* 0x000c802401007387 */ /* 0x000fe20000100800 */
[----:B------:R-:W-:-:S03]  /*46f0*/  PRMT R74, RZ, 0x7610, R74 ;  /* 0x00007610ff4a7816 */ /* 0x000fc6000000004a */
[----:B---3--:R-:W-:Y:S04]  /*4700*/  STL [R1+0x254], R76 ;  /* 0x0002544c01007387 */ /* 0x008fe80000100800 */
[----:B------:R0:W-:Y:S02]  /*4710*/  STL [R1+0xb44], R14 ;  /* 0x000b440e01007387 */ /* 0x0001e40000100800 */
[----:B0-----:R-:W-:-:S04]  /*4720*/  @P4 LOP3.LUT R14, R15, R14, RZ, 0x3c, !PT ;  /* 0x0000000e0f0e4212 */ /* 0x001fc800078e3cff */
[----:B------:R-:W-:-:S05]  /*4730*/  @P4 LOP3.LUT R15, R15, R14, RZ, 0x3c, !PT ;  /* 0x0000000e0f0f4212 */ /* 0x000fca00078e3cff */
[----:B------:R0:W3:Y:S01]  /*4740*/  @P4 LDG.E.U8 R74, desc[UR24][R14.64] ;  /* 0x000000180e4a4981 */ /* 0x0000e2000c1e1100 */
[----:B------:R-:W-:-:S04]  /*4750*/  IADD3 R76, P5, PT, R3, UR6, RZ ;  /* 0x00000006034c7c10 */ /* 0x000fc8000ffbe0ff */
[----:B------:R-:W-:Y:S02]  /*4760*/  IADD3.X R87, PT, PT, R4, UR15, RZ, P5, !PT ;  /* 0x0000000f04577c10 */ /* 0x000fe4000affe4ff */
[----:B------:R-:W-:Y:S01]  /*4770*/  IADD3 R36, P5, PT, R5, UR6, RZ ;  /* 0x0000000605247c10 */ /* 0x000fe2000ffbe0ff */
[----:B------:R-:W-:Y:S01]  /*4780*/  STL [R1+0xb4c], R76 ;  /* 0x000b4c4c01007387 */ /* 0x000fe20000100800 */
[----:B--2---:R-:W-:Y:S01]  /*4790*/  PRMT R78, RZ, 0x7610, R78 ;  /* 0x00007610ff4e7816 */ /* 0x004fe2000000004e */
[----:B0-----:R-:W-:Y:S02]  /*47a0*/  @P4 IMAD.MOV.U32 R14, RZ, RZ, R76 ;  /* 0x000000ffff0e4224 */ /* 0x001fe400078e004c */
[----:B------:R-:W-:Y:S01]  /*47b0*/  STL [R1+0xb48], R87 ;  /* 0x000b485701007387 */ /* 0x000fe20000100800 */
[----:B------:R-:W-:Y:S01]  /*47c0*/  SHF.R.U64 R16, R9, 0x7, RZ ;  /* 0x0000000709107819 */ /* 0x000fe200000012ff */
[----:B------:R-:W-:Y:S02]  /*47d0*/  @P4 IMAD.MOV.U32 R15, RZ, RZ, R87 ;  /* 0x000000ffff0f4224 */ /* 0x000fe400078e0057 */
[----:B------:R0:W-:Y:S01]  /*47e0*/  STL [R1+0xb54], R36 ;  /* 0x000b542401007387 */ /* 0x0001e20000100800 */
[----:B------:R-:W-:-:S02]  /*47f0*/  LOP3.LUT P3, RZ, R16, 0x1, RZ, 0xc0, !PT ;  /* 0x0000000110ff7812 */ /* 0x000fc4000786c0ff */
[----:B------:R-:W-:Y:S01]  /*4800*/  PRMT R16, RZ, 0x7610, R16 ;  /* 0x00007610ff107816 */ /* 0x000fe20000000010 */
[----:B------:R1:W2:Y:S02]  /*4810*/  @P4 LDG.E.U8 R78, desc[UR24][R14.64] ;  /* 0x000000180e4e4981 */ /* 0x0002a4000c1e1100 */
[----:B-1----:R-:W-:Y:S01]  /*4820*/  @P4 IMAD.MOV.U32 R14, RZ, RZ, R36 ;  /* 0x000000ffff0e4224 */ /* 0x002fe200078e0024 */
[----:B------:R-:W-:Y:S01]  /*4830*/  UIMAD UR5, UR12, 0x38, URZ ;  /* 0x000000380c0578a4 */ /* 0x000fe2000f8e02ff */
[----:B------:R-:W-:Y:S01]  /*4840*/  PRMT R77, RZ, 0x7610, R77 ;  /* 0x00007610ff4d7816 */ /* 0x000fe2000000004d */
[----:B0-----:R-:W0:Y:S01]  /*4850*/  LDC R36, c[0x0][0x3a0] ;  /* 0x0000e800ff247b82 */ /* 0x001e220000000800 */
[----:B---3--:R1:W-:Y:S02]  /*4860*/  STL [R1+0x234], R74 ;  /* 0x0002344a01007387 */ /* 0x0083e40000100800 */
[----:B-1----:R-:W-:-:S05]  /*4870*/  IADD3.X R74, PT, PT, R6, UR15, RZ, P5, !PT ;  /* 0x0000000f064a7c10 */ /* 0x002fca000affe4ff */
[----:B------:R-:W-:-:S05]  /*4880*/  @P4 IMAD.MOV.U32 R15, RZ, RZ, R74 ;  /* 0x000000ffff0f4224 */ /* 0x000fca00078e004a */
[----:B------:R1:W3:Y:S01]  /*4890*/  @P4 LDG.E.U8 R16, desc[UR24][R14.64] ;  /* 0x000000180e104981 */ /* 0x0002e2000c1e1100 */
[----:B------:R-:W-:-:S04]  /*48a0*/  IADD3 R76, P5, PT, R7, UR6, RZ ;  /* 0x00000006074c7c10 */ /* 0x000fc8000ffbe0ff */
[----:B------:R-:W-:Y:S01]  /*48b0*/  IADD3.X R87, PT, PT, R8, UR15, RZ, P5, !PT ;  /* 0x0000000f08577c10 */ /* 0x000fe2000affe4ff */
[----:B------:R0:W-:Y:S01]  /*48c0*/  STL [R1+0xb50], R74 ;  /* 0x000b504a01007387 */ /* 0x0001e20000100800 */
[----:B------:R-:W-:Y:S01]  /*48d0*/  USHF.R.S32.HI UR14, URZ, 0x1f, UR5 ;  /* 0x0000001fff0e7899 */ /* 0x000fe20008011405 */
[----:B-1----:R-:W-:Y:S02]  /*48e0*/  @P4 IMAD.MOV.U32 R14, RZ, RZ, R76 ;  /* 0x000000ffff0e4224 */ /* 0x002fe400078e004c */
[----:B------:R-:W-:Y:S01]  /*48f0*/  @P4 IMAD.MOV.U32 R15, RZ, RZ, R87 ;  /* 0x000000ffff0f4224 */ /* 0x000fe200078e0057 */
[----:B------:R-:W-:Y:S01]  /*4900*/  STL [R1+0xb5c], R76 ;  /* 0x000b5c4c01007387 */ /* 0x000fe20000100800 */
[----:B0-----:R-:W-:-:S03]  /*4910*/  IADD3 R74, P5, PT, R0, UR5, RZ ;  /* 0x00000005004a7c10 */ /* 0x001fc6000ffbe0ff */
[----:B------:R0:W2:Y:S02]  /*4920*/  @P4 LDG.E.U8 R77, desc[UR24][R14.64] ;  /* 0x000000180e4d4981 */ /* 0x0000a4000c1e1100 */
[----:B0-----:R-:W-:Y:S01]  /*4930*/  IMAD.MOV.U32 R15, RZ, RZ, R74 ;  /* 0x000000ffff0f7224 */ /* 0x001fe200078e004a */
[----:B------:R-:W-:-:S04]  /*4940*/  IADD3.X R14, PT, PT, R2, UR14, RZ, P5, !PT ;  /* 0x0000000e020e7c10 */ /* 0x000fc8000affe4ff */
[----:B------:R-:W-:Y:S02]  /*4950*/  @P3 LOP3.LUT R15, R15, R14, RZ, 0x3c, !PT ;  /* 0x0000000e0f0f3212 */ /* 0x000fe400078e3cff */
[----:B----4-:R-:W-:Y:S02]  /*4960*/  PRMT R73, RZ, 0x7610, R73 ;  /* 0x00007610ff497816 */ /* 0x010fe40000000049 */
[----:B------:R-:W-:Y:S01]  /*4970*/  PRMT R72, RZ, 0x7610, R72 ;  /* 0x00007610ff487816 */ /* 0x000fe20000000048 */
[----:B---3--:R-:W-:Y:S04]  /*4980*/  STL [R1+0x240], R16 ;  /* 0x0002401001007387 */ /* 0x008fe80000100800 */
[----:B------:R-:W-:Y:S04]  /*4990*/  STL [R1+0xb58], R87 ;  /* 0x000b585701007387 */ /* 0x000fe80000100800 */
[----:B------:R0:W-:Y:S02]  /*49a0*/  STL [R1+0xbe4], R74 ;  /* 0x000be44a01007387 */ /* 0x0001e40000100800 */
[----:B0-----:R-:W-:-:S05]  /*49b0*/  IADD3 R74, P4, PT, R3, UR5, RZ ;  /* 0x00000005034a7c10 */ /* 0x001fca000ff9e0ff */
[----:B------:R-:W-:Y:S04]  /*49c0*/  STL [R1+0xbec], R74 ;  /* 0x000bec4a01007387 */ /* 0x000fe80000100800 */
[----:B------:R0:W-:Y:S01]  /*49d0*/  STL [R1+0xbe0], R14 ;  /* 0x000be00e01007387 */ /* 0x0001e20000100800 */
[----:B------:R-:W-:Y:S02]  /*49e0*/  IADD3.X R76, PT, PT, R4, UR14, RZ, P4, !PT ;  /* 0x0000000e044c7c10 */ /* 0x000fe4000a7fe4ff */
[----:B0-----:R-:W-:-:S04]  /*49f0*/  @P3 LOP3.LUT R14, R15, R14, RZ, 0x3c, !PT ;  /* 0x0000000e0f0e3212 */ /* 0x001fc800078e3cff */
[----:B------:R-:W-:-:S05]  /*4a00*/  @P3 LOP3.LUT R15, R15, R14, RZ, 0x3c, !PT ;  /* 0x0000000e0f0f3212 */ /* 0x000fca00078e3cff */
[----:B------:R0:W3:Y:S02]  /*4a10*/  @P3 LDG.E.U8 R73, desc[UR24][R14.64] ;  /* 0x000000180e493981 */ /* 0x0000e4000c1e1100 */
[----:B0-----:R-:W-:Y:S02]  /*4a20*/  @P3 IMAD.MOV.U32 R14, RZ, RZ, R74 ;  /* 0x000000ffff0e3224 */ /* 0x001fe400078e004a */
[----:B------:R-:W-:-:S05]  /*4a30*/  @P3 IMAD.MOV.U32 R15, RZ, RZ, R76 ;  /* 0x000000ffff0f3224 */ /* 0x000fca00078e004c */
[----:B------:R0:W4:Y:S01]  /*4a40*/  @P3 LDG.E.U8 R72, desc[UR24][R14.64] ;  /* 0x000000180e483981 */ /* 0x000122000c1e1100 */
[----:B------:R-:W-:Y:S01]  /*4a50*/  VIADD R16, R36, 0xfffffff6 ;  /* 0xfffffff624107836 */ /* 0x000fe20000000000 */
[----:B------:R-:W-:Y:S02]  /*4a60*/  IADD3 R87, P4, PT, R5, UR5, RZ ;  /* 0x0000000505577c10 */ /* 0x000fe4000ff9e0ff */
[----:B------:R1:W-:Y:S02]  /*4a70*/  STL [R1+0xbe8], R76 ;  /* 0x000be84c01007387 */ /* 0x0003e40000100800 */
[----:B------:R-:W-:Y:S02]  /*4a80*/  ISETP.GE.U32.AND P5, PT, R16, 0x7fffffb7, PT ;  /* 0x7fffffb71000780c */ /* 0x000fe40003fa6070 */
[----:B------:R-:W-:Y:S02]  /*4a90*/  PRMT R16, RZ, 0x7610, R16 ;  /* 0x00007610ff107816 */ /* 0x000fe40000000010 */
[----:B0-----:R-:W-:Y:S01]  /*4aa0*/  IADD3.X R15, PT, PT, R6, UR14, RZ, P4, !PT ;  /* 0x0000000e060f7c10 */ /* 0x001fe2000a7fe4ff */
[----:B------:R-:W-:Y:S01]  /*4ab0*/  @P3 IMAD.MOV.U32 R14, RZ, RZ, R87 ;  /* 0x000000ffff0e3224 */ /* 0x000fe200078e0057 */
[----:B-1----:R-:W2:Y:S04]  /*4ac0*/  LDL.LU R76, [R1+0x1018] ;  /* 0x00101800014c7983 */ /* 0x002ea80000300800 */
[----:B------:R0:W2:Y:S04]  /*4ad0*/  @P3 LDG.E.U8 R16, desc[UR24][R14.64] ;  /* 0x000000180e103981 */ /* 0x0000a8000c1e1100 */
[----:B------:R-:W-:Y:S01]  /*4ae0*/  STL [R1+0xbf4], R87 ;  /* 0x000bf45701007387 */ /* 0x000fe20000100800 */
[----:B------:R-:W-:Y:S01]  /*4af0*/  PRMT R71, RZ, 0x7610, R71 ;  /* 0x00007610ff477816 */ /* 0x000fe20000000047 */
[----:B------:R-:W-:Y:S01]  /*4b00*/  USHF.R.S32.HI UR6, URZ, 0x1f, UR12 ;  /* 0x0000001fff067899 */ /* 0x000fe2000801140c */
[----:B------:R-:W-:Y:S01]  /*4b10*/  PRMT R75, RZ, 0x7610, R75 ;  /* 0x00007610ff4b7816 */ /* 0x000fe2000000004b */
[----:B----4-:R1:W-:Y:S02]  /*4b20*/  STL [R1+0x23c], R72 ;  /* 0x00023c4801007387 */ /* 0x0103e40000100800 */
[----:B-1----:R-:W-:-:S04]  /*4b30*/  IADD3 R72, P4, PT, R7, UR5, RZ ;  /* 0x0000000507487c10 */ /* 0x002fc8000ff9e0ff */
[----:B------:R-:W-:Y:S01]  /*4b40*/  IADD3.X R74, PT, PT, R8, UR14, RZ, P4, !PT ;  /* 0x0000000e084a7c10 */ /* 0x000fe2000a7fe4ff */
[----:B------:R1:W-:Y:S01]  /*4b50*/  STL [R1+0xbf0], R15 ;  /* 0x000bf00f01007387 */ /* 0x0003e20000100800 */
[----:B0-----:R-:W-:Y:S01]  /*4b60*/  @P3 IMAD.MOV.U32 R14, RZ, RZ, R72 ;  /* 0x000000ffff0e3224 */ /* 0x001fe200078e0048 */
[----:B------:R-:W-:Y:S02]  /*4b70*/  IADD3 R87, P4, PT, R0, UR12, RZ ;  /* 0x0000000c00577c10 */ /* 0x000fe4000ff9e0ff */
[----:B------:R-:W-:Y:S01]  /*4b80*/  STL [R1+0xbfc], R72 ;  /* 0x000bfc4801007387 */ /* 0x000fe20000100800 */
[----:B-1----:R-:W-:-:S03]  /*4b90*/  @P3 IMAD.MOV.U32 R15, RZ, RZ, R74 ;  /* 0x000000ffff0f3224 */ /* 0x002fc600078e004a */
[----:B------:R0:W-:Y:S04]  /*4ba0*/  STL [R1+0xbf8], R74 ;  /* 0x000bf84a01007387 */ /* 0x0001e80000100800 */
[----:B------:R1:W4:Y:S01]  /*4bb0*/  @P3 LDG.E.U8 R71, desc[UR24][R14.64] ;  /* 0x000000180e473981 */ /* 0x000322000c1e1100 */
[----:B--2---:R-:W-:Y:S02]  /*4bc0*/  PRMT R76, RZ, 0x7610, R76 ;  /* 0x00007610ff4c7816 */ /* 0x004fe4000000004c */
[----:B-1----:R-:W-:Y:S02]  /*4bd0*/  IADD3.X R15, PT, PT, R2, UR6, RZ, P4, !PT ;  /* 0x00000006020f7c10 */ /* 0x002fe4000a7fe4ff */
[----:B0-----:R-:W-:Y:S01]  /*4be0*/  IADD3 R74, P4, PT, R3, UR12, RZ ;  /* 0x0000000c034a7c10 */ /* 0x001fe2000ff9e0ff */
[----:B------:R-:W-:Y:S01]  /*4bf0*/  @!P6 IMAD.MOV.U32 R14, RZ, RZ, R87 ;  /* 0x000000ffff0ee224 */ /* 0x000fe200078e0057 */
[----:B------:R-:W-:Y:S02]  /*4c00*/  STL [R1+0x228], R16 ;  /* 0x0002281001007387 */ /* 0x000fe40000100800 */
[----:B------:R-:W-:-:S02]  /*4c10*/  IADD3.X R72, PT, PT, R4, UR6, RZ, P4, !PT ;  /* 0x0000000604487c10 */ /* 0x000fc4000a7fe4ff */
[----:B------:R-:W-:Y:S04]  /*4c20*/  STL [R1+0x2cc], R87 ;  /* 0x0002cc5701007387 */ /* 0x000fe80000100800 */
[----:B------:R0:W-:Y:S04]  /*4c30*/  STL [R1+0x2c8], R15 ;  /* 0x0002c80f01007387 */ /* 0x0001e80000100800 */
[----:B------:R1:W2:Y:S02]  /*4c40*/  @!P6 LDG.E.U8 R76, desc[UR24][R14.64] ;  /* 0x000000180e4ce981 */ /* 0x0002a4000c1e1100 */
[----:B-1----:R-:W-:-:S02]  /*4c50*/  @!P6 IMAD.MOV.U32 R14, RZ, RZ, R74 ;  /* 0x000000ffff0ee224 */ /* 0x002fc400078e004a */
[----:B0-----:R-:W-:-:S05]  /*4c60*/  @!P6 IMAD.MOV.U32 R15, RZ, RZ, R72 ;  /* 0x000000ffff0fe224 */ /* 0x001fca00078e0048 */
[----:B------:R0:W2:Y:S04]  /*4c70*/  @!P6 LDG.E.U8 R75, desc[UR24][R14.64] ;  /* 0x000000180e4be981 */ /* 0x0000a8000c1e1100 */
[----:B------:R-:W-:Y:S01]  /*4c80*/  STL [R1+0x2d4], R74 ;  /* 0x0002d44a01007387 */ /* 0x000fe20000100800 */
[----:B------:R-:W-:-:S05]  /*4c90*/  VIADD R16, R36, 0xfffffffd ;  /* 0xfffffffd24107836 */ /* 0x000fca0000000000 */
[----:B------:R-:W-:Y:S02]  /*4ca0*/  ISETP.GE.U32.AND P3, PT, R16, 0x7fffffbe, PT ;  /* 0x7fffffbe1000780c */ /* 0x000fe40003f66070 */
[----:B------:R-:W-:Y:S01]  /*4cb0*/  PRMT R16, RZ, 0x7610, R16 ;  /* 0x00007610ff107816 */ /* 0x000fe20000000010 */
[----:B----4-:R1:W-:Y:S04]  /*4cc0*/  STL [R1+0x224], R71 ;  /* 0x0002244701007387 */ /* 0x0103e80000100800 */
[----:B------:R4:W-:Y:S01]  /*4cd0*/  STL [R1+0x2d0], R72 ;  /* 0x0002d04801007387 */ /* 0x0009e20000100800 */
[----:B-1----:R-:W-:-:S04]  /*4ce0*/  IADD3 R71, P4, PT, R5, UR12, RZ ;  /* 0x0000000c05477c10 */ /* 0x002fc8000ff9e0ff */
[----:B------:R-:W-:Y:S01]  /*4cf0*/  IADD3.X R87, PT, PT, R6, UR6, RZ, P4, !PT ;  /* 0x0000000606577c10 */ /* 0x000fe2000a7fe4ff */
[----:B------:R-:W-:Y:S01]  /*4d00*/  STL [R1+0x2dc], R71 ;  /* 0x0002dc4701007387 */ /* 0x000fe20000100800 */
[----:B0-----:R-:W-:-:S03]  /*4d10*/  @!P6 IMAD.MOV.U32 R14, RZ, RZ, R71 ;  /* 0x000000ffff0ee224 */ /* 0x001fc600078e0047 */
[----:B----4-:R-:W4:Y:S01]  /*4d20*/  LDL.LU R72, [R1+0x1014] ;  /* 0x0010140001487983 */ /* 0x010f220000300800 */
[----:B------:R-:W-:-:S03]  /*4d30*/  IMAD.MOV.U32 R15, RZ, RZ, R87 ;  /* 0x000000ffff0f7224 */ /* 0x000fc600078e0057 */
[----:B------:R-:W3:Y:S04]  /*4d40*/  LDL.LU R74, [R1+0x1010] ;  /* 0x00101000014a7983 */ /* 0x000ee80000300800 */
[----:B------:R0:W3:Y:S04]  /*4d50*/  @!P6 LDG.E.U8 R16, desc[UR24][R14.64] ;  /* 0x000000180e10e981 */ /* 0x0000e8000c1e1100 */
[----:B--2---:R1:W-:Y:S04]  /*4d60*/  STL [R1+0x238], R75 ;  /* 0x0002384b01007387 */ /* 0x0043e80000100800 */
[----:B-1----:R-:W2:Y:S01]  /*4d70*/  LDL.LU R75, [R1+0x100c] ;  /* 0x00100c00014b7983 */ /* 0x002ea20000300800 */
[----:B------:R-:W-:-:S03]  /*4d80*/  UIMAD UR5, UR12, 0x9, URZ ;  /* 0x000000090c0578a4 */ /* 0x000fc6000f8e02ff */
[----:B------:R1:W-:Y:S02]  /*4d90*/  STL [R1+0x2d8], R87 ;  /* 0x0002d85701007387 */ /* 0x0003e40000100800 */
[----:B-1----:R-:W-:-:S04]  /*4da0*/  IADD3 R87, P4, PT, R7, UR12, RZ ;  /* 0x0000000c07577c10 */ /* 0x002fc8000ff9e0ff */
[----:B0-----:R-:W-:Y:S01]  /*4db0*/  IADD3.X R15, PT, PT, R8, UR6, RZ, P4, !PT ;  /* 0x00000006080f7c10 */ /* 0x001fe2000a7fe4ff */
[----:B------:R-:W-:Y:S01]  /*4dc0*/  @!P6 IMAD.MOV.U32 R14, RZ, RZ, R87 ;  /* 0x000000ffff0ee224 */ /* 0x000fe200078e0057 */
[----:B------:R-:W-:Y:S02]  /*4dd0*/  USHF.R.S32.HI UR6, URZ, 0x1f, UR5 ;  /* 0x0000001fff067899 */ /* 0x000fe40008011405 */
[----:B------:R-:W-:Y:S01]  /*4de0*/  IADD3 R71, P4, PT, R0, UR5, RZ ;  /* 0x0000000500477c10 */ /* 0x000fe2000ff9e0ff */
[----:B------:R-:W-:Y:S04]  /*4df0*/  STL [R1+0x2e4], R87 ;  /* 0x0002e45701007387 */ /* 0x000fe80000100800 */
[----:B---3--:R-:W-:Y:S04]  /*4e00*/  STL [R1+0x230], R16 ;  /* 0x0002301001007387 */ /* 0x008fe80000100800 */
[----:B------:R0:W-:Y:S04]  /*4e10*/  STL [R1+0x2e0], R15 ;  /* 0x0002e00f01007387 */ /* 0x0001e80000100800 */
[----:B------:R1:W-:Y:S01]  /*4e20*/  STL [R1+0x3cc], R71 ;  /* 0x0003cc4701007387 */ /* 0x0003e20000100800 */
[----:B--2---:R-:W-:-:S06]  /*4e30*/  PRMT R75, RZ, 0x7610, R75 ;  /* 0x00007610ff4b7816 */ /* 0x004fcc000000004b */
[----:B------:R0:W2:Y:S02]  /*4e40*/  @!P6 LDG.E.U8 R75, desc[UR24][R14.64] ;  /* 0x000000180e4be981 */ /* 0x0000a4000c1e1100 */
[----:B0-----:R-:W-:Y:S01]  /*4e50*/  IMAD.MOV.U32 R15, RZ, RZ, R71 ;  /* 0x000000ffff0f7224 */ /* 0x001fe200078e0047 */
[----:B------:R-:W-:Y:S02]  /*4e60*/  IADD3.X R14, PT, PT, R2, UR6, RZ, P4, !PT ;  /* 0x00000006020e7c10 */ /* 0x000fe4000a7fe4ff */
[----:B-1----:R-:W-:Y:S02]  /*4e70*/  IADD3 R71, P6, PT, R3, UR5, RZ ;  /* 0x0000000503477c10 */ /* 0x002fe4000ffde0ff */
[----:B------:R-:W-:-:S03]  /*4e80*/  @!P5 LOP3.LUT R15, R15, R14, RZ, 0x3c, !PT ;  /* 0x0000000e0f0fd212 */ /* 0x000fc600078e3cff */
[----:B------:R-:W-:Y:S04]  /*4e90*/  STL [R1+0x3d4], R71 ;  /* 0x0003d44701007387 */ /* 0x000fe80000100800 */
[----:B------:R0:W-:Y:S01]  /*4ea0*/  STL [R1+0x3c8], R14 ;  /* 0x0003c80e01007387 */ /* 0x0001e20000100800 */
[----:B------:R-:W-:Y:S02]  /*4eb0*/  PRMT R74, RZ, 0x7610, R74 ;  /* 0x00007610ff4a7816 */ /* 0x000fe4000000004a */
[----:B0-----:R-:W-:-:S04]  /*4ec0*/  @!P5 LOP3.LUT R14, R15, R14, RZ, 0x3c, !PT ;  /* 0x0000000e0f0ed212 */ /* 0x001fc800078e3cff */
[----:B------:R-:W-:-:S05]  /*4ed0*/  @!P5 LOP3.LUT R15, R15, R14, RZ, 0x3c, !PT ;  /* 0x0000000e0f0fd212 */ /* 0x000fca00078e3cff */
[----:B------:R0:W3:Y:S01]  /*4ee0*/  @!P5 LDG.E.U8 R74, desc[UR24][R14.64] ;  /* 0x000000180e4ad981 */ /* 0x0000e2000c1e1100 */
[----:B------:R-:W-:Y:S02]  /*4ef0*/  IADD3.X R87, PT, PT, R4, UR6, RZ, P6, !PT ;  /* 0x0000000604577c10 */ /* 0x000fe4000b7fe4ff */
[----:B------:R-:W-:Y:S01]  /*4f00*/  PRMT R70, RZ, 0x7610, R70 ;  /* 0x00007610ff467816 */ /* 0x000fe20000000046 */
[----:B0-----:R-:W-:Y:S02]  /*4f10*/  @!P5 IMAD.MOV.U32 R14, RZ, RZ, R71 ;  /* 0x000000ffff0ed224 */ /* 0x001fe400078e0047 */
[----:B------:R-:W-:Y:S01]  /*4f20*/  @!P5 IMAD.MOV.U32 R15, RZ, RZ, R87 ;  /* 0x000000ffff0fd224 */ /* 0x000fe200078e0057 */
[----:B------:R-:W-:Y:S04]  /*4f30*/  STL [R1+0x3d0], R87 ;  /* 0x0003d05701007387 */ /* 0x000fe80000100800 */
[----:B------:R0:W2:Y:S04]  /*4f40*/  @!P5 LDG.E.U8 R70, desc[UR24][R14.64] ;  /* 0x000000180e46d981 */ /* 0x0000a8000c1e1100 */
[----:B---3--:R1:W-:Y:S04]  /*4f50*/  STL [R1+0x220], R74 ;  /* 0x0002204a01007387 */ /* 0x0083e80000100800 */
[----:B-1----:R-:W3:Y:S01]  /*4f60*/  LDL.LU R74, [R1+0x1008] ;  /* 0x00100800014a7983 */ /* 0x002ee20000300800 */
[----:B------:R-:W-:-:S03]  /*4f70*/  SHF.R.U32.HI R16, RZ, 0xe, R12 ;  /* 0x0000000eff107819 */ /* 0x000fc6000001160c */
[----:B------:R-:W4:Y:S01]  /*4f80*/  LDL.LU R87, [R1+0x1004] ;  /* 0x0010040001577983 */ /* 0x000f220000300800 */
[----:B------:R-:W-:Y:S02]  /*4f90*/  LOP3.LUT P4, RZ, R16, 0x1, RZ, 0xc0, !PT ;  /* 0x0000000110ff7812 */ /* 0x000fe4000788c0ff */
[----:B------:R-:W-:-:S04]  /*4fa0*/  IADD3 R16, P6, PT, R5, UR5, RZ ;  /* 0x0000000505107c10 */ /* 0x000fc8000ffde0ff */
[----:B0-----:R-:W-:Y:S01]  /*4fb0*/  IADD3.X R15, PT, PT, R6, UR6, RZ, P6, !PT ;  /* 0x00000006060f7c10 */ /* 0x001fe2000b7fe4ff */
[----:B------:R-:W-:Y:S04]  /*4fc0*/  STL [R1+0x770], R16 ;  /* 0x0007701001007387 */ /* 0x000fe80000100800 */
[----:B--2---:R0:W-:Y:S01]  /*4fd0*/  STL [R1+0x21c], R70 ;  /* 0x00021c4601007387 */ /* 0x0041e20000100800 */
[----:B------:R-:W-:Y:S01]  /*4fe0*/  @!P5 IMAD.MOV.U32 R14, RZ, RZ, R16 ;  /* 0x000000ffff0ed224 */ /* 0x000fe200078e0010 */
[----:B------:R-:W-:Y:S02]  /*4ff0*/  PRMT R33, RZ, 0x7610, R33 ;  /* 0x00007610ff217816 */ /* 0x000fe40000000021 */
[----:B0-----:R-:W-:-:S04]  /*5000*/  IADD3 R70, P6, PT, R7, UR5, RZ ;  /* 0x0000000507467c10 */ /* 0x001fc8000ffde0ff */
[----:B------:R-:W-:Y:S01]  /*5010*/  IADD3.X R71, PT, PT, R8, UR6, RZ, P6, !PT ;  /* 0x0000000608477c10 */ /* 0x000fe2000b7fe4ff */
[----:B------:R0:W-:Y:S01]  /*5020*/  STL [R1+0x3d8], R15 ;  /* 0x0003d80f01007387 */ /* 0x0001e20000100800 */
[----:B---3--:R-:W-:-:S06]  /*5030*/  PRMT R74, RZ, 0x7610, R74 ;  /* 0x00007610ff4a7816 */ /* 0x008fcc000000004a */
[----:B------:R1:W2:Y:S02]  /*5040*/  @!P5 LDG.E.U8 R74, desc[UR24][R14.64] ;  /* 0x000000180e4ad981 */ /* 0x0002a4000c1e1100 */
[----:B-1----:R-:W-:Y:S02]  /*5050*/  @!P5 IMAD.MOV.U32 R14, RZ, RZ, R70 ;  /* 0x000000ffff0ed224 */ /* 0x002fe400078e0046 */
[----:B0-----:R-:W-:-:S05]  /*5060*/  @!P5 IMAD.MOV.U32 R15, RZ, RZ, R71 ;  /* 0x000000ffff0fd224 */ /* 0x001fca00078e0047 */
[----:B------:R0:W3:Y:S01]  /*5070*/  @!P5 LDG.E.U8 R33, desc[UR24][R14.64] ;  /* 0x000000180e21d981 */ /* 0x0000e2000c1e1100 */
[----:B------:R-:W-:-:S04]  /*5080*/  UIMAD UR5, UR12, 0x11, URZ ;  /* 0x000000110c0578a4 */ /* 0x000fc8000f8e02ff */
[----:B------:R-:W-:Y:S02]  /*5090*/  USHF.R.S32.HI UR14, URZ, 0x1f, UR5 ;  /* 0x0000001fff0e7899 */ /* 0x000fe40008011405 */
[----:B------:R-:W-:Y:S01]  /*50a0*/  IADD3 R16, P6, PT, R0, UR5, RZ ;  /* 0x0000000500107c10 */ /* 0x000fe2000ffde0ff */
[----:B------:R-:W-:Y:S01]  /*50b0*/  STL [R1+0x778], R70 ;  /* 0x0007784601007387 */ /* 0x000fe20000100800 */
[----:B0-----:R-:W-:-:S03]  /*50c0*/  SHF.R.U32.HI R14, RZ, 0x6, R12 ;  /* 0x00000006ff0e7819 */ /* 0x001fc6000001160c */
[----:B------:R0:W-:Y:S04]  /*50d0*/  STL [R1+0x774], R71 ;  /* 0x0007744701007387 */ /* 0x0001e80000100800 */
[----:B------:R-:W-:Y:S01]  /*50e0*/  STL [R1+0x8fc], R16 ;  /* 0x0008fc1001007387 */ /* 0x000fe20000100800 */
[----:B------:R-:W-:Y:S02]  /*50f0*/  PRMT R38, RZ, 0x7610, R38 ;  /* 0x00007610ff267816 */ /* 0x000fe40000000026 */
[----:B0-----:R-:W-:Y:S02]  /*5100*/  IADD3.X R71, PT, PT, R2, UR14, RZ, P6, !PT ;  /* 0x0000000e02477c10 */ /* 0x001fe4000b7fe4ff */
[----:B------:R-:W-:Y:S01]  /*5110*/  LOP3.LUT P6, RZ, R14, 0x1, RZ, 0xc0, !PT ;  /* 0x000000010eff7812 */ /* 0x000fe200078cc0ff */
[----:B------:R-:W-:-:S02]  /*5120*/  @P4 IMAD.MOV.U32 R14, RZ, RZ, R16 ;  /* 0x000000ffff0e4224 */ /* 0x000fc400078e0010 */
[----:B------:R-:W-:Y:S01]  /*5130*/  @P4 IMAD.MOV.U32 R15, RZ, RZ, R71 ;  /* 0x000000ffff0f4224 */ /* 0x000fe200078e0047 */
[----:B------:R-:W-:-:S04]  /*5140*/  PRMT R42, RZ, 0x7610, R42 ;  /* 0x00007610ff2a7816 */ /* 0x000fc8000000002a */
[----:B------:R0:W2:Y:S01]  /*5150*/  @P4 LDG.E.U8 R38, desc[UR24][R14.64] ;  /* 0x000000180e264981 */ /* 0x0000a2000c1e1100 */
[----:B------:R-:W-:Y:S01]  /*5160*/  PRMT R41, RZ, 0x7610, R41 ;  /* 0x00007610ff297816 */ /* 0x000fe20000000029 */
[----:B------:R-:W-:Y:S01]  /*5170*/  UIMAD UR6, UR12, 0x19, URZ ;  /* 0x000000190c0678a4 */ /* 0x000fe2000f8e02ff */
[----:B------:R-:W-:-:S03]  /*5180*/  PRMT R40, RZ, 0x7610, R40 ;  /* 0x00007610ff287816 */ /* 0x000fc60000000028 */
[----:B------:R-:W-:Y:S01]  /*5190*/  USHF.R.S32.HI UR15, URZ, 0x1f, UR6 ;  /* 0x0000001fff0f7899 */ /* 0x000fe20008011406 */
[----:B------:R-:W-:Y:S02]  /*51a0*/  PRMT R39, RZ, 0x7610, R39 ;  /* 0x00007610ff277816 */ /* 0x000fe40000000027 */
[----:B------:R-:W-:Y:S02]  /*51b0*/  PRMT R45, RZ, 0x7610, R45 ;  /* 0x00007610ff2d7816 */ /* 0x000fe4000000002d */
[----:B------:R-:W-:Y:S02]  /*51c0*/  PRMT R44, RZ, 0x7610, R44 ;  /* 0x00007610ff2c7816 */ /* 0x000fe4000000002c */
[----:B------:R-:W-:Y:S02]  /*51d0*/  PRMT R43, RZ, 0x7610, R43 ;  /* 0x00007610ff2b7816 */ /* 0x000fe4000000002b */
[----:B------:R-:W-:Y:S02]  /*51e0*/  PRMT R48, RZ, 0x7610, R48 ;  /* 0x00007610ff307816 */ /* 0x000fe40000000030 */
[----:B------:R-:W-:-:S02]  /*51f0*/  PRMT R47, RZ, 0x7610, R47 ;  /* 0x00007610ff2f7816 */ /* 0x000fc4000000002f */
[----:B------:R-:W-:Y:S02]  /*5200*/  PRMT R46, RZ, 0x7610, R46 ;  /* 0x00007610ff2e7816 */ /* 0x000fe4000000002e */
[----:B------:R-:W-:Y:S02]  /*5210*/  PRMT R50, RZ, 0x7610, R50 ;  /* 0x00007610ff327816 */ /* 0x000fe40000000032 */
[----:B------:R-:W-:Y:S02]  /*5220*/  PRMT R49, RZ, 0x7610, R49 ;  /* 0x00007610ff317816 */ /* 0x000fe40000000031 */
[----:B------:R-:W-:Y:S02]  /*5230*/  PRMT R54, RZ, 0x7610, R54 ;  /* 0x00007610ff367816 */ /* 0x000fe40000000036 */
[----:B------:R-:W-:Y:S02]  /*5240*/  PRMT R53, RZ, 0x7610, R53 ;  /* 0x00007610ff357816 */ /* 0x000fe40000000035 */
[----:B------:R-:W-:-:S02]  /*5250*/  PRMT R52, RZ, 0x7610, R52 ;  /* 0x00007610ff347816 */ /* 0x000fc40000000034 */
[----:B----4-:R-:W-:Y:S02]  /*5260*/  PRMT R87, RZ, 0x7610, R87 ;  /* 0x00007610ff577816 */ /* 0x010fe40000000057 */
        /* <DEDUP_REMOVED lines=8> */
[----:B------:R-:W-:Y:S01]  /*52f0*/  PRMT R61, RZ, 0x7610, R61 ;  /* 0x00007610ff3d7816 */ /* 0x000fe2000000003d */
[----:B---3--:R1:W-:Y:S02]  /*5300*/  STL [R1+0x22c], R33 ;  /* 0x00022c2101007387 */ /* 0x0083e40000100800 */
[----:B-1----:R-:W-:-:S04]  /*5310*/  IADD3 R33, P5, PT, R3, UR5, RZ ;  /* 0x0000000503217c10 */ /* 0x002fc8000ffbe0ff */
[----:B------:R-:W-:Y:S02]  /*5320*/  IADD3.X R70, PT, PT, R4, UR14, RZ, P5, !PT ;  /* 0x0000000e04467c10 */ /* 0x000fe4000affe4ff */
[----:B------:R-:W-:Y:S01]  /*5330*/  IADD3 R16, P5, PT, R5, UR5, RZ ;  /* 0x0000000505107c10 */ /* 0x000fe2000ffbe0ff */
[----:B------:R1:W-:Y:S01]  /*5340*/  STL [R1+0x904], R33 ;  /* 0x0009042101007387 */ /* 0x0003e20000100800 */
[----:B0-----:R-:W-:Y:S02]  /*5350*/  @P4 IMAD.MOV.U32 R14, RZ, RZ, R33 ;  /* 0x000000ffff0e4224 */ /* 0x001fe400078e0021 */
[----:B------:R-:W-:Y:S01]  /*5360*/  @P4 IMAD.MOV.U32 R15, RZ, RZ, R70 ;  /* 0x000000ffff0f4224 */ /* 0x000fe200078e0046 */
[----:B------:R-:W-:Y:S04]  /*5370*/  STL [R1+0x8f8], R71 ;  /* 0x0008f84701007387 */ /* 0x000fe80000100800 */
[----:B------:R0:W-:Y:S01]  /*5380*/  STL [R1+0x900], R70 ;  /* 0x0009004601007387 */ /* 0x0001e20000100800 */
[----:B-1----:R-:W-:-:S03]  /*5390*/  IADD3.X R33, PT, PT, R6, UR14, RZ, P5, !PT ;  /* 0x0000000e06217c10 */ /* 0x002fc6000affe4ff */
[----:B------:R1:W3:Y:S01]  /*53a0*/  @P4 LDG.E.U8 R42, desc[UR24][R14.64] ;  /* 0x000000180e2a4981 */ /* 0x0002e2000c1e1100 */
[----:B0-----:R-:W-:Y:S01]  /*53b0*/  IADD3 R70, P5, PT, R7, UR5, RZ ;  /* 0x0000000507467c10 */ /* 0x001fe2000ffbe0ff */
[----:B-1----:R-:W-:-:S03]  /*53c0*/  @P4 IMAD.MOV.U32 R14, RZ, RZ, R16 ;  /* 0x000000ffff0e4224 */ /* 0x002fc600078e0010 */
[----:B------:R-:W-:Y:S01]  /*53d0*/  IADD3.X R71, PT, PT, R8, UR14, RZ, P5, !PT ;  /* 0x0000000e08477c10 */ /* 0x000fe2000affe4ff */
[----:B------:R-:W-:Y:S01]  /*53e0*/  @P4 IMAD.MOV.U32 R15, RZ, RZ, R33 ;  /* 0x000000ffff0f4224 */ /* 0x000fe200078e0021 */
[----:B------:R-:W-:Y:S04]  /*53f0*/  STL [R1+0x90c], R16 ;  /* 0x00090c1001007387 */ /* 0x000fe80000100800 */
[----:B------:R0:W4:Y:S04]  /*5400*/  @P4 LDG.E.U8 R41, desc[UR24][R14.64] ;  /* 0x000000180e294981 */ /* 0x000128000c1e1100 */
[----:B------:R1:W-:Y:S01]  /*5410*/  STL [R1+0x908], R33 ;  /* 0x0009082101007387 */ /* 0x0003e20000100800 */
[----:B0-----:R-:W-:-:S02]  /*5420*/  @P4 IMAD.MOV.U32 R14, RZ, RZ, R70 ;  /* 0x000000ffff0e4224 */ /* 0x001fc400078e0046 */
[----:B------:R-:W-:Y:S01]  /*5430*/  @P4 IMAD.MOV.U32 R15, RZ, RZ, R71 ;  /* 0x000000ffff0f4224 */ /* 0x000fe200078e0047 */
[----:B-1----:R-:W-:-:S04]  /*5440*/  IADD3 R33, P5, PT, R0, UR6, RZ ;  /* 0x0000000600217c10 */ /* 0x002fc8000ffbe0ff */
[----:B------:R0:W2:Y:S04]  /*5450*/  @P4 LDG.E.U8 R40, desc[UR24][R14.64] ;  /* 0x000000180e284981 */ /* 0x0000a8000c1e1100 */
[----:B------:R1:W-:Y:S01]  /*5460*/  STL [R1+0x914], R70 ;  /* 0x0009144601007387 */ /* 0x0003e20000100800 */
[----:B0-----:R-:W-:Y:S01]  /*5470*/  IMAD.MOV.U32 R15, RZ, RZ, R33 ;  /* 0x000000ffff0f7224 */ /* 0x001fe200078e0021 */
[----:B------:R-:W-:Y:S02]  /*5480*/  IADD3.X R14, PT, PT, R2, UR15, RZ, P5, !PT ;  /* 0x0000000f020e7c10 */ /* 0x000fe4000affe4ff */
[----:B------:R0:W-:Y:S02]  /*5490*/  STL [R1+0x910], R71 ;  /* 0x0009104701007387 */ /* 0x0001e40000100800 */
[----:B------:R-:W-:-:S02]  /*54a0*/  @P6 LOP3.LUT R15, R15, R14, RZ, 0x3c, !PT ;  /* 0x0000000e0f0f6212 */ /* 0x000fc400078e3cff */
[----:B------:R-:W-:Y:S01]  /*54b0*/  STL [R1+0x9bc], R33 ;  /* 0x0009bc2101007387 */ /* 0x000fe20000100800 */
[----:B-1----:R-:W-:-:S03]  /*54c0*/  IADD3 R70, P5, PT, R3, UR6, RZ ;  /* 0x0000000603467c10 */ /* 0x002fc6000ffbe0ff */
[----:B------:R1:W-:Y:S01]  /*54d0*/  STL [R1+0x9b8], R14 ;  /* 0x0009b80e01007387 */ /* 0x0003e20000100800 */
[----:B------:R-:W-:Y:S02]  /*54e0*/  SHF.R.U64 R16, R9, 0x1e, RZ ;  /* 0x0000001e09107819 */ /* 0x000fe400000012ff */
[----:B0-----:R-:W-:Y:S02]  /*54f0*/  IADD3.X R71, PT, PT, R4, UR15, RZ, P5, !PT ;  /* 0x0000000f04477c10 */ /* 0x001fe4000affe4ff */
[----:B-1----:R-:W-:-:S04]  /*5500*/  @P6 LOP3.LUT R14, R15, R14, RZ, 0x3c, !PT ;  /* 0x0000000e0f0e6212 */ /* 0x002fc800078e3cff */
[----:B------:R-:W-:Y:S02]  /*5510*/  @P6 LOP3.LUT R15, R15, R14, RZ, 0x3c, !PT ;  /* 0x0000000e0f0f6212 */ /* 0x000fe400078e3cff */
[----:B------:R-:W-:Y:S02]  /*5520*/  IADD3 R33, P5, PT, R5, UR6, RZ ;  /* 0x0000000605217c10 */ /* 0x000fe4000ffbe0ff */
[----:B------:R-:W-:Y:S01]  /*5530*/  LOP3.LUT P4, RZ, R16, 0x1, RZ, 0xc0, !PT ;  /* 0x0000000110ff7812 */ /* 0x000fe2000788c0ff */
[----:B------:R0:W2:Y:S01]  /*5540*/  @P6 LDG.E.U8 R39, desc[UR24][R14.64] ;  /* 0x000000180e276981 */ /* 0x0000a2000c1e1100 */
[----:B------:R-:W-:-:S03]  /*5550*/  IADD3.X R16, PT, PT, R6, UR15, RZ, P5, !PT ;  /* 0x0000000f06107c10 */ /* 0x000fc6000affe4ff */
[----:B------:R1:W-:Y:S01]  /*5560*/  STL [R1+0x9c4], R70 ;  /* 0x0009c44601007387 */ /* 0x0003e20000100800 */
[----:B0-----:R-:W-:Y:S02]  /*5570*/  @P6 IMAD.MOV.U32 R14, RZ, RZ, R70 ;  /* 0x000000ffff0e6224 */ /* 0x001fe400078e0046 */
[----:B------:R-:W-:Y:S01]  /*5580*/  @P6 IMAD.MOV.U32 R15, RZ, RZ, R71 ;  /* 0x000000ffff0f6224 */ /* 0x000fe200078e0047 */
[----:B-1----:R-:W-:Y:S01]  /*5590*/  IADD3 R70, P5, PT, R7, UR6, RZ ;  /* 0x0000000607467c10 */ /* 0x002fe2000ffbe0ff */
[----:B------:R0:W-:Y:S01]  /*55a0*/  STL [R1+0x9c0], R71 ;  /* 0x0009c04701007387 */ /* 0x0001e20000100800 */
[----:B------:R-:W-:-:S03]  /*55b0*/  UIMAD UR5, UR12, 0x21, URZ ;  /* 0x000000210c0578a4 */ /* 0x000fc6000f8e02ff */
[----:B------:R1:W2:Y:S01]  /*55c0*/  @P6 LDG.E.U8 R45, desc[UR24][R14.64] ;  /* 0x000000180e2d6981 */ /* 0x0002a2000c1e1100 */
[----:B0-----:R-:W-:Y:S01]  /*55d0*/  IADD3.X R71, PT, PT, R8, UR15, RZ, P5, !PT ;  /* 0x0000000f08477c10 */ /* 0x001fe2000affe4ff */
[----:B-1----:R-:W-:Y:S02]  /*55e0*/  @P6 IMAD.MOV.U32 R14, RZ, RZ, R33 ;  /* 0x000000ffff0e6224 */ /* 0x002fe400078e0021 */
[----:B------:R-:W-:Y:S01]  /*55f0*/  @P6 IMAD.MOV.U32 R15, RZ, RZ, R16 ;  /* 0x000000ffff0f6224 */ /* 0x000fe200078e0010 */
[----:B------:R0:W-:Y:S01]  /*5600*/  STL [R1+0x9cc], R33 ;  /* 0x0009cc2101007387 */ /* 0x0001e20000100800 */
[----:B------:R-:W-:-:S03]  /*5610*/  USHF.R.S32.HI UR6, URZ, 0x1f, UR5 ;  /* 0x0000001fff067899 */ /* 0x000fc60008011405 */
[----:B------:R1:W2:Y:S01]  /*5620*/  @P6 LDG.E.U8 R44, desc[UR24][R14.64] ;  /* 0x000000180e2c6981 */ /* 0x0002a2000c1e1100 */
[----:B0-----:R-:W-:Y:S01]  /*5630*/  IADD3 R33, P5, PT, R0, UR5, RZ ;  /* 0x0000000500217c10 */ /* 0x001fe2000ffbe0ff */
[----:B-1----:R-:W-:Y:S02]  /*5640*/  @P6 IMAD.MOV.U32 R14, RZ, RZ, R70 ;  /* 0x000000ffff0e6224 */ /* 0x002fe400078e0046 */
[----:B------:R-:W-:Y:S01]  /*5650*/  @P6 IMAD.MOV.U32 R15, RZ, RZ, R71 ;  /* 0x000000ffff0f6224 */ /* 0x000fe200078e0047 */
[----:B------:R-:W-:Y:S04]  /*5660*/  STL [R1+0x9c8], R16 ;  /* 0x0009c81001007387 */ /* 0x000fe80000100800 */
[----:B------:R-:W-:Y:S04]  /*5670*/  STL [R1+0x9d4], R70 ;  /* 0x0009d44601007387 */ /* 0x000fe80000100800 */
[----:B------:R0:W2:Y:S04]  /*5680*/  @P6 LDG.E.U8 R43, desc[UR24][R14.64] ;  /* 0x000000180e2b6981 */ /* 0x0000a8000c1e1100 */
[----:B------:R-:W-:Y:S04]  /*5690*/  STL [R1+0x9d0], R71 ;  /* 0x0009d04701007387 */ /* 0x000fe80000100800 */
[----:B------:R1:W-:Y:S01]  /*56a0*/  STL [R1+0xa48], R33 ;  /* 0x000a482101007387 */ /* 0x0003e20000100800 */
[----:B0-----:R-:W-:Y:S01]  /*56b0*/  IMAD.MOV.U32 R15, RZ, RZ, R33 ;  /* 0x000000ffff0f7224 */ /* 0x001fe200078e0021 */
[----:B------:R-:W-:-:S04]  /*56c0*/  IADD3.X R14, PT, PT, R2, UR6, RZ, P5, !PT ;  /* 0x00000006020e7c10 */ /* 0x000fc8000affe4ff */
[----:B------:R-:W-:Y:S02]  /*56d0*/  @P4 LOP3.LUT R15, R15, R14, RZ, 0x3c, !PT ;  /* 0x0000000e0f0f4212 */ /* 0x000fe400078e3cff */
[----:B-1----:R-:W-:-:S05]  /*56e0*/  IADD3 R33, P6, PT, R3, UR5, RZ ;  /* 0x0000000503217c10 */ /* 0x002fca000ffde0ff */
[----:B------:R-:W-:Y:S04]  /*56f0*/  STL [R1+0xa50], R33 ;  /* 0x000a502101007387 */ /* 0x000fe80000100800 */
[----:B------:R0:W-:Y:S01]  /*5700*/  STL [R1+0xa44], R14 ;  /* 0x000a440e01007387 */ /* 0x0001e20000100800 */
[----:B------:R-:W-:Y:S02]  /*5710*/  IADD3.X R70, PT, PT, R4, UR6, RZ, P6, !PT ;  /* 0x0000000604467c10 */ /* 0x000fe4000b7fe4ff */
[----:B------:R-:W-:Y:S02]  /*5720*/  SHF.R.U64 R16, R9, 0x16, RZ ;  /* 0x0000001609107819 */ /* 0x000fe400000012ff */
[----:B0-----:R-:W-:-:S04]  /*5730*/  @P4 LOP3.LUT R14, R15, R14, RZ, 0x3c, !PT ;  /* 0x0000000e0f0e4212 */ /* 0x001fc800078e3cff */
        /* <DEDUP_REMOVED lines=8> */
[----:B------:R-:W-:Y:S01]  /*57c0*/  IADD3 R33, P6, PT, R7, UR5, RZ ;  /* 0x0000000507217c10 */ /* 0x000fe2000ffde0ff */
[----:B------:R-:W-:-:S03]  /*57d0*/  UIMAD UR5, UR12, 0x29, URZ ;  /* 0x000000290c0578a4 */ /* 0x000fc6000f8e02ff */
[----:B------:R0:W2:Y:S01]  /*57e0*/  @P4 LDG.E.U8 R47, desc[UR24][R14.64] ;  /* 0x000000180e2f4981 */ /* 0x0000a2000c1e1100 */
[----:B-1----:R-:W-:Y:S01]  /*57f0*/  IADD3.X R70, PT, PT, R8, UR6, RZ, P6, !PT ;  /* 0x0000000608467c10 */ /* 0x002fe2000b7fe4ff */
[----:B------:R-:W-:Y:S02]  /*5800*/  USHF.R.S32.HI UR14, URZ, 0x1f, UR5 ;  /* 0x0000001fff0e7899 */ /* 0x000fe40008011405 */
[----:B------:R-:W-:Y:S01]  /*5810*/  STL [R1+0xa58], R71 ;  /* 0x000a584701007387 */ /* 0x000fe20000100800 */
[----:B0-----:R-:W-:Y:S02]  /*5820*/  @P4 IMAD.MOV.U32 R14, RZ, RZ, R71 ;  /* 0x000000ffff0e4224 */ /* 0x001fe400078e0047 */
[----:B------:R-:W-:Y:S01]  /*5830*/  @P4 IMAD.MOV.U32 R15, RZ, RZ, R16 ;  /* 0x000000ffff0f4224 */ /* 0x000fe200078e0010 */
[----:B------:R0:W-:Y:S04]  /*5840*/  STL [R1+0xa54], R16 ;  /* 0x000a541001007387 */ /* 0x0001e80000100800 */
[----:B------:R1:W2:Y:S01]  /*5850*/  @P4 LDG.E.U8 R46, desc[UR24][R14.64] ;  /* 0x000000180e2e4981 */ /* 0x0002a2000c1e1100 */
[----:B0-----:R-:W-:Y:S01]  /*5860*/  IADD3 R16, P6, PT, R0, UR5, RZ ;  /* 0x0000000500107c10 */ /* 0x001fe2000ffde0ff */
[----:B-1----:R-:W-:-:S02]  /*5870*/  @P4 IMAD.MOV.U32 R14, RZ, RZ, R33 ;  /* 0x000000ffff0e4224 */ /* 0x002fc400078e0021 */
[----:B------:R-:W-:Y:S01]  /*5880*/  @P4 IMAD.MOV.U32 R15, RZ, RZ, R70 ;  /* 0x000000ffff0f4224 */ /* 0x000fe200078e0046 */
[----:B------:R-:W-:Y:S01]  /*5890*/  IADD3.X R71, PT, PT, R2, UR14, RZ, P6, !PT ;  /* 0x0000000e02477c10 */ /* 0x000fe2000b7fe4ff */
[----:B------:R0:W-:Y:S04]  /*58a0*/  STL [R1+0xa60], R33 ;  /* 0x000a602101007387 */ /* 0x0001e80000100800 */
[----:B------:R1:W2:Y:S01]  /*58b0*/  @P4 LDG.E.U8 R50, desc[UR24][R14.64] ;  /* 0x000000180e324981 */ /* 0x0002a2000c1e1100 */
[----:B0-----:R-:W-:Y:S02]  /*58c0*/  IADD3 R33, P4, PT, R3, UR5, RZ ;  /* 0x0000000503217c10 */ /* 0x001fe4000ff9e0ff */
[----:B-1----:R-:W-:Y:S01]  /*58d0*/  SHF.R.U64 R14, R9, 0xe, RZ ;  /* 0x0000000e090e7819 */ /* 0x002fe200000012ff */
[----:B------:R0:W-:Y:S01]  /*58e0*/  STL [R1+0xa5c], R70 ;  /* 0x000a5c4601007387 */ /* 0x0001e20000100800 */
[----:B------:R-:W-:-:S02]  /*58f0*/  @P5 IMAD.MOV.U32 R15, RZ, RZ, R71 ;  /* 0x000000ffff0f5224 */ /* 0x000fc400078e0047 */
[----:B------:R-:W-:Y:S01]  /*5900*/  LOP3.LUT P6, RZ, R14, 0x1, RZ, 0xc0, !PT ;  /* 0x000000010eff7812 */ /* 0x000fe200078cc0ff */
[----:B------:R-:W-:Y:S01]  /*5910*/  @P5 IMAD.MOV.U32 R14, RZ, RZ, R16 ;  /* 0x000000ffff0e5224 */ /* 0x000fe200078e0010 */
[----:B------:R1:W-:Y:S04]  /*5920*/  STL [R1+0xac8], R16 ;  /* 0x000ac81001007387 */ /* 0x0003e80000100800 */
[----:B------:R1:W2:Y:S01]  /*5930*/  @P5 LDG.E.U8 R49, desc[UR24][R14.64] ;  /* 0x000000180e315981 */ /* 0x0002a2000c1e1100 */
[----:B0-----:R-:W-:Y:S02]  /*5940*/  IADD3.X R70, PT, PT, R4, UR14, RZ, P4, !PT ;  /* 0x0000000e04467c10 */ /* 0x001fe4000a7fe4ff */
[----:B-1----:R-:W-:Y:S01]  /*5950*/  IADD3 R16, P4, PT, R5, UR5, RZ ;  /* 0x0000000505107c10 */ /* 0x002fe2000ff9e0ff */
[----:B------:R0:W-:Y:S01]  /*5960*/  STL [R1+0xad0], R33 ;  /* 0x000ad02101007387 */ /* 0x0001e20000100800 */
[----:B------:R-:W-:-:S03]  /*5970*/  @P5 IMAD.MOV.U32 R14, RZ, RZ, R33 ;  /* 0x000000ffff0e5224 */ /* 0x000fc600078e0021 */
[----:B------:R-:W-:Y:S01]  /*5980*/  STL [R1+0xac4], R71 ;  /* 0x000ac44701007387 */ /* 0x000fe20000100800 */
[----:B------:R-:W-:-:S03]  /*5990*/  @P5 IMAD.MOV.U32 R15, RZ, RZ, R70 ;  /* 0x000000ffff0f5224 */ /* 0x000fc600078e0046 */
[----:B------:R1:W-:Y:S01]  /*59a0*/  STL [R1+0xacc], R70 ;  /* 0x000acc4601007387 */ /* 0x0003e20000100800 */
[----:B0-----:R-:W-:-:S03]  /*59b0*/  IADD3.X R33, PT, PT, R6, UR14, RZ, P4, !PT ;  /* 0x0000000e06217c10 */ /* 0x001fc6000a7fe4ff */
[----:B------:R0:W2:Y:S01]  /*59c0*/  @P5 LDG.E.U8 R54, desc[UR24][R14.64] ;  /* 0x000000180e365981 */ /* 0x0000a2000c1e1100 */
[----:B------:R-:W-:Y:S01]  /*59d0*/  UIMAD UR6, UR12, 0x31, URZ ;  /* 0x000000310c0678a4 */ /* 0x000fe2000f8e02ff */
[----:B-1----:R-:W-:Y:S01]  /*59e0*/  IADD3 R70, P4, PT, R7, UR5, RZ ;  /* 0x0000000507467c10 */ /* 0x002fe2000ff9e0ff */
[----:B0-----:R-:W-:-:S03]  /*59f0*/  @P5 IMAD.MOV.U32 R14, RZ, RZ, R16 ;  /* 0x000000ffff0e5224 */ /* 0x001fc600078e0010 */
[----:B------:R-:W-:Y:S01]  /*5a00*/  IADD3.X R71, PT, PT, R8, UR14, RZ, P4, !PT ;  /* 0x0000000e08477c10 */ /* 0x000fe2000a7fe4ff */
[----:B------:R-:W-:Y:S01]  /*5a10*/  @P5 IMAD.MOV.U32 R15, RZ, RZ, R33 ;  /* 0x000000ffff0f5224 */ /* 0x000fe200078e0021 */
[----:B------:R-:W-:Y:S01]  /*5a20*/  STL [R1+0xad8], R16 ;  /* 0x000ad81001007387 */ /* 0x000fe20000100800 */
[----:B------:R-:W-:-:S03]  /*5a30*/  USHF.R.S32.HI UR15, URZ, 0x1f, UR6 ;  /* 0x0000001fff0f7899 */ /* 0x000fc60008011406 */
[----:B------:R0:W2:Y:S04]  /*5a40*/  @P5 LDG.E.U8 R53, desc[UR24][R14.64] ;  /* 0x000000180e355981 */ /* 0x0000a8000c1e1100 */
[----:B------:R1:W-:Y:S01]  /*5a50*/  STL [R1+0xad4], R33 ;  /* 0x000ad42101007387 */ /* 0x0003e20000100800 */
[----:B0-----:R-:W-:Y:S02]  /*5a60*/  @P5 IMAD.MOV.U32 R14, RZ, RZ, R70 ;  /* 0x000000ffff0e5224 */ /* 0x001fe400078e0046 */
        /* <DEDUP_REMOVED lines=46> */
[----:B------:R-:W-:Y:S01]  /*5d50*/  VIADD R16, R36, 0xfffffff5 ;  /* 0xfffffff524107836 */ /* 0x000fe20000000000 */
[----:B------:R-:W-:Y:S02]  /*5d60*/  IADD3.X R70, PT, PT, R4, UR6, RZ, P6, !PT ;  /* 0x0000000604467c10 */ /* 0x000fe4000b7fe4ff */
[----:B0-----:R-:W-:-:S04]  /*5d70*/  @P4 LOP3.LUT R14, R15, R14, RZ, 0x3c, !PT ;  /* 0x0000000e0f0e4212 */ /* 0x001fc800078e3cff */
[----:B------:R-:W-:Y:S02]  /*5d80*/  @P4 LOP3.LUT R15, R15, R14, RZ, 0x3c, !PT ;  /* 0x0000000e0f0f4212 */ /* 0x000fe400078e3cff */
[----:B------:R-:W-:Y:S02]  /*5d90*/  IADD3 R71, P6, PT, R5, UR5, RZ ;  /* 0x0000000505477c10 */ /* 0x000fe4000ffde0ff */
[----:B------:R-:W-:Y:S01]  /*5da0*/  ISETP.GE.U32.AND P5, PT, R16, 0x7fffffb6, PT ;  /* 0x7fffffb61000780c */ /* 0x000fe20003fa6070 */
[----:B------:R0:W2:Y:S01]  /*5db0*/  @P4 LDG.E.U8 R55, desc[UR24][R14.64] ;  /* 0x000000180e374981 */ /* 0x0000a2000c1e1100 */
[----:B------:R-:W-:-:S03]  /*5dc0*/  IADD3.X R16, PT, PT, R6, UR6, RZ, P6, !PT ;  /* 0x0000000606107c10 */ /* 0x000fc6000b7fe4ff */
[----:B------:R1:W-:Y:S01]  /*5dd0*/  STL [R1+0xc08], R70 ;  /* 0x000c084601007387 */ /* 0x0003e20000100800 */
[----:B0-----:R-:W-:Y:S02]  /*5de0*/  @P4 IMAD.MOV.U32 R14, RZ, RZ, R33 ;  /* 0x000000ffff0e4224 */ /* 0x001fe400078e0021 */
[----:B------:R-:W-:Y:S01]  /*5df0*/  @P4 IMAD.MOV.U32 R15, RZ, RZ, R70 ;  /* 0x000000ffff0f4224 */ /* 0x000fe200078e0046 */
[----:B------:R-:W-:-:S04]  /*5e00*/  IADD3 R33, P6, PT, R7, UR5, RZ ;  /* 0x0000000507217c10 */ /* 0x000fc8000ffde0ff */
[----:B------:R0:W2:Y:S01]  /*5e10*/  @P4 LDG.E.U8 R60, desc[UR24][R14.64] ;  /* 0x000000180e3c4981 */ /* 0x0000a2000c1e1100 */
[----:B-1----:R-:W-:Y:S01]  /*5e20*/  IADD3.X R70, PT, PT, R8, UR6, RZ, P6, !PT ;  /* 0x0000000608467c10 */ /* 0x002fe2000b7fe4ff */
[----:B------:R-:W-:Y:S01]  /*5e30*/  USHF.L.U32 UR5, UR12, 0x1, URZ ;  /* 0x000000010c057899 */ /* 0x000fe200080006ff */
[----:B0-----:R-:W-:Y:S02]  /*5e40*/  @P4 IMAD.MOV.U32 R14, RZ, RZ, R71 ;  /* 0x000000ffff0e4224 */ /* 0x001fe400078e0047 */
        /* <DEDUP_REMOVED lines=8> */
[----:B------:R0:W2:Y:S01]  /*5ed0*/  @P4 LDG.E.U8 R58, desc[UR24][R14.64] ;  /* 0x000000180e3a4981 */ /* 0x0000a2000c1e1100 */
[----:B------:R-:W-:-:S03]  /*5ee0*/  IADD3.X R71, PT, PT, R2, UR14, RZ, P6, !PT ;  /* 0x0000000e02477c10 */ /* 0x000fc6000b7fe4ff */
[----:B------:R1:W-:Y:S01]  /*5ef0*/  STL [R1+0xc1c], R33 ;  /* 0x000c1c2101007387 */ /* 0x0003e20000100800 */
[----:B0-----:R-:W-:-:S03]  /*5f00*/  VIADD R14, R36, 0xfffffffc ;  /* 0xfffffffc240e7836 */ /* 0x001fc60000000000 */
[----:B------:R0:W-:Y:S01]  /*5f10*/  STL [R1+0xc18], R70 ;  /* 0x000c184601007387 */ /* 0x0001e20000100800 */
[----:B-1----:R-:W-:Y:S01]  /*5f20*/  IADD3 R33, P4, PT, R3, UR5, RZ ;  /* 0x0000000503217c10 */ /* 0x002fe2000ff9e0ff */
[----:B------:R-:W-:Y:S01]  /*5f30*/  @!P3 IMAD.MOV.U32 R15, RZ, RZ, R71 ;  /* 0x000000ffff0fb224 */ /* 0x000fe200078e0047 */
[----:B------:R-:W-:Y:S01]  /*5f40*/  ISETP.GE.U32.AND P6, PT, R14, 0x7fffffbd, PT ;  /* 0x7fffffbd0e00780c */ /* 0x000fe20003fc6070 */
[----:B------:R-:W-:Y:S01]  /*5f50*/  @!P3 IMAD.MOV.U32 R14, RZ, RZ, R16 ;  /* 0x000000ffff0eb224 */ /* 0x000fe200078e0010 */
[----:B------:R1:W-:Y:S01]  /*5f60*/  STL [R1+0x2ec], R16 ;  /* 0x0002ec1001007387 */ /* 0x0003e20000100800 */
[----:B0-----:R-:W-:-:S03]  /*5f70*/  IADD3.X R70, PT, PT, R4, UR14, RZ, P4, !PT ;  /* 0x0000000e04467c10 */ /* 0x001fc6000a7fe4ff */
[----:B------:R0:W2:Y:S01]  /*5f80*/  @!P3 LDG.E.U8 R62, desc[UR24][R14.64] ;  /* 0x000000180e3eb981 */ /* 0x0000a2000c1e1100 */
[----:B-1----:R-:W-:-:S03]  /*5f90*/  IADD3 R16, P4, PT, R5, UR5, RZ ;  /* 0x0000000505107c10 */ /* 0x002fc6000ff9e0ff */
[----:B------:R1:W-:Y:S01]  /*5fa0*/  STL [R1+0x2f4], R33 ;  /* 0x0002f42101007387 */ /* 0x0003e20000100800 */
[----:B0-----:R-:W-:-:S03]  /*5fb0*/  @!P3 IMAD.MOV.U32 R14, RZ, RZ, R33 ;  /* 0x000000ffff0eb224 */ /* 0x001fc600078e0021 */
[----:B------:R-:W-:Y:S01]  /*5fc0*/  STL [R1+0x2e8], R71 ;  /* 0x0002e84701007387 */ /* 0x000fe20000100800 */
[----:B------:R-:W-:-:S03]  /*5fd0*/  @!P3 IMAD.MOV.U32 R15, RZ, RZ, R70 ;  /* 0x000000ffff0fb224 */ /* 0x000fc600078e0046 */
[----:B------:R0:W-:Y:S01]  /*5fe0*/  STL [R1+0x2f0], R70 ;  /* 0x0002f04601007387 */ /* 0x0001e20000100800 */
[----:B-1----:R-:W-:-:S03]  /*5ff0*/  IADD3.X R33, PT, PT, R6, UR14, RZ, P4, !PT ;  /* 0x0000000e06217c10 */ /* 0x002fc6000a7fe4ff */
[----:B------:R1:W2:Y:S01]  /*6000*/  @!P3 LDG.E.U8 R61, desc[UR24][R14.64] ;  /* 0x000000180e3db981 */ /* 0x0002a2000c1e1100 */
[----:B------:R-:W-:Y:S01]  /*6010*/  PRMT R65, RZ, 0x7610, R65 ;  /* 0x00007610ff417816 */ /* 0x000fe20000000041 */
[----:B------:R-:W-:Y:S01]  /*6020*/  UIMAD UR6, UR12, 0xa, URZ ;  /* 0x0000000a0c0678a4 */ /* 0x000fe2000f8e02ff */
[----:B0-----:R-:W-:Y:S01]  /*6030*/  IADD3 R70, P4, PT, R7, UR5, RZ ;  /* 0x0000000507467c10 */ /* 0x001fe2000ff9e0ff */
[----:B-1----:R-:W-:-:S03]  /*6040*/  @!P3 IMAD.MOV.U32 R14, RZ, RZ, R16 ;  /* 0x000000ffff0eb224 */ /* 0x002fc600078e0010 */
[----:B------:R-:W-:Y:S01]  /*6050*/  IADD3.X R71, PT, PT, R8, UR14, RZ, P4, !PT ;  /* 0x0000000e08477c10 */ /* 0x000fe2000a7fe4ff */
[----:B------:R-:W-:Y:S01]  /*6060*/  @!P3 IMAD.MOV.U32 R15, RZ, RZ, R33 ;  /* 0x000000ffff0fb224 */ /* 0x000fe200078e0021 */
[----:B------:R-:W-:Y:S01]  /*6070*/  STL [R1+0x2fc], R16 ;  /* 0x0002fc1001007387 */ /* 0x000fe20000100800 */
[----:B------:R-:W-:Y:S01]  /*6080*/  PRMT R64, RZ, 0x7610, R64 ;  /* 0x00007610ff407816 */ /* 0x000fe20000000040 */
[----:B------:R-:W-:Y:S02]  /*6090*/  USHF.R.S32.HI UR15, URZ, 0x1f, UR6 ;  /* 0x0000001fff0f7899 */ /* 0x000fe40008011406 */
[----:B------:R0:W2:Y:S04]  /*60a0*/  @!P3 LDG.E.U8 R65, desc[UR24][R14.64] ;  /* 0x000000180e41b981 */ /* 0x0000a8000c1e1100 */
[----:B------:R1:W-:Y:S01]  /*60b0*/  STL [R1+0x2f8], R33 ;  /* 0x0002f82101007387 */ /* 0x0003e20000100800 */
[----:B0-----:R-:W-:-:S02]  /*60c0*/  @!P3 IMAD.MOV.U32 R14, RZ, RZ, R70 ;  /* 0x000000ffff0eb224 */ /* 0x001fc400078e0046 */
[----:B------:R-:W-:Y:S01]  /*60d0*/  @!P3 IMAD.MOV.U32 R15, RZ, RZ, R71 ;  /* 0x000000ffff0fb224 */ /* 0x000fe200078e0047 */
[----:B-1----:R-:W-:-:S04]  /*60e0*/  IADD3 R33, P4, PT, R0, UR6, RZ ;  /* 0x0000000600217c10 */ /* 0x002fc8000ff9e0ff */
[----:B------:R0:W2:Y:S04]  /*60f0*/  @!P3 LDG.E.U8 R64, desc[UR24][R14.64] ;  /* 0x000000180e40b981 */ /* 0x0000a8000c1e1100 */
[----:B------:R1:W-:Y:S01]  /*6100*/  STL [R1+0x304], R70 ;  /* 0x0003044601007387 */ /* 0x0003e20000100800 */
[----:B0-----:R-:W-:Y:S01]  /*6110*/  IMAD.MOV.U32 R15, RZ, RZ, R33 ;  /* 0x000000ffff0f7224 */ /* 0x001fe200078e0021 */
[----:B------:R-:W-:Y:S02]  /*6120*/  IADD3.X R14, PT, PT, R2, UR15, RZ, P4, !PT ;  /* 0x0000000f020e7c10 */ /* 0x000fe4000a7fe4ff */
[----:B------:R0:W-:Y:S02]  /*6130*/  STL [R1+0x300], R71 ;  /* 0x0003004701007387 */ /* 0x0001e40000100800 */
[----:B------:R-:W-:-:S02]  /*6140*/  @!P5 LOP3.LUT R15, R15, R14, RZ, 0x3c, !PT ;  /* 0x0000000e0f0fd212 */ /* 0x000fc400078e3cff */
[----:B------:R-:W-:Y:S01]  /*6150*/  STL [R1+0x780], R33 ;  /* 0x0007802101007387 */ /* 0x000fe20000100800 */
[----:B-1----:R-:W-:-:S03]  /*6160*/  IADD3 R70, P4, PT, R3, UR6, RZ ;  /* 0x0000000603467c10 */ /* 0x002fc6000ff9e0ff */
[----:B------:R1:W-:Y:S01]  /*6170*/  STL [R1+0x77c], R14 ;  /* 0x00077c0e01007387 */ /* 0x0003e20000100800 */
[----:B------:R-:W-:Y:S02]  /*6180*/  PRMT R63, RZ, 0x7610, R63 ;  /* 0x00007610ff3f7816 */ /* 0x000fe4000000003f */
[----:B0-----:R-:W-:Y:S02]  /*6190*/  IADD3.X R71, PT, PT, R4, UR15, RZ, P4, !PT ;  /* 0x0000000f04477c10 */ /* 0x001fe4000a7fe4ff */
[C---:B-1----:R-:W-:Y:S02]  /*61a0*/  @!P5 LOP3.LUT R14, R15.reuse, R14, RZ, 0x3c, !PT ;  /* 0x0000000e0f0ed212 */ /* 0x042fe400078e3cff */
[----:B------:R-:W-:Y:S02]  /*61b0*/  SHF.R.U32.HI R16, RZ, 0xd, R12 ;  /* 0x0000000dff107819 */ /* 0x000fe4000001160c */
[----:B------:R-:W-:Y:S02]  /*61c0*/  @!P5 LOP3.LUT R15, R15, R14, RZ, 0x3c, !PT ;  /* 0x0000000e0f0fd212 */ /* 0x000fe400078e3cff */
[----:B------:R-:W-:-:S02]  /*61d0*/  IADD3 R33, P4, PT, R5, UR6, RZ ;  /* 0x0000000605217c10 */ /* 0x000fc4000ff9e0ff */
[----:B------:R-:W-:Y:S01]  /*61e0*/  PRMT R68, RZ, 0x7610, R68 ;  /* 0x00007610ff447816 */ /* 0x000fe20000000044 */
[----:B------:R0:W2:Y:S01]  /*61f0*/  @!P5 LDG.E.U8 R63, desc[UR24][R14.64] ;  /* 0x000000180e3fd981 */ /* 0x0000a2000c1e1100 */
[----:B------:R-:W-:Y:S02]  /*6200*/  LOP3.LUT P3, RZ, R16, 0x1, RZ, 0xc0, !PT ;  /* 0x0000000110ff7812 */ /* 0x000fe4000786c0ff */
[----:B------:R-:W-:Y:S01]  /*6210*/  IADD3.X R16, PT, PT, R6, UR15, RZ, P4, !PT ;  /* 0x0000000f06107c10 */ /* 0x000fe2000a7fe4ff */
[----:B------:R1:W-:Y:S01]  /*6220*/  STL [R1+0x788], R70 ;  /* 0x0007884601007387 */ /* 0x0003e20000100800 */
[----:B------:R-:W-:Y:S01]  /*6230*/  PRMT R67, RZ, 0x7610, R67 ;  /* 0x00007610ff437816 */ /* 0x000fe20000000043 */
[----:B0-----:R-:W-:Y:S02]  /*6240*/  @!P5 IMAD.MOV.U32 R14, RZ, RZ, R70 ;  /* 0x000000ffff0ed224 */ /* 0x001fe400078e0046 */
[----:B------:R-:W-:Y:S01]  /*6250*/  @!P5 IMAD.MOV.U32 R15, RZ, RZ, R71 ;  /* 0x000000ffff0fd224 */ /* 0x000fe200078e0047 */
[----:B------:R-:W-:Y:S01]  /*6260*/  UIMAD UR5, UR12, 0x12, URZ ;  /* 0x000000120c0578a4 */ /* 0x000fe2000f8e02ff */
[----:B-1----:R-:W-:-:S03]  /*6270*/  IADD3 R70, P4, PT, R7, UR6, RZ ;  /* 0x0000000607467c10 */ /* 0x002fc6000ff9e0ff */
[----:B------:R0:W2:Y:S01]  /*6280*/  @!P5 LDG.E.U8 R68, desc[UR24][R14.64] ;  /* 0x000000180e44d981 */ /* 0x0000a2000c1e1100 */
[----:B------:R-:W-:Y:S01]  /*6290*/  PRMT R66, RZ, 0x7610, R66 ;  /* 0x00007610ff427816 */ /* 0x000fe20000000042 */
[----:B------:R-:W-:Y:S02]  /*62a0*/  USHF.R.S32.HI UR6, URZ, 0x1f, UR5 ;  /* 0x0000001fff067899 */ /* 0x000fe40008011405 */
[----:B------:R1:W-:Y:S01]  /*62b0*/  STL [R1+0x784], R71 ;  /* 0x0007844701007387 */ /* 0x0003e20000100800 */
[----:B0-----:R-:W-:Y:S02]  /*62c0*/  @!P5 IMAD.MOV.U32 R14, RZ, RZ, R33 ;  /* 0x000000ffff0ed224 */ /* 0x001fe400078e0021 */
[----:B------:R-:W-:Y:S01]  /*62d0*/  @!P5 IMAD.MOV.U32 R15, RZ, RZ, R16 ;  /* 0x000000ffff0fd224 */ /* 0x000fe200078e0010 */
[----:B------:R0:W-:Y:S04]  /*62e0*/  STL [R1+0x790], R33 ;  /* 0x0007902101007387 */ /* 0x0001e80000100800 */
[----:B------:R0:W2:Y:S04]  /*62f0*/  @!P5 LDG.E.U8 R67, desc[UR24][R14.64] ;  /* 0x000000180e43d981 */ /* 0x0000a8000c1e1100 */
[----:B-1----:R-:W2:Y:S01]  /*6300*/  LDL.LU R71, [R1+0x1000] ;  /* 0x0010000001477983 */ /* 0x002ea20000300800 */
[----:B0-----:R-:W-:Y:S01]  /*6310*/  IADD3.X R15, PT, PT, R8, UR15, RZ, P4, !PT ;  /* 0x0000000f080f7c10 */ /* 0x001fe2000a7fe4ff */
[----:B------:R-:W-:Y:S01]  /*6320*/  @!P5 IMAD.MOV.U32 R14, RZ, RZ, R70 ;  /* 0x000000ffff0ed224 */ /* 0x000fe200078e0046 */
[----:B------:R-:W-:Y:S01]  /*6330*/  IADD3 R33, P4, PT, R0, UR5, RZ ;  /* 0x0000000500217c10 */ /* 0x000fe2000ff9e0ff */
[----:B------:R-:W-:Y:S04]  /*6340*/  STL [R1+0x78c], R16 ;  /* 0x00078c1001007387 */ /* 0x000fe80000100800 */
[----:B------:R0:W-:Y:S04]  /*6350*/  STL [R1+0x798], R70 ;  /* 0x0007984601007387 */ /* 0x0001e80000100800 */
[----:B------:R1:W-:Y:S04]  /*6360*/  STL [R1+0x794], R15 ;  /* 0x0007940f01007387 */ /* 0x0003e80000100800 */
[----:B------:R1:W3:Y:S01]  /*6370*/  @!P5 LDG.E.U8 R66, desc[UR24][R14.64] ;  /* 0x000000180e42d981 */ /* 0x0002e2000c1e1100 */
[----:B0-----:R-:W-:-:S03]  /*6380*/  IADD3 R70, P5, PT, R3, UR5, RZ ;  /* 0x0000000503467c10 */ /* 0x001fc6000ffbe0ff */
[----:B------:R-:W-:Y:S01]  /*6390*/  STL [R1+0x91c], R33 ;  /* 0x00091c2101007387 */ /* 0x000fe20000100800 */
[----:B-1----:R-:W-:Y:S01]  /*63a0*/  IMAD.MOV.U32 R15, RZ, RZ, R33 ;  /* 0x000000ffff0f7224 */ /* 0x002fe200078e0021 */
[----:B------:R-:W-:Y:S02]  /*63b0*/  IADD3.X R14, PT, PT, R2, UR6, RZ, P4, !PT ;  /* 0x00000006020e7c10 */ /* 0x000fe4000a7fe4ff */
[----:B------:R-:W-:Y:S02]  /*63c0*/  STL [R1+0x924], R70 ;  /* 0x0009244601007387 */ /* 0x000fe40000100800 */
[----:B------:R-:W-:Y:S02]  /*63d0*/  @P3 LOP3.LUT R15, R15, R14, RZ, 0x3c, !PT ;  /* 0x0000000e0f0f3212 */ /* 0x000fe400078e3cff */
[----:B------:R0:W-:Y:S01]  /*63e0*/  STL [R1+0x918], R14 ;  /* 0x0009180e01007387 */ /* 0x0001e20000100800 */
[----:B------:R-:W-:Y:S02]  /*63f0*/  SHF.R.U32.HI R16, RZ, 0x5, R12 ;  /* 0x00000005ff107819 */ /* 0x000fe4000001160c */
[----:B------:R-:W-:-:S02]  /*6400*/  PRMT R89, RZ, 0x7610, R89 ;  /* 0x00007610ff597816 */ /* 0x000fc40000000059 */
[----:B------:R-:W-:Y:S02]  /*6410*/  LOP3.LUT P4, RZ, R16, 0x1, RZ, 0xc0, !PT ;  /* 0x0000000110ff7812 */ /* 0x000fe4000788c0ff */
[C---:B0-----:R-:W-:Y:S02]  /*6420*/  @P3 LOP3.LUT R14, R15.reuse, R14, RZ, 0x3c, !PT ;  /* 0x0000000e0f0e3212 */ /* 0x041fe400078e3cff */
[----:B------:R-:W-:Y:S02]  /*6430*/  IADD3.X R16, PT, PT, R4, UR6, RZ, P5, !PT ;  /* 0x0000000604107c10 */ /* 0x000fe4000affe4ff */
[----:B------:R-:W-:Y:S02]  /*6440*/  @P3 LOP3.LUT R15, R15, R14, RZ, 0x3c, !PT ;  /* 0x0000000e0f0f3212 */ /* 0x000fe400078e3cff */
[----:B------:R-:W-:-:S03]  /*6450*/  PRMT R88, RZ, 0x7610, R88 ;  /* 0x00007610ff587816 */ /* 0x000fc60000000058 */
[----:B------:R0:W3:Y:S01]  /*6460*/  @P3 LDG.E.U8 R89, desc[UR24][R14.64] ;  /* 0x000000180e593981 */ /* 0x0000e2000c1e1100 */
[----:B------:R-:W-:-:S03]  /*6470*/  IADD3 R33, P5, PT, R5, UR5, RZ ;  /* 0x0000000505217c10 */ /* 0x000fc6000ffbe0ff */
[----:B------:R1:W-:Y:S01]  /*6480*/  STL [R1+0x920], R16 ;  /* 0x0009201001007387 */ /* 0x0003e20000100800 */
[----:B0-----:R-:W-:Y:S02]  /*6490*/  @P3 IMAD.MOV.U32 R14, RZ, RZ, R70 ;  /* 0x000000ffff0e3224 */ /* 0x001fe400078e0046 */
[----:B------:R-:W-:Y:S01]  /*64a0*/  @P3 IMAD.MOV.U32 R15, RZ, RZ, R16 ;  /* 0x000000ffff0f3224 */ /* 0x000fe200078e0010 */
[----:B------:R-:W-:-:S04]  /*64b0*/  PRMT R69, RZ, 0x7610, R69 ;  /* 0x00007610ff457816 */ /* 0x000fc80000000045 */
[----:B------:R0:W3:Y:S01]  /*64c0*/  @P3 LDG.E.U8 R88, desc[UR24][R14.64] ;  /* 0x000000180e583981 */ /* 0x0000e2000c1e1100 */
[----:B------:R-:W-:Y:S02]  /*64d0*/  PRMT R91, RZ, 0x7610, R91 ;  /* 0x00007610ff5b7816 */ /* 0x000fe4000000005b */
[----:B0-----:R-:W-:Y:S02]  /*64e0*/  IADD3.X R15, PT, PT, R6, UR6, RZ, P5, !PT ;  /* 0x00000006060f7c10 */ /* 0x001fe4000affe4ff */
[----:B-1----:R-:W-:Y:S01]  /*64f0*/  IADD3 R16, P5, PT, R7, UR5, RZ ;  /* 0x0000000507107c10 */ /* 0x002fe2000ffbe0ff */
[----:B------:R-:W-:-:S03]  /*6500*/  @P3 IMAD.MOV.U32 R14, RZ, RZ, R33 ;  /* 0x000000ffff0e3224 */ /* 0x000fc600078e0021 */
[----:B------:R-:W-:Y:S01]  /*6510*/  IADD3.X R70, PT, PT, R8, UR6, RZ, P5, !PT ;  /* 0x0000000608467c10 */ /* 0x000fe2000affe4ff */
[----:B------:R0:W-:Y:S01]  /*6520*/  STL [R1+0x92c], R33 ;  /* 0x00092c2101007387 */ /* 0x0001e20000100800 */
[----:B------:R-:W-:-:S03]  /*6530*/  UIMAD UR5, UR12, 0x1a, URZ ;  /* 0x0000001a0c0578a4 */ /* 0x000fc6000f8e02ff */
[----:B------:R1:W-:Y:S04]  /*6540*/  STL [R1+0x928], R15 ;  /* 0x0009280f01007387 */ /* 0x0003e80000100800 */
[----:B------:R1:W3:Y:S01]  /*6550*/  @P3 LDG.E.U8 R69, desc[UR24][R14.64] ;  /* 0x000000180e453981 */ /* 0x0002e2000c1e1100 */
[----:B------:R-:W-:Y:S02]  /*6560*/  USHF.R.S32.HI UR14, URZ, 0x1f, UR5 ;  /* 0x0000001fff0e7899 */ /* 0x000fe40008011405 */
[----:B0-----:R-:W-:Y:S01]  /*6570*/  IADD3 R33, P5, PT, R0, UR5, RZ ;  /* 0x0000000500217c10 */ /* 0x001fe2000ffbe0ff */
[----:B-1----:R-:W-:Y:S02]  /*6580*/  @P3 IMAD.MOV.U32 R14, RZ, RZ, R16 ;  /* 0x000000ffff0e3224 */ /* 0x002fe400078e0010 */
[----:B------:R-:W-:Y:S01]  /*6590*/  @P3 IMAD.MOV.U32 R15, RZ, RZ, R70 ;  /* 0x000000ffff0f3224 */ /* 0x000fe200078e0046 */
[----:B------:R0:W-:Y:S04]  /*65a0*/  STL [R1+0x934], R16 ;  /* 0x0009341001007387 */ /* 0x0001e80000100800 */
[----:B------:R1:W3:Y:S01]  /*65b0*/  @P3 LDG.E.U8 R91, desc[UR24][R14.64] ;  /* 0x000000180e5b3981 */ /* 0x0002e2000c1e1100 */
[----:B------:R-:W-:-:S02]  /*65c0*/  PRMT R90, RZ, 0x7610, R90 ;  /* 0x00007610ff5a7816 */ /* 0x000fc4000000005a */
[----:B0-----:R-:W-:Y:S02]  /*65d0*/  IADD3 R16, P3, PT, R3, UR5, RZ ;  /* 0x0000000503107c10 */ /* 0x001fe4000ff7e0ff */
[----:B-1----:R-:W-:Y:S02]  /*65e0*/  SHF.R.U64 R14, R9, 0x1d, RZ ;  /* 0x0000001d090e7819 */ /* 0x002fe400000012ff */
[----:B------:R-:W-:Y:S01]  /*65f0*/  IADD3.X R15, PT, PT, R2, UR14, RZ, P5, !PT ;  /* 0x0000000e020f7c10 */ /* 0x000fe2000affe4ff */
[----:B------:R0:W-:Y:S01]  /*6600*/  STL [R1+0x930], R70 ;  /* 0x0009304601007387 */ /* 0x0001e20000100800 */
[----:B------:R-:W-:Y:S01]  /*6610*/  LOP3.LUT P5, RZ, R14, 0x1, RZ, 0xc0, !PT ;  /* 0x000000010eff7812 */ /* 0x000fe200078ac0ff */
[----:B------:R-:W-:Y:S02]  /*6620*/  @P4 IMAD.MOV.U32 R14, RZ, RZ, R33 ;  /* 0x000000ffff0e4224 */ /* 0x000fe400078e0021 */
[----:B------:R1:W-:Y:S01]  /*6630*/  STL [R1+0x9dc], R33 ;  /* 0x0009dc2101007387 */ /* 0x0003e20000100800 */
[----:B------:R-:W-:-:S02]  /*6640*/  PRMT R93, RZ, 0x7610, R93 ;  /* 0x00007610ff5d7816 */ /* 0x000fc4000000005d */
[----:B0-----:R-:W-:Y:S01]  /*6650*/  IADD3.X R70, PT, PT, R4, UR14, RZ, P3, !PT ;  /* 0x0000000e04467c10 */ /* 0x001fe20009ffe4ff */
[----:B------:R-:W-:Y:S04]  /*6660*/  STL [R1+0x9e4], R16 ;  /* 0x0009e41001007387 */ /* 0x000fe80000100800 */
[----:B------:R0:W-:Y:S01]  /*6670*/  STL [R1+0x9d8], R15 ;  /* 0x0009d80f01007387 */ /* 0x0001e20000100800 */
[----:B-1----:R-:W-:-:S03]  /*6680*/  IADD3 R33, P3, PT, R5, UR5, RZ ;  /* 0x0000000505217c10 */ /* 0x002fc6000ff7e0ff */
[----:B------:R1:W3:Y:S01]  /*6690*/  @P4 LDG.E.U8 R90, desc[UR24][R14.64] ;  /* 0x000000180e5a4981 */ /* 0x0002e2000c1e1100 */
[----:B------:R-:W-:-:S03]  /*66a0*/  PRMT R92, RZ, 0x7610, R92 ;  /* 0x00007610ff5c7816 */ /* 0x000fc6000000005c */
[----:B------:R4:W-:Y:S01]  /*66b0*/  STL [R1+0x9e0], R70 ;  /* 0x0009e04601007387 */ /* 0x0009e20000100800 */
[----:B-1----:R-:W-:Y:S02]  /*66c0*/  @P4 IMAD.MOV.U32 R14, RZ, RZ, R16 ;  /* 0x000000ffff0e4224 */ /* 0x002fe400078e0010 */
[----:B0-----:R-:W-:-:S05]  /*66d0*/  @P4 IMAD.MOV.U32 R15, RZ, RZ, R70 ;  /* 0x000000ffff0f4224 */ /* 0x001fca00078e0046 */
[----:B------:R0:W3:Y:S01]  /*66e0*/  @P4 LDG.E.U8 R93, desc[UR24][R14.64] ;  /* 0x000000180e5d4981 */ /* 0x0000e2000c1e1100 */
[----:B------:R-:W-:Y:S02]  /*66f0*/  PRMT R34, RZ, 0x7610, R34 ;  /* 0x00007610ff227816 */ /* 0x000fe40000000022 */
[----:B0-----:R-:W-:Y:S02]  /*6700*/  IADD3.X R15, PT, PT, R6, UR14, RZ, P3, !PT ;  /* 0x0000000e060f7c10 */ /* 0x001fe40009ffe4ff */
[----:B----4-:R-:W-:Y:S01]  /*6710*/  IADD3 R70, P3, PT, R7, UR5, RZ ;  /* 0x0000000507467c10 */ /* 0x010fe2000ff7e0ff */
[----:B------:R-:W-:-:S03]  /*6720*/  @P4 IMAD.MOV.U32 R14, RZ, RZ, R33 ;  /* 0x000000ffff0e4224 */ /* 0x000fc600078e0021 */
[----:B------:R-:W-:Y:S01]  /*6730*/  IADD3.X R16, PT, PT, R8, UR14, RZ, P3, !PT ;  /* 0x0000000e08107c10 */ /* 0x000fe20009ffe4ff */
[----:B------:R-:W-:Y:S04]  /*6740*/  STL [R1+0x9ec], R33 ;  /* 0x0009ec2101007387 */ /* 0x000fe80000100800 */
[----:B------:R0:W-:Y:S04]  /*6750*/  STL [R1+0x9e8], R15 ;  /* 0x0009e80f01007387 */ /* 0x0001e80000100800 */
[----:B------:R0:W4:Y:S02]  /*6760*/  @P4 LDG.E.U8 R92, desc[UR24][R14.64] ;  /* 0x000000180e5c4981 */ /* 0x000124000c1e1100 */
[----:B0-----:R-:W-:-:S02]  /*6770*/  IMAD.MOV.U32 R15, RZ, RZ, R16 ;  /* 0x000000ffff0f7224 */ /* 0x001fc400078e0010 */
[----:B------:R-:W-:-:S05]  /*6780*/  @P4 IMAD.MOV.U32 R14, RZ, RZ, R70 ;  /* 0x000000ffff0e4224 */ /* 0x000fca00078e0046 */
[----:B------:R0:W3:Y:S01]  /*6790*/  @P4 LDG.E.U8 R34, desc[UR24][R14.64] ;  /* 0x000000180e224981 */ /* 0x0000e2000c1e1100 */
[----:B------:R-:W-:-:S04]  /*67a0*/  UIMAD UR6, UR12, 0x22, URZ ;  /* 0x000000220c0678a4 */ /* 0x000fc8000f8e02ff */
[----:B------:R-:W-:Y:S02]  /*67b0*/  USHF.R.S32.HI UR15, URZ, 0x1f, UR6 ;  /* 0x0000001fff0f7899 */ /* 0x000fe40008011406 */
[----:B------:R-:W-:-:S04]  /*67c0*/  IADD3 R33, P3, PT, R0, UR6, RZ ;  /* 0x0000000600217c10 */ /* 0x000fc8000ff7e0ff */
[----:B0-----:R-:W-:Y:S01]  /*67d0*/  IADD3.X R14, PT, PT, R2, UR15, RZ, P3, !PT ;  /* 0x0000000f020e7c10 */ /* 0x001fe20009ffe4ff */
[----:B------:R-:W-:Y:S01]  /*67e0*/  IMAD.MOV.U32 R15, RZ, RZ, R33 ;  /* 0x000000ffff0f7224 */ /* 0x000fe200078e0021 */
[----:B------:R-:W-:Y:S04]  /*67f0*/  STL [R1+0x9f4], R70 ;  /* 0x0009f44601007387 */ /* 0x000fe80000100800 */
[-C--:B------:R-:W-:Y:S01]  /*6800*/  @P5 LOP3.LUT R15, R15, R14.reuse, RZ, 0x3c, !PT ;  /* 0x0000000e0f0f5212 */ /* 0x080fe200078e3cff */
[----:B------:R-:W-:Y:S04]  /*6810*/  STL [R1+0x9f0], R16 ;  /* 0x0009f01001007387 */ /* 0x000fe80000100800 */
[----:B------:R-:W-:Y:S04]  /*6820*/  STL [R1+0xa68], R33 ;  /* 0x000a682101007387 */ /* 0x000fe80000100800 */
[----:B------:R0:W-:Y:S02]  /*6830*/  STL [R1+0xa64], R14 ;  /* 0x000a640e01007387 */ /* 0x0001e40000100800 */
[----:B0-----:R-:W-:-:S04]  /*6840*/  @P5 LOP3.LUT R14, R15, R14, RZ, 0x3c, !PT ;  /* 0x0000000e0f0e5212 */ /* 0x001fc800078e3cff */
[----:B------:R-:W-:Y:S02]  /*6850*/  @P5 LOP3.LUT R15, R15, R14, RZ, 0x3c, !PT ;  /* 0x0000000e0f0f5212 */ /* 0x000fe400078e3cff */
[----:B------:R-:W-:-:S05]  /*6860*/  IADD3 R70, P4, PT, R3, UR6, RZ ;  /* 0x0000000603467c10 */ /* 0x000fca000ff9e0ff */
[----:B------:R-:W-:Y:S01]  /*6870*/  STL [R1+0xa70], R70 ;  /* 0x000a704601007387 */ /* 0x000fe20000100800 */
[----:B------:R-:W-:Y:S02]  /*6880*/  PRMT R72, RZ, 0x7610, R72 ;  /* 0x00007610ff487816 */ /* 0x000fe40000000048 */
[----:B--2---:R-:W-:-:S06]  /*6890*/  PRMT R71, RZ, 0x7610, R71 ;  /* 0x00007610ff477816 */ /* 0x004fcc0000000047 */
[----:B------:R0:W2:Y:S02]  /*68a0*/  @P5 LDG.E.U8 R71, desc[UR24][R14.64] ;  /* 0x000000180e475981 */ /* 0x0000a4000c1e1100 */
[----:B0-----:R-:W-:Y:S02]  /*68b0*/  @P5 IMAD.MOV.U32 R14, RZ, RZ, R70 ;  /* 0x000000ffff0e5224 */ /* 0x001fe400078e0046 */
[----:B---3--:R0:W-:Y:S02]  /*68c0*/  STL [R1+0x1c0], R34 ;  /* 0x0001c02201007387 */ /* 0x0081e40000100800 */
[----:B0-----:R-:W-:-:S05]  /*68d0*/  IADD3.X R34, PT, PT, R4, UR15, RZ, P4, !PT ;  /* 0x0000000f04227c10 */ /* 0x001fca000a7fe4ff */
[----:B------:R-:W-:-:S05]  /*68e0*/  @P5 IMAD.MOV.U32 R15, RZ, RZ, R34 ;  /* 0x000000ffff0f5224 */ /* 0x000fca00078e0022 */
[----:B------:R0:W3:Y:S01]  /*68f0*/  @P5 LDG.E.U8 R72, desc[UR24][R14.64] ;  /* 0x000000180e485981 */ /* 0x0000e2000c1e1100 */
[----:B------:R-:W-:-:S03]  /*6900*/  IADD3 R33, P4, PT, R5, UR6, RZ ;  /* 0x0000000605217c10 */ /* 0x000fc6000ff9e0ff */
[----:B------:R1:W-:Y:S01]  /*6910*/  STL [R1+0xa6c], R34 ;  /* 0x000a6c2201007387 */ /* 0x0003e20000100800 */
[----:B------:R-:W-:-:S03]  /*6920*/  SHF.R.U64 R16, R9, 0x15, RZ ;  /* 0x0000001509107819 */ /* 0x000fc600000012ff */
[----:B------:R-:W-:Y:S01]  /*6930*/  STL [R1+0xa78], R33 ;  /* 0x000a782101007387 */ /* 0x000fe20000100800 */
[----:B------:R-:W-:Y:S01]  /*6940*/  LOP3.LUT P3, RZ, R16, 0x1, RZ, 0xc0, !PT ;  /* 0x0000000110ff7812 */ /* 0x000fe2000786c0ff */
[----:B0-----:R-:W-:Y:S01]  /*6950*/  @P5 IMAD.MOV.U32 R14, RZ, RZ, R33 ;  /* 0x000000ffff0e5224 */ /* 0x001fe200078e0021 */
[----:B------:R-:W-:Y:S01]  /*6960*/  PRMT R16, RZ, 0x7610, R16 ;  /* 0x00007610ff107816 */ /* 0x000fe20000000010 */
[----:B--2---:R0:W-:Y:S04]  /*6970*/  STL [R1+0x1ac], R71 ;  /* 0x0001ac4701007387 */ /* 0x0041e80000100800 */
[----:B-1----:R-:W2:Y:S04]  /*6980*/  LDL.LU R34, [R1+0xffc] ;  /* 0x000ffc0001227983 */ /* 0x002ea80000300800 */
[----:B------:R-:W2:Y:S01]  /*6990*/  LDL.LU R70, [R1+0xff8] ;  /* 0x000ff80001467983 */ /* 0x000ea20000300800 */
[----:B0-----:R-:W-:-:S05]  /*69a0*/  IADD3.X R71, PT, PT, R6, UR15, RZ, P4, !PT ;  /* 0x0000000f06477c10 */ /* 0x001fca000a7fe4ff */
[----:B------:R-:W-:-:S05]  /*69b0*/  IMAD.MOV.U32 R15, RZ, RZ, R71 ;  /* 0x000000ffff0f7224 */ /* 0x000fca00078e0047 */
[----:B------:R0:W2:Y:S04]  /*69c0*/  @P5 LDG.E.U8 R16, desc[UR24][R14.64] ;  /* 0x000000180e105981 */ /* 0x0000a8000c1e1100 */
[----:B---3--:R1:W-:Y:S04]  /*69d0*/  STL [R1+0x1a8], R72 ;  /* 0x0001a84801007387 */ /* 0x0083e80000100800 */
[----:B-1----:R-:W3:Y:S01]  /*69e0*/  LDL.LU R72, [R1+0xff4] ;  /* 0x000ff40001487983 */ /* 0x002ee20000300800 */
[----:B------:R-:W-:-:S03]  /*69f0*/  UIMAD UR5, UR12, 0x2a, URZ ;  /* 0x0000002a0c0578a4 */ /* 0x000fc6000f8e02ff */
[----:B------:R1:W-:Y:S01]  /*6a00*/  STL [R1+0xa74], R71 ;  /* 0x000a744701007387 */ /* 0x0003e20000100800 */
[----:B------:R-:W-:Y:S02]  /*6a10*/  PRMT R37, RZ, 0x7610, R37 ;  /* 0x00007610ff257816 */ /* 0x000fe40000000025 */
[----:B-1----:R-:W-:Y:S01]  /*6a20*/  IADD3 R71, P4, PT, R7, UR6, RZ ;  /* 0x0000000607477c10 */ /* 0x002fe2000ff9e0ff */
[----:B------:R-:W-:-:S03]  /*6a30*/  USHF.R.S32.HI UR6, URZ, 0x1f, UR5 ;  /* 0x0000001fff067899 */ /* 0x000fc60008011405 */
[----:B0-----:R-:W-:Y:S01]  /*6a40*/  IADD3.X R15, PT, PT, R8, UR15, RZ, P4, !PT ;  /* 0x0000000f080f7c10 */ /* 0x001fe2000a7fe4ff */
[----:B------:R-:W-:Y:S01]  /*6a50*/  @P5 IMAD.MOV.U32 R14, RZ, RZ, R71 ;  /* 0x000000ffff0e5224 */ /* 0x000fe200078e0047 */
[----:B------:R-:W-:Y:S01]  /*6a60*/  IADD3 R33, P4, PT, R0, UR5, RZ ;  /* 0x0000000500217c10 */ /* 0x000fe2000ff9e0ff */
[----:B------:R0:W-:Y:S04]  /*6a70*/  STL [R1+0xa80], R71 ;  /* 0x000a804701007387 */ /* 0x0001e80000100800 */
[----:B------:R1:W4:Y:S01]  /*6a80*/  @P5 LDG.E.U8 R37, desc[UR24][R14.64] ;  /* 0x000000180e255981 */ /* 0x000322000c1e1100 */
[----:B0-----:R-:W-:Y:S02]  /*6a90*/  IADD3 R71, P5, PT, R3, UR5, RZ ;  /* 0x0000000503477c10 */ /* 0x001fe4000ffbe0ff */
[----:B-1----:R-:W-:Y:S01]  /*6aa0*/  IADD3.X R14, PT, PT, R2, UR6, RZ, P4, !PT ;  /* 0x00000006020e7c10 */ /* 0x002fe2000a7fe4ff */
[----:B--2---:R-:W-:Y:S04]  /*6ab0*/  STL [R1+0x1a4], R16 ;  /* 0x0001a41001007387 */ /* 0x004fe80000100800 */
[----:B------:R0:W-:Y:S04]  /*6ac0*/  STL [R1+0xa7c], R15 ;  /* 0x000a7c0f01007387 */ /* 0x0001e80000100800 */
[----:B------:R-:W-:Y:S01]  /*6ad0*/  STL [R1+0xae8], R33 ;  /* 0x000ae82101007387 */ /* 0x000fe20000100800 */
[----:B0-----:R-:W-:-:S03]  /*6ae0*/  IMAD.MOV.U32 R15, RZ, RZ, R33 ;  /* 0x000000ffff0f7224 */ /* 0x001fc600078e0021 */
[----:B------:R-:W-:Y:S02]  /*6af0*/  STL [R1+0xaf0], R71 ;  /* 0x000af04701007387 */ /* 0x000fe40000100800 */
[-C--:B------:R-:W-:Y:S02]  /*6b00*/  @P3 LOP3.LUT R15, R15, R14.reuse, RZ, 0x3c, !PT ;  /* 0x0000000e0f0f3212 */ /* 0x080fe400078e3cff */
[----:B------:R0:W-:Y:S02]  /*6b10*/  STL [R1+0xae4], R14 ;  /* 0x000ae40e01007387 */ /* 0x0001e40000100800 */
[----:B0-----:R-:W-:-:S04]  /*6b20*/  @P3 LOP3.LUT R14, R15, R14, RZ, 0x3c, !PT ;  /* 0x0000000e0f0e3212 */ /* 0x001fc800078e3cff */
[----:B------:R-:W-:Y:S02]  /*6b30*/  @P3 LOP3.LUT R15, R15, R14, RZ, 0x3c, !PT ;  /* 0x0000000e0f0f3212 */ /* 0x000fe400078e3cff */
[----:B---3--:R-:W-:-:S06]  /*6b40*/  PRMT R72, RZ, 0x7610, R72 ;  /* 0x00007610ff487816 */ /* 0x008fcc0000000048 */
[----:B------:R0:W2:Y:S01]  /*6b50*/  @P3 LDG.E.U8 R72, desc[UR24][R14.64] ;  /* 0x000000180e483981 */ /* 0x0000a2000c1e1100 */
[----:B------:R-:W-:Y:S02]  /*6b60*/  IADD3.X R33, PT, PT, R4, UR6, RZ, P5, !PT ;  /* 0x0000000604217c10 */ /* 0x000fe4000affe4ff */
[----:B------:R-:W-:Y:S01]  /*6b70*/  PRMT R70, RZ, 0x7610, R70 ;  /* 0x00007610ff467816 */ /* 0x000fe20000000046 */
[----:B0-----:R-:W-:Y:S02]  /*6b80*/  @P3 IMAD.MOV.U32 R14, RZ, RZ, R71 ;  /* 0x000000ffff0e3224 */ /* 0x001fe400078e0047 */
[----:B------:R-:W-:-:S05]  /*6b90*/  @P3 IMAD.MOV.U32 R15, RZ, RZ, R33 ;  /* 0x000000ffff0f3224 */ /* 0x000fca00078e0021 */
[----:B------:R0:W3:Y:S04]  /*6ba0*/  @P3 LDG.E.U8 R70, desc[UR24][R14.64] ;  /* 0x000000180e463981 */ /* 0x0000e8000c1e1100 */
[----:B----4-:R1:W-:Y:S04]  /*6bb0*/  STL [R1+0x1a0], R37 ;  /* 0x0001a02501007387 */ /* 0x0103e80000100800 */
[----:B------:R-:W-:Y:S01]  /*6bc0*/  STL [R1+0xaec], R33 ;  /* 0x000aec2101007387 */ /* 0x000fe20000100800 */
[----:B------:R-:W-:Y:S02]  /*6bd0*/  PRMT R34, RZ, 0x7610, R34 ;  /* 0x00007610ff227816 */ /* 0x000fe40000000022 */
[----:B-1----:R-:W-:-:S04]  /*6be0*/  IADD3 R37, P5, PT, R5, UR5, RZ ;  /* 0x0000000505257c10 */ /* 0x002fc8000ffbe0ff */
[----:B0-----:R-:W-:Y:S01]  /*6bf0*/  IADD3.X R15, PT, PT, R6, UR6, RZ, P5, !PT ;  /* 0x00000006060f7c10 */ /* 0x001fe2000affe4ff */
[----:B------:R-:W-:-:S05]  /*6c00*/  @P3 IMAD.MOV.U32 R14, RZ, RZ, R37 ;  /* 0x000000ffff0e3224 */ /* 0x000fca00078e0025 */
[----:B------:R0:W4:Y:S04]  /*6c10*/  @P3 LDG.E.U8 R34, desc[UR24][R14.64] ;  /* 0x000000180e223981 */ /* 0x000128000c1e1100 */
[----:B--2---:R1:W-:Y:S04]  /*6c20*/  STL [R1+0x19c], R72 ;  /* 0x00019c4801007387 */ /* 0x0043e80000100800 */
[----:B-1----:R-:W2:Y:S01]  /*6c30*/  LDL.LU R72, [R1+0xff0] ;  /* 0x000ff00001487983 */ /* 0x002ea20000300800 */
[----:B------:R-:W-:-:S03]  /*6c40*/  IADD3 R71, P5, PT, R7, UR5, RZ ;  /* 0x0000000507477c10 */ /* 0x000fc6000ffbe0ff */
[----:B------:R-:W2:Y:S04]  /*6c50*/  LDL.LU R33, [R1+0xfec] ;  /* 0x000fec0001217983 */ /* 0x000ea80000300800 */
[----:B------:R-:W-:Y:S04]  /*6c60*/  STL [R1+0xaf8], R37 ;  /* 0x000af82501007387 */ /* 0x000fe80000100800 */
[----:B------:R0:W-:Y:S04]  /*6c70*/  STL [R1+0xaf4], R15 ;  /* 0x000af40f01007387 */ /* 0x0001e80000100800 */
[----:B------:R-:W-:Y:S04]  /*6c80*/  STL [R1+0xb00], R71 ;  /* 0x000b004701007387 */ /* 0x000fe80000100800 */
[----:B---3--:R1:W-:Y:S01]  /*6c90*/  STL [R1+0x198], R70 ;  /* 0x0001984601007387 */ /* 0x0083e20000100800 */
[----:B0-----:R-:W-:-:S03]  /*6ca0*/  IMAD.MOV.U32 R15, RZ, RZ, R71 ;  /* 0x000000ffff0f7224 */ /* 0x001fc600078e0047 */
[----:B------:R-:W3:Y:S01]  /*6cb0*/  LDL.LU R37, [R1+0xfe8] ;  /* 0x000fe80001257983 */ /* 0x000ee20000300800 */
[----:B-1----:R-:W-:-:S05]  /*6cc0*/  IADD3.X R70, PT, PT, R8, UR6, RZ, P5, !PT ;  /* 0x0000000608467c10 */ /* 0x002fca000affe4ff */
[----:B------:R-:W-:-:S05]  /*6cd0*/  IMAD.MOV.U32 R14, RZ, RZ, R70 ;  /* 0x000000ffff0e7224 */ /* 0x000fca00078e0046 */
[----:B------:R-:W-:-:S04]  /*6ce0*/  @P3 LOP3.LUT R15, R15, R14, RZ, 0x3c, !PT ;  /* 0x0000000e0f0f3212 */ /* 0x000fc800078e3cff */
[----:B------:R-:W-:-:S04]  /*6cf0*/  @P3 LOP3.LUT R14, R15, R14, RZ, 0x3c, !PT ;  /* 0x0000000e0f0e3212 */ /* 0x000fc800078e3cff */
[----:B------:R-:W-:Y:S01]  /*6d00*/  @P3 LOP3.LUT R15, R15, R14, RZ, 0x3c, !PT ;  /* 0x0000000e0f0f3212 */ /* 0x000fe200078e3cff */
[----:B----4-:R0:W-:Y:S04]  /*6d10*/  STL [R1+0x194], R34 ;  /* 0x0001942201007387 */ /* 0x0101e80000100800 */
[----:B0-----:R-:W4:Y:S04]  /*6d20*/  LDL.LU R34, [R1+0xfe4] ;  /* 0x000fe40001227983 */ /* 0x001f280000300800 */
[----:B------:R0:W-:Y:S04]  /*6d30*/  STL [R1+0xafc], R70 ;  /* 0x000afc4601007387 */ /* 0x0001e80000100800 */
[----:B0-----:R-:W3:Y:S01]  /*6d40*/  LDL.LU R70, [R1+0xfe0] ;  /* 0x000fe00001467983 */ /* 0x001ee20000300800 */
[----:B--2---:R-:W-:-:S06]  /*6d50*/  PRMT R72, RZ, 0x7610, R72 ;  /* 0x00007610ff487816 */ /* 0x004fcc0000000048 */
[----:B------:R0:W2:Y:S01]  /*6d60*/  @P3 LDG.E.U8 R72, desc[UR24][R14.64] ;  /* 0x000000180e483981 */ /* 0x0000a2000c1e1100 */
[----:B------:R-:W-:Y:S01]  /*6d70*/  UIMAD UR5, UR12, 0x32, URZ ;  /* 0x000000320c0578a4 */ /* 0x000fe2000f8e02ff */
[----:B------:R-:W-:-:S03]  /*6d80*/  SHF.R.U64 R16, R9, 0xd, RZ ;  /* 0x0000000d09107819 */ /* 0x000fc600000012ff */
[----:B------:R-:W-:Y:S02]  /*6d90*/  USHF.R.S32.HI UR14, URZ, 0x1f, UR5 ;  /* 0x0000001fff0e7899 */ /* 0x000fe40008011405 */
[----:B------:R-:W-:Y:S02]  /*6da0*/  IADD3 R71, P5, PT, R0, UR5, RZ ;  /* 0x0000000500477c10 */ /* 0x000fe4000ffbe0ff */
[----:B------:R-:W-:-:S03]  /*6db0*/  LOP3.LUT P4, RZ, R16, 0x1, RZ, 0xc0, !PT ;  /* 0x0000000110ff7812 */ /* 0x000fc6000788c0ff */
[----:B------:R1:W-:Y:S01]  /*6dc0*/  STL [R1+0xb84], R71 ;  /* 0x000b844701007387 */ /* 0x0003e20000100800 */
[----:B0-----:R-:W-:Y:S01]  /*6dd0*/  SHF.R.U64 R14, R9, 0x5, RZ ;  /* 0x00000005090e7819 */ /* 0x001fe200000012ff */
[----:B------:R-:W-:Y:S01]  /*6de0*/  IMAD.MOV.U32 R15, RZ, RZ, R71 ;  /* 0x000000ffff0f7224 */ /* 0x000fe200078e0047 */
[----:B------:R-:W-:Y:S02]  /*6df0*/  PRMT R16, RZ, 0x7610, R16 ;  /* 0x00007610ff107816 */ /* 0x000fe40000000010 */
[----:B-1----:R-:W-:Y:S02]  /*6e00*/  IADD3 R71, P3, PT, R3, UR5, RZ ;  /* 0x0000000503477c10 */ /* 0x002fe4000ff7e0ff */
[----:B---3--:R-:W-:Y:S01]  /*6e10*/  PRMT R70, RZ, 0x7610, R70 ;  /* 0x00007610ff467816 */ /* 0x008fe20000000046 */
[----:B--2---:R0:W-:Y:S02]  /*6e20*/  STL [R1+0x190], R72 ;  /* 0x0001904801007387 */ /* 0x0041e40000100800 */
[----:B0-----:R-:W-:-:S02]  /*6e30*/  IADD3.X R72, PT, PT, R2, UR14, RZ, P5, !PT ;  /* 0x0000000e02487c10 */ /* 0x001fc4000affe4ff */
[----:B------:R-:W-:-:S03]  /*6e40*/  LOP3.LUT P5, RZ, R14, 0x1, RZ, 0xc0, !PT ;  /* 0x000000010eff7812 */ /* 0x000fc600078ac0ff */
[----:B------:R-:W-:-:S05]  /*6e50*/  IMAD.MOV.U32 R14, RZ, RZ, R72 ;  /* 0x000000ffff0e7224 */ /* 0x000fca00078e0048 */
[----:B------:R-:W-:-:S04]  /*6e60*/  @P4 LOP3.LUT R15, R15, R14, RZ, 0x3c, !PT ;  /* 0x0000000e0f0f4212 */ /* 0x000fc800078e3cff */
[----:B------:R-:W-:-:S04]  /*6e70*/  @P4 LOP3.LUT R14, R15, R14, RZ, 0x3c, !PT ;  /* 0x0000000e0f0e4212 */ /* 0x000fc800078e3cff */
[----:B------:R-:W-:Y:S01]  /*6e80*/  @P4 LOP3.LUT R15, R15, R14, RZ, 0x3c, !PT ;  /* 0x0000000e0f0f4212 */ /* 0x000fe200078e3cff */
[----:B------:R0:W-:Y:S04]  /*6e90*/  STL [R1+0xb80], R72 ;  /* 0x000b804801007387 */ /* 0x0001e80000100800 */
[----:B------:R1:W2:Y:S01]  /*6ea0*/  @P4 LDG.E.U8 R16, desc[UR24][R14.64] ;  /* 0x000000180e104981 */ /* 0x0002a2000c1e1100 */
[----:B0-----:R-:W-:Y:S01]  /*6eb0*/  IADD3.X R72, PT, PT, R4, UR14, RZ, P3, !PT ;  /* 0x0000000e04487c10 */ /* 0x001fe20009ffe4ff */
[----:B-1----:R-:W-:-:S04]  /*6ec0*/  @P4 IMAD.MOV.U32 R14, RZ, RZ, R71 ;  /* 0x000000ffff0e4224 */ /* 0x002fc800078e0047 */
[----:B------:R-:W-:-:S05]  /*6ed0*/  @P4 IMAD.MOV.U32 R15, RZ, RZ, R72 ;  /* 0x000000ffff0f4224 */ /* 0x000fca00078e0048 */
[----:B------:R0:W3:Y:S04]  /*6ee0*/  @P4 LDG.E.U8 R70, desc[UR24][R14.64] ;  /* 0x000000180e464981 */ /* 0x0000e8000c1e1100 */
[----:B------:R-:W-:Y:S04]  /*6ef0*/  STL [R1+0xb8c], R71 ;  /* 0x000b8c4701007387 */ /* 0x000fe80000100800 */
[----:B------:R1:W-:Y:S01]  /*6f00*/  STL [R1+0xb88], R72 ;  /* 0x000b884801007387 */ /* 0x0003e20000100800 */
[----:B------:R-:W-:Y:S02]  /*6f10*/  PRMT R33, RZ, 0x7610, R33 ;  /* 0x00007610ff217816 */ /* 0x000fe40000000021 */
[----:B----4-:R-:W-:Y:S01]  /*6f20*/  PRMT R34, RZ, 0x7610, R34 ;  /* 0x00007610ff227816 */ /* 0x010fe20000000022 */
[----:B--2---:R2:W-:Y:S04]  /*6f30*/  STL [R1+0x18c], R16 ;  /* 0x00018c1001007387 */ /* 0x0045e80000100800 */
[----:B-1----:R-:W4:Y:S04]  /*6f40*/  LDL.LU R72, [R1+0xfdc] ;  /* 0x000fdc0001487983 */ /* 0x002f280000300800 */
[----:B------:R-:W4:Y:S01]  /*6f50*/  LDL.LU R71, [R1+0xfd8] ;  /* 0x000fd80001477983 */ /* 0x000f220000300800 */
[----:B--2---:R-:W-:-:S04]  /*6f60*/  IADD3 R16, P3, PT, R5, UR5, RZ ;  /* 0x0000000505107c10 */ /* 0x004fc8000ff7e0ff */
[----:B0-----:R-:W-:Y:S01]  /*6f70*/  IADD3.X R14, PT, PT, R6, UR14, RZ, P3, !PT ;  /* 0x0000000e060e7c10 */ /* 0x001fe20009ffe4ff */
[----:B------:R-:W-:Y:S01]  /*6f80*/  IMAD.MOV.U32 R15, RZ, RZ, R16 ;  /* 0x000000ffff0f7224 */ /* 0x000fe200078e0010 */
[----:B------:R-:W-:Y:S04]  /*6f90*/  STL [R1+0xb94], R16 ;  /* 0x000b941001007387 */ /* 0x000fe80000100800 */
[-C--:B------:R-:W-:Y:S01]  /*6fa0*/  @P4 LOP3.LUT R15, R15, R14.reuse, RZ, 0x3c, !PT ;  /* 0x0000000e0f0f4212 */ /* 0x080fe200078e3cff */
[----:B---3--:R-:W-:Y:S04]  /*6fb0*/  STL [R1+0x188], R70 ;  /* 0x0001884601007387 */ /* 0x008fe80000100800 */
[----:B------:R0:W-:Y:S02]  /*6fc0*/  STL [R1+0xb90], R14 ;  /* 0x000b900e01007387 */ /* 0x0001e40000100800 */
[----:B0-----:R-:W-:-:S04]  /*6fd0*/  @P4 LOP3.LUT R14, R15, R14, RZ, 0x3c, !PT ;  /* 0x0000000e0f0e4212 */ /* 0x001fc800078e3cff */
[----:B------:R-:W-:-:S05]  /*6fe0*/  @P4 LOP3.LUT R15, R15, R14, RZ, 0x3c, !PT ;  /* 0x0000000e0f0f4212 */ /* 0x000fca00078e3cff */
[----:B------:R0:W2:Y:S01]  /*6ff0*/  @P4 LDG.E.U8 R33, desc[UR24][R14.64] ;  /* 0x000000180e214981 */ /* 0x0000a2000c1e1100 */
[----:B------:R-:W-:-:S04]  /*7000*/  IADD3 R70, P3, PT, R7, UR5, RZ ;  /* 0x0000000507467c10 */ /* 0x000fc8000ff7e0ff */
[----:B------:R-:W-:-:S05]  /*7010*/  IADD3.X R16, PT, PT, R8, UR14, RZ, P3, !PT ;  /* 0x0000000e08107c10 */ /* 0x000fca0009ffe4ff */
[----:B0-----:R-:W-:Y:S02]  /*7020*/  IMAD.MOV.U32 R15, RZ, RZ, R16 ;  /* 0x000000ffff0f7224 */ /* 0x001fe400078e0010 */
[----:B------:R-:W-:-:S05]  /*7030*/  @P4 IMAD.MOV.U32 R14, RZ, RZ, R70 ;  /* 0x000000ffff0e4224 */ /* 0x000fca00078e0046 */
[----:B------:R0:W3:Y:S01]  /*7040*/  @P4 LDG.E.U8 R34, desc[UR24][R14.64] ;  /* 0x000000180e224981 */ /* 0x0000e2000c1e1100 */
[----:B------:R-:W-:-:S03]  /*7050*/  UIMAD UR6, UR12, 0x3a, URZ ;  /* 0x0000003a0c0678a4 */ /* 0x000fc6000f8e02ff */
[----:B------:R1:W-:Y:S01]  /*7060*/  STL [R1+0xb9c], R70 ;  /* 0x000b9c4601007387 */ /* 0x0003e20000100800 */
[----:B------:R-:W-:-:S03]  /*7070*/  USHF.R.S32.HI UR15, URZ, 0x1f, UR6 ;  /* 0x0000001fff0f7899 */ /* 0x000fc60008011406 */
[----:B------:R-:W-:Y:S01]  /*7080*/  STL [R1+0xb98], R16 ;  /* 0x000b981001007387 */ /* 0x000fe20000100800 */
[----:B-1----:R-:W-:Y:S02]  /*7090*/  IADD3 R70, P4, PT, R3, UR6, RZ ;  /* 0x0000000603467c10 */ /* 0x002fe4000ff9e0ff */
[----:B----4-:R-:W-:Y:S01]  /*70a0*/  PRMT R71, RZ, 0x7610, R71 ;  /* 0x00007610ff477816 */ /* 0x010fe20000000047 */
[----:B--2---:R1:W-:Y:S02]  /*70b0*/  STL [R1+0x184], R33 ;  /* 0x0001842101007387 */ /* 0x0043e40000100800 */
[----:B-1----:R-:W-:-:S04]  /*70c0*/  IADD3 R33, P3, PT, R0, UR6, RZ ;  /* 0x0000000600217c10 */ /* 0x002fc8000ff7e0ff */
[----:B0-----:R-:W-:Y:S01]  /*70d0*/  IADD3.X R14, PT, PT, R2, UR15, RZ, P3, !PT ;  /* 0x0000000f020e7c10 */ /* 0x001fe20009ffe4ff */
[----:B------:R-:W-:Y:S01]  /*70e0*/  IMAD.MOV.U32 R15, RZ, RZ, R33 ;  /* 0x000000ffff0f7224 */ /* 0x000fe200078e0021 */
[----:B------:R-:W-:Y:S04]  /*70f0*/  STL [R1+0xc24], R33 ;  /* 0x000c242101007387 */ /* 0x000fe80000100800 */
[-C--:B------:R-:W-:Y:S01]  /*7100*/  @P5 LOP3.LUT R15, R15, R14.reuse, RZ, 0x3c, !PT ;  /* 0x0000000e0f0f5212 */ /* 0x080fe200078e3cff */
[----:B------:R0:W-:Y:S03]  /*7110*/  STL [R1+0xc20], R14 ;  /* 0x000c200e01007387 */ /* 0x0001e60000100800 */
[----:B0-----:R-:W-:-:S04]  /*7120*/  @P5 LOP3.LUT R14, R15, R14, RZ, 0x3c, !PT ;  /* 0x0000000e0f0e5212 */ /* 0x001fc800078e3cff */
[----:B------:R-:W-:-:S05]  /*7130*/  @P5 LOP3.LUT R15, R15, R14, RZ, 0x3c, !PT ;  /* 0x0000000e0f0f5212 */ /* 0x000fca00078e3cff */
[----:B------:R0:W2:Y:S04]  /*7140*/  @P5 LDG.E.U8 R71, desc[UR24][R14.64] ;  /* 0x000000180e475981 */ /* 0x0000a8000c1e1100 */
[----:B------:R-:W-:Y:S04]  /*7150*/  STL [R1+0xc2c], R70 ;  /* 0x000c2c4601007387 */ /* 0x000fe80000100800 */
[----:B---3--:R1:W-:Y:S01]  /*7160*/  STL [R1+0x180], R34 ;  /* 0x0001802201007387 */ /* 0x0083e20000100800 */
[----:B------:R-:W-:Y:S01]  /*7170*/  PRMT R72, RZ, 0x7610, R72 ;  /* 0x00007610ff487816 */ /* 0x000fe20000000048 */
[----:B0-----:R-:W-:Y:S01]  /*7180*/  @P5 IMAD.MOV.U32 R14, RZ, RZ, R70 ;  /* 0x000000ffff0e5224 */ /* 0x001fe200078e0046 */
[----:B-1----:R-:W-:-:S05]  /*7190*/  IADD3.X R34, PT, PT, R4, UR15, RZ, P4, !PT ;  /* 0x0000000f04227c10 */ /* 0x002fca000a7fe4ff */
[----:B------:R-:W-:-:S05]  /*71a0*/  @P5 IMAD.MOV.U32 R15, RZ, RZ, R34 ;  /* 0x000000ffff0f5224 */ /* 0x000fca00078e0022 */
[----:B------:R0:W3:Y:S01]  /*71b0*/  @P5 LDG.E.U8 R72, desc[UR24][R14.64] ;  /* 0x000000180e485981 */ /* 0x0000e2000c1e1100 */
[----:B------:R-:W-:Y:S01]  /*71c0*/  IADD3 R33, P4, PT, R5, UR6, RZ ;  /* 0x0000000605217c10 */ /* 0x000fe2000ff9e0ff */
[----:B------:R-:W-:Y:S02]  /*71d0*/  VIADD R16, R36, 0xfffffff4 ;  /* 0xfffffff424107836 */ /* 0x000fe40000000000 */
[----:B------:R1:W-:Y:S04]  /*71e0*/  STL [R1+0xc28], R34 ;  /* 0x000c282201007387 */ /* 0x0003e80000100800 */
[----:B------:R-:W-:Y:S01]  /*71f0*/  STL [R1+0xc34], R33 ;  /* 0x000c342101007387 */ /* 0x000fe20000100800 */
[----:B------:R-:W-:Y:S01]  /*7200*/  ISETP.GE.U32.AND P3, PT, R16, 0x7fffffb5, PT ;  /* 0x7fffffb51000780c */ /* 0x000fe20003f66070 */
[----:B0-----:R-:W-:Y:S01]  /*7210*/  @P5 IMAD.MOV.U32 R14, RZ, RZ, R33 ;  /* 0x000000ffff0e5224 */ /* 0x001fe200078e0021 */
[----:B------:R-:W-:Y:S01]  /*7220*/  PRMT R16, RZ, 0x7610, R16 ;  /* 0x00007610ff107816 */ /* 0x000fe20000000010 */
[----:B--2---:R0:W-:Y:S04]  /*7230*/  STL [R1+0x17c], R71 ;  /* 0x00017c4701007387 */ /* 0x0041e80000100800 */
[----:B-1----:R-:W2:Y:S04]  /*7240*/  LDL.LU R34, [R1+0xfd4] ;  /* 0x000fd40001227983 */ /* 0x002ea80000300800 */
[----:B------:R-:W4:Y:S01]  /*7250*/  LDL.LU R70, [R1+0xfd0] ;  /* 0x000fd00001467983 */ /* 0x000f220000300800 */
        /* <DEDUP_REMOVED lines=22> */
[-C--:B------:R-:W-:Y:S02]  /*73c0*/  @!P6 LOP3.LUT R15, R15, R14.reuse, RZ, 0x3c, !PT ;  /* 0x0000000e0f0fe212 */ /* 0x080fe400078e3cff */
[----:B------:R0:W-:Y:S01]  /*73d0*/  STL [R1+0x308], R14 ;  /* 0x0003080e01007387 */ /* 0x0001e20000100800 */
[----:B---3--:R-:W-:Y:S02]  /*73e0*/  PRMT R72, RZ, 0x7610, R72 ;  /* 0x00007610ff487816 */ /* 0x008fe40000000048 */
[----:B0-----:R-:W-:-:S04]  /*73f0*/  @!P6 LOP3.LUT R14, R15, R14, RZ, 0x3c, !PT ;  /* 0x0000000e0f0ee212 */ /* 0x001fc800078e3cff */
[----:B------:R-:W-:-:S05]  /*7400*/  @!P6 LOP3.LUT R15, R15, R14, RZ, 0x3c, !PT ;  /* 0x0000000e0f0fe212 */ /* 0x000fca00078e3cff */
[----:B------:R0:W2:Y:S01]  /*7410*/  @!P6 LDG.E.U8 R72, desc[UR24][R14.64] ;  /* 0x000000180e48e981 */ /* 0x0000a2000c1e1100 */
[----:B------:R-:W-:Y:S02]  /*7420*/  IADD3.X R33, PT, PT, R4, UR6, RZ, P5, !PT ;  /* 0x0000000604217c10 */ /* 0x000fe4000affe4ff */
[----:B----4-:R-:W-:Y:S01]  /*7430*/  PRMT R70, RZ, 0x7610, R70 ;  /* 0x00007610ff467816 */ /* 0x010fe20000000046 */
[----:B0-----:R-:W-:Y:S02]  /*7440*/  @!P6 IMAD.MOV.U32 R14, RZ, RZ, R71 ;  /* 0x000000ffff0ee224 */ /* 0x001fe400078e0047 */
[----:B------:R-:W-:-:S05]  /*7450*/  @!P6 IMAD.MOV.U32 R15, RZ, RZ, R33 ;  /* 0x000000ffff0fe224 */ /* 0x000fca00078e0021 */
[----:B------:R0:W3:Y:S04]  /*7460*/  @!P6 LDG.E.U8 R70, desc[UR24][R14.64] ;  /* 0x000000180e46e981 */ /* 0x0000e8000c1e1100 */
[----:B------:R1:W-:Y:S04]  /*7470*/  STL [R1+0x170], R37 ;  /* 0x0001702501007387 */ /* 0x0003e80000100800 */
[----:B------:R-:W-:Y:S01]  /*7480*/  STL [R1+0x310], R33 ;  /* 0x0003102101007387 */ /* 0x000fe20000100800 */
[----:B------:R-:W-:Y:S02]  /*7490*/  PRMT R34, RZ, 0x7610, R34 ;  /* 0x00007610ff227816 */ /* 0x000fe40000000022 */
[----:B-1----:R-:W-:-:S04]  /*74a0*/  IADD3 R37, P5, PT, R5, UR5, RZ ;  /* 0x0000000505257c10 */ /* 0x002fc8000ffbe0ff */
[----:B0-----:R-:W-:Y:S01]  /*74b0*/  IADD3.X R15, PT, PT, R6, UR6, RZ, P5, !PT ;  /* 0x00000006060f7c10 */ /* 0x001fe2000affe4ff */
[----:B------:R-:W-:-:S05]  /*74c0*/  @!P6 IMAD.MOV.U32 R14, RZ, RZ, R37 ;  /* 0x000000ffff0ee224 */ /* 0x000fca00078e0025 */
[----:B------:R0:W4:Y:S04]  /*74d0*/  @!P6 LDG.E.U8 R34, desc[UR24][R14.64] ;  /* 0x000000180e22e981 */ /* 0x000128000c1e1100 */
        /* <DEDUP_REMOVED lines=12> */
[----:B------:R-:W-:-:S04]  /*75a0*/  @!P6 LOP3.LUT R15, R15, R14, RZ, 0x3c, !PT ;  /* 0x0000000e0f0fe212 */ /* 0x000fc800078e3cff */
[----:B------:R-:W-:-:S04]  /*75b0*/  @!P6 LOP3.LUT R14, R15, R14, RZ, 0x3c, !PT ;  /* 0x0000000e0f0ee212 */ /* 0x000fc800078e3cff */
[----:B------:R-:W-:Y:S01]  /*75c0*/  @!P6 LOP3.LUT R15, R15, R14, RZ, 0x3c, !PT ;  /* 0x0000000e0f0fe212 */ /* 0x000fe200078e3cff */
[----:B----4-:R0:W-:Y:S04]  /*75d0*/  STL [R1+0x164], R34 ;  /* 0x0001642201007387 */ /* 0x0101e80000100800 */
[----:B0-----:R-:W4:Y:S04]  /*75e0*/  LDL.LU R34, [R1+0xfbc] ;  /* 0x000fbc0001227983 */ /* 0x001f280000300800 */
[----:B------:R0:W-:Y:S04]  /*75f0*/  STL [R1+0x320], R70 ;  /* 0x0003204601007387 */ /* 0x0001e80000100800 */
[----:B0-----:R-:W3:Y:S01]  /*7600*/  LDL.LU R70, [R1+0xfb8] ;  /* 0x000fb80001467983 */ /* 0x001ee20000300800 */
[----:B--2---:R-:W-:-:S06]  /*7610*/  PRMT R72, RZ, 0x7610, R72 ;  /* 0x00007610ff487816 */ /* 0x004fcc0000000048 */
[----:B------:R0:W2:Y:S01]  /*7620*/  @!P6 LDG.E.U8 R72, desc[UR24][R14.64] ;  /* 0x000000180e48e981 */ /* 0x0000a2000c1e1100 */
[----:B------:R-:W-:-:S04]  /*7630*/  UIMAD UR5, UR12, 0xb, URZ ;  /* 0x0000000b0c0578a4 */ /* 0x000fc8000f8e02ff */
[----:B------:R-:W-:Y:S02]  /*7640*/  USHF.R.S32.HI UR14, URZ, 0x1f, UR5 ;  /* 0x0000001fff0e7899 */ /* 0x000fe40008011405 */
[----:B------:R-:W-:Y:S02]  /*7650*/  IADD3 R71, P5, PT, R0, UR5, RZ ;  /* 0x0000000500477c10 */ /* 0x000fe4000ffbe0ff */
[----:B0-----:R-:W-:-:S03]  /*7660*/  SHF.R.U32.HI R14, RZ, 0xc, R12 ;  /* 0x0000000cff0e7819 */ /* 0x001fc6000001160c */
[----:B------:R0:W-:Y:S01]  /*7670*/  STL [R1+0x7a0], R71 ;  /* 0x0007a04701007387 */ /* 0x0001e20000100800 */
[----:B------:R-:W-:Y:S02]  /*7680*/  IMAD.MOV.U32 R15, RZ, RZ, R71 ;  /* 0x000000ffff0f7224 */ /* 0x000fe400078e0047 */
[----:B------:R-:W-:-:S05]  /*7690*/  VIADD R16, R36, 0xfffffffb ;  /* 0xfffffffb24107836 */ /* 0x000fca0000000000 */
[----:B------:R-:W-:Y:S02]  /*76a0*/  ISETP.GE.U32.AND P4, PT, R16, 0x7fffffbc, PT ;  /* 0x7fffffbc1000780c */ /* 0x000fe40003f86070 */
[----:B------:R-:W-:Y:S02]  /*76b0*/  PRMT R16, RZ, 0x7610, R16 ;  /* 0x00007610ff107816 */ /* 0x000fe40000000010 */
[----:B0-----:R-:W-:Y:S02]  /*76c0*/  IADD3 R71, P6, PT, R3, UR5, RZ ;  /* 0x0000000503477c10 */ /* 0x001fe4000ffde0ff */
[----:B---3--:R-:W-:Y:S01]  /*76d0*/  PRMT R70, RZ, 0x7610, R70 ;  /* 0x00007610ff467816 */ /* 0x008fe20000000046 */
[----:B--2---:R0:W-:Y:S02]  /*76e0*/  STL [R1+0x160], R72 ;  /* 0x0001604801007387 */ /* 0x0041e40000100800 */
[----:B0-----:R-:W-:Y:S02]  /*76f0*/  IADD3.X R72, PT, PT, R2, UR14, RZ, P5, !PT ;  /* 0x0000000e02487c10 */ /* 0x001fe4000affe4ff */
[----:B------:R-:W-:-:S03]  /*7700*/  LOP3.LUT P5, RZ, R14, 0x1, RZ, 0xc0, !PT ;  /* 0x000000010eff7812 */ /* 0x000fc600078ac0ff */
[----:B------:R-:W-:-:S05]  /*7710*/  IMAD.MOV.U32 R14, RZ, RZ, R72 ;  /* 0x000000ffff0e7224 */ /* 0x000fca00078e0048 */
[----:B------:R-:W-:-:S04]  /*7720*/  @!P3 LOP3.LUT R15, R15, R14, RZ, 0x3c, !PT ;  /* 0x0000000e0f0fb212 */ /* 0x000fc800078e3cff */
[----:B------:R-:W-:-:S04]  /*7730*/  @!P3 LOP3.LUT R14, R15, R14, RZ, 0x3c, !PT ;  /* 0x0000000e0f0eb212 */ /* 0x000fc800078e3cff */
[----:B------:R-:W-:Y:S01]  /*7740*/  @!P3 LOP3.LUT R15, R15, R14, RZ, 0x3c, !PT ;  /* 0x0000000e0f0fb212 */ /* 0x000fe200078e3cff */
[----:B------:R0:W-:Y:S04]  /*7750*/  STL [R1+0x79c], R72 ;  /* 0x00079c4801007387 */ /* 0x0001e80000100800 */
[----:B------:R1:W2:Y:S01]  /*7760*/  @!P3 LDG.E.U8 R16, desc[UR24][R14.64] ;  /* 0x000000180e10b981 */ /* 0x0002a2000c1e1100 */
[----:B0-----:R-:W-:Y:S01]  /*7770*/  IADD3.X R72, PT, PT, R4, UR14, RZ, P6, !PT ;  /* 0x0000000e04487c10 */ /* 0x001fe2000b7fe4ff */
[----:B-1----:R-:W-:-:S04]  /*7780*/  @!P3 IMAD.MOV.U32 R14, RZ, RZ, R71 ;  /* 0x000000ffff0eb224 */ /* 0x002fc800078e0047 */
[----:B------:R-:W-:-:S05]  /*7790*/  @!P3 IMAD.MOV.U32 R15, RZ, RZ, R72 ;  /* 0x000000ffff0fb224 */ /* 0x000fca00078e0048 */
[----:B------:R0:W3:Y:S04]  /*77a0*/  @!P3 LDG.E.U8 R70, desc[UR24][R14.64] ;  /* 0x000000180e46b981 */ /* 0x0000e8000c1e1100 */
        /* <DEDUP_REMOVED lines=11> */
[-C--:B------:R-:W-:Y:S01]  /*7860*/  @!P3 LOP3.LUT R15, R15, R14.reuse, RZ, 0x3c, !PT ;  /* 0x0000000e0f0fb212 */ /* 0x080fe200078e3cff */
[----:B---3--:R-:W-:Y:S04]  /*7870*/  STL [R1+0x158], R70 ;  /* 0x0001584601007387 */ /* 0x008fe80000100800 */
[----:B------:R0:W-:Y:S02]  /*7880*/  STL [R1+0x7ac], R14 ;  /* 0x0007ac0e01007387 */ /* 0x0001e40000100800 */
[----:B0-----:R-:W-:-:S04]  /*7890*/  @!P3 LOP3.LUT R14, R15, R14, RZ, 0x3c, !PT ;  /* 0x0000000e0f0eb212 */ /* 0x001fc800078e3cff */
[----:B------:R-:W-:-:S05]  /*78a0*/  @!P3 LOP3.LUT R15, R15, R14, RZ, 0x3c, !PT ;  /* 0x0000000e0f0fb212 */ /* 0x000fca00078e3cff */
[----:B------:R0:W2:Y:S01]  /*78b0*/  @!P3 LDG.E.U8 R33, desc[UR24][R14.64] ;  /* 0x000000180e21b981 */ /* 0x0000a2000c1e1100 */
[----:B------:R-:W-:-:S04]  /*78c0*/  IADD3 R70, P6, PT, R7, UR5, RZ ;  /* 0x0000000507467c10 */ /* 0x000fc8000ffde0ff */
[----:B------:R-:W-:-:S05]  /*78d0*/  IADD3.X R16, PT, PT, R8, UR14, RZ, P6, !PT ;  /* 0x0000000e08107c10 */ /* 0x000fca000b7fe4ff */
[----:B0-----:R-:W-:Y:S02]  /*78e0*/  IMAD.MOV.U32 R15, RZ, RZ, R16 ;  /* 0x000000ffff0f7224 */ /* 0x001fe400078e0010 */
[----:B------:R-:W-:-:S05]  /*78f0*/  @!P3 IMAD.MOV.U32 R14, RZ, RZ, R70 ;  /* 0x000000ffff0eb224 */ /* 0x000fca00078e0046 */
[----:B------:R0:W3:Y:S01]  /*7900*/  @!P3 LDG.E.U8 R34, desc[UR24][R14.64] ;  /* 0x000000180e22b981 */ /* 0x0000e2000c1e1100 */
[----:B------:R-:W-:-:S03]  /*7910*/  UIMAD UR6, UR12, 0x13, URZ ;  /* 0x000000130c0678a4 */ /* 0x000fc6000f8e02ff */
[----:B------:R-:W-:Y:S01]  /*7920*/  STL [R1+0x7b8], R70 ;  /* 0x0007b84601007387 */ /* 0x000fe20000100800 */
[----:B------:R-:W-:-:S03]  /*7930*/  USHF.R.S32.HI UR15, URZ, 0x1f, UR6 ;  /* 0x0000001fff0f7899 */ /* 0x000fc60008011406 */
[----:B------:R-:W-:Y:S01]  /*7940*/  STL [R1+0x7b4], R16 ;  /* 0x0007b41001007387 */ /* 0x000fe20000100800 */
[----:B----4-:R-:W-:-:S03]  /*7950*/  PRMT R71, RZ, 0x7610, R71 ;  /* 0x00007610ff477816 */ /* 0x010fc60000000047 */
        /* <DEDUP_REMOVED lines=9> */
[----:B------:R0:W2:Y:S01]  /*79f0*/  @P5 LDG.E.U8 R71, desc[UR24][R14.64] ;  /* 0x000000180e475981 */ /* 0x0000a2000c1e1100 */
[----:B------:R-:W-:-:S05]  /*7a00*/  IADD3 R70, P6, PT, R3, UR6, RZ ;  /* 0x0000000603467c10 */ /* 0x000fca000ffde0ff */
[----:B------:R-:W-:Y:S04]  /*7a10*/  STL [R1+0x944], R70 ;  /* 0x0009444601007387 */ /* 0x000fe80000100800 */
[----:B---3--:R1:W-:Y:S01]  /*7a20*/  STL [R1+0x150], R34 ;  /* 0x0001502201007387 */ /* 0x0083e20000100800 */
[----:B------:R-:W-:Y:S01]  /*7a30*/  PRMT R72, RZ, 0x7610, R72 ;  /* 0x00007610ff487816 */ /* 0x000fe20000000048 */
[----:B0-----:R-:W-:Y:S01]  /*7a40*/  @P5 IMAD.MOV.U32 R14, RZ, RZ, R70 ;  /* 0x000000ffff0e5224 */ /* 0x001fe200078e0046 */
[----:B-1----:R-:W-:-:S05]  /*7a50*/  IADD3.X R34, PT, PT, R4, UR15, RZ, P6, !PT ;  /* 0x0000000f04227c10 */ /* 0x002fca000b7fe4ff */
[----:B------:R-:W-:-:S05]  /*7a60*/  @P5 IMAD.MOV.U32 R15, RZ, RZ, R34 ;  /* 0x000000ffff0f5224 */ /* 0x000fca00078e0022 */
[----:B------:R0:W3:Y:S01]  /*7a70*/  @P5 LDG.E.U8 R72, desc[UR24][R14.64] ;  /* 0x000000180e485981 */ /* 0x0000e2000c1e1100 */
[----:B------:R-:W-:-:S03]  /*7a80*/  IADD3 R33, P6, PT, R5, UR6, RZ ;  /* 0x0000000605217c10 */ /* 0x000fc6000ffde0ff */
[----:B------:R1:W-:Y:S01]  /*7a90*/  STL [R1+0x940], R34 ;  /* 0x0009402201007387 */ /* 0x0003e20000100800 */
[----:B------:R-:W-:-:S03]  /*7aa0*/  SHF.R.U32.HI R16, RZ, 0x4, R12 ;  /* 0x00000004ff107819 */ /* 0x000fc6000001160c */
[----:B------:R-:W-:Y:S01]  /*7ab0*/  STL [R1+0x94c], R33 ;  /* 0x00094c2101007387 */ /* 0x000fe20000100800 */
[----:B------:R-:W-:Y:S01]  /*7ac0*/  LOP3.LUT P3, RZ, R16, 0x1, RZ, 0xc0, !PT ;  /* 0x0000000110ff7812 */ /* 0x000fe2000786c0ff */
        /* <DEDUP_REMOVED lines=28> */
[----:B------:R0:W-:Y:S01]  /*7c90*/  STL [R1+0x9f8], R14 ;  /* 0x0009f80e01007387 */ /* 0x0001e20000100800 */
[----:B---3--:R-:W-:Y:S02]  /*7ca0*/  PRMT R72, RZ, 0x7610, R72 ;  /* 0x00007610ff487816 */ /* 0x008fe40000000048 */
[----:B0-----:R-:W-:-:S04]  /*7cb0*/  @P3 LOP3.LUT R14, R15, R14, RZ, 0x3c, !PT ;  /* 0x0000000e0f0e3212 */ /* 0x001fc800078e3cff */
[----:B------:R-:W-:-:S05]  /*7cc0*/  @P3 LOP3.LUT R15, R15, R14, RZ, 0x3c, !PT ;  /* 0x0000000e0f0f3212 */ /* 0x000fca00078e3cff */
[----:B------:R0:W2:Y:S01]  /*7cd0*/  @P3 LDG.E.U8 R72, desc[UR24][R14.64] ;  /* 0x000000180e483981 */ /* 0x0000a2000c1e1100 */
[----:B------:R-:W-:Y:S02]  /*7ce0*/  IADD3.X R33, PT, PT, R4, UR6, RZ, P5, !PT ;  /* 0x0000000604217c10 */ /* 0x000fe4000affe4ff */
[----:B----4-:R-:W-:Y:S01]  /*7cf0*/  PRMT R70, RZ, 0x7610, R70 ;  /* 0x00007610ff467816 */ /* 0x010fe20000000046 */
[----:B0-----:R-:W-:Y:S02]  /*7d00*/  @P3 IMAD.MOV.U32 R14, RZ, RZ, R71 ;  /* 0x000000ffff0e3224 */ /* 0x001fe400078e0047 */
[----:B------:R-:W-:-:S05]  /*7d10*/  @P3 IMAD.MOV.U32 R15, RZ, RZ, R33 ;  /* 0x000000ffff0f3224 */ /* 0x000fca00078e0021 */
[----:B------:R0:W3:Y:S04]  /*7d20*/  @P3 LDG.E.U8 R70, desc[UR24][R14.64] ;  /* 0x000000180e463981 */ /* 0x0000e8000c1e1100 */
[----:B------:R1:W-:Y:S04]  /*7d30*/  STL [R1+0x140], R37 ;  /* 0x0001402501007387 */ /* 0x0003e80000100800 */
        /* <DEDUP_REMOVED lines=53> */
[----:B------:R-:W-:-:S03]  /*8090*/  PRMT R33, RZ, 0x7610, R33 ;  /* 0x00007610ff217816 */ /* 0x000fc60000000021 */
        /* <DEDUP_REMOVED lines=13> */
[----:B------:R-:W-:Y:S01]  /*8170*/  IADD3 R70, P3, PT, R7, UR5, RZ ;  /* 0x0000000507467c10 */ /* 0x000fe2000ff7e0ff */
[----:B------:R-:W-:-:S03]  /*8180*/  UIMAD UR6, UR12, 0x2b, URZ ;  /* 0x0000002b0c0678a4 */ /* 0x000fc6000f8e02ff */
[----:B------:R-:W-:Y:S01]  /*8190*/  IADD3.X R16, PT, PT, R8, UR14, RZ, P3, !PT ;  /* 0x0000000e08107c10 */ /* 0x000fe20009ffe4ff */
[----:B------:R-:W-:Y:S01]  /*81a0*/  STL [R1+0xaa0], R70 ;  /* 0x000aa04601007387 */ /* 0x000fe20000100800 */
[----:B----4-:R-:W-:Y:S01]  /*81b0*/  PRMT R34, RZ, 0x7610, R34 ;  /* 0x00007610ff227816 */ /* 0x010fe20000000022 */
[----:B------:R-:W-:Y:S02]  /*81c0*/  USHF.R.S32.HI UR15, URZ, 0x1f, UR6 ;  /* 0x0000001fff0f7899 */ /* 0x000fe40008011406 */
[----:B------:R-:W-:Y:S01]  /*81d0*/  STL [R1+0xa9c], R16 ;  /* 0x000a9c1001007387 */ /* 0x000fe20000100800 */
[----:B0-----:R-:W-:Y:S02]  /*81e0*/  IMAD.MOV.U32 R15, RZ, RZ, R16 ;  /* 0x000000ffff0f7224 */ /* 0x001fe400078e0010 */
[----:B------:R-:W-:-:S05]  /*81f0*/  @P6 IMAD.MOV.U32 R14, RZ, RZ, R70 ;  /* 0x000000ffff0e6224 */ /* 0x000fca00078e0046 */
[----:B------:R0:W3:Y:S01]  /*8200*/  @P6 LDG.E.U8 R34, desc[UR24][R14.64] ;  /* 0x000000180e226981 */ /* 0x0000e2000c1e1100 */
[----:B------:R-:W-:-:S03]  /*8210*/  PRMT R71, RZ, 0x7610, R71 ;  /* 0x00007610ff477816 */ /* 0x000fc60000000047 */
        /* <DEDUP_REMOVED lines=16> */
[----:B------:R-:W-:Y:S01]  /*8320*/  @P5 IMAD.MOV.U32 R15, RZ, RZ, R34 ;  /* 0x000000ffff0f5224 */ /* 0x000fe200078e0022 */
[----:B------:R-:W-:Y:S01]  /*8330*/  IADD3 R33, P6, PT, R5, UR6, RZ ;  /* 0x0000000605217c10 */ /* 0x000fe2000ffde0ff */
[----:B------:R0:W-:Y:S04]  /*8340*/  STL [R1+0xb0c], R34 ;  /* 0x000b0c2201007387 */ /* 0x0001e80000100800 */
[----:B------:R1:W3:Y:S04]  /*8350*/  @P5 LDG.E.U8 R72, desc[UR24][R14.64] ;  /* 0x000000180e485981 */ /* 0x0002e8000c1e1100 */
[----:B------:R-:W-:Y:S04]  /*8360*/  STL [R1+0xb18], R33 ;  /* 0x000b182101007387 */ /* 0x000fe80000100800 */
[----:B--2---:R2:W-:Y:S04]  /*8370*/  STL [R1+0x114], R71 ;  /* 0x0001144701007387 */ /* 0x0045e80000100800 */
[----:B0-----:R-:W4:Y:S04]  /*8380*/  LDL.LU R34, [R1+0xf84] ;  /* 0x000f840001227983 */ /* 0x001f280000300800 */
[----:B------:R-:W4:Y:S01]  /*8390*/  LDL.LU R70, [R1+0xf80] ;  /* 0x000f800001467983 */ /* 0x000f220000300800 */
[----:B------:R-:W-:-:S02]  /*83a0*/  SHF.R.U64 R16, R9, 0xc, RZ ;  /* 0x0000000c09107819 */ /* 0x000fc400000012ff */
[----:B--2---:R-:W-:Y:S02]  /*83b0*/  IADD3.X R71, PT, PT, R6, UR15, RZ, P6, !PT ;  /* 0x0000000f06477c10 */ /* 0x004fe4000b7fe4ff */
[----:B------:R-:W-:Y:S01]  /*83c0*/  LOP3.LUT P3, RZ, R16, 0x1, RZ, 0xc0, !PT ;  /* 0x0000000110ff7812 */ /* 0x000fe2000786c0ff */
[----:B-1----:R-:W-:Y:S01]  /*83d0*/  @P5 IMAD.MOV.U32 R14, RZ, RZ, R33 ;  /* 0x000000ffff0e5224 */ /* 0x002fe200078e0021 */
[----:B------:R-:W-:Y:S01]  /*83e0*/  PRMT R16, RZ, 0x7610, R16 ;  /* 0x00007610ff107816 */ /* 0x000fe20000000010 */
[----:B------:R-:W-:-:S05]  /*83f0*/  IMAD.MOV.U32 R15, RZ, RZ, R71 ;  /* 0x000000ffff0f7224 */ /* 0x000fca00078e0047 */
[----:B------:R0:W2:Y:S04]  /*8400*/  @P5 LDG.E.U8 R16, desc[UR24][R14.64] ;  /* 0x000000180e105981 */ /* 0x0000a8000c1e1100 */
[----:B---3--:R1:W-:Y:S04]  /*8410*/  STL [R1+0x110], R72 ;  /* 0x0001104801007387 */ /* 0x0083e80000100800 */
[----:B-1----:R-:W3:Y:S04]  /*8420*/  LDL.LU R72, [R1+0xf7c] ;  /* 0x000f7c0001487983 */ /* 0x002ee80000300800 */
[----:B------:R1:W-:Y:S02]  /*8430*/  STL [R1+0xb14], R71 ;  /* 0x000b144701007387 */ /* 0x0003e40000100800 */
[----:B-1----:R-:W-:-:S04]  /*8440*/  IADD3 R71, P6, PT, R7, UR6, RZ ;  /* 0x0000000607477c10 */ /* 0x002fc8000ffde0ff */
[----:B0-----:R-:W-:Y:S01]  /*8450*/  IADD3.X R15, PT, PT, R8, UR15, RZ, P6, !PT ;  /* 0x0000000f080f7c10 */ /* 0x001fe2000b7fe4ff */
[----:B------:R-:W-:Y:S01]  /*8460*/  @P5 IMAD.MOV.U32 R14, RZ, RZ, R71 ;  /* 0x000000ffff0e5224 */ /* 0x000fe200078e0047 */
[----:B----4-:R-:W-:-:S06]  /*8470*/  PRMT R70, RZ, 0x7610, R70 ;  /* 0x00007610ff467816 */ /* 0x010fcc0000000046 */
[----:B------:R0:W4:Y:S01]  /*8480*/  @P5 LDG.E.U8 R70, desc[UR24][R14.64] ;  /* 0x000000180e465981 */ /* 0x000122000c1e1100 */
[----:B------:R-:W-:-:S04]  /*8490*/  UIMAD UR5, UR12, 0x33, URZ ;  /* 0x000000330c0578a4 */ /* 0x000fc8000f8e02ff */
[----:B------:R-:W-:Y:S02]  /*84a0*/  USHF.R.S32.HI UR14, URZ, 0x1f, UR5 ;  /* 0x0000001fff0e7899 */ /* 0x000fe40008011405 */
[----:B------:R-:W-:Y:S01]  /*84b0*/  IADD3 R33, P6, PT, R0, UR5, RZ ;  /* 0x0000000500217c10 */ /* 0x000fe2000ffde0ff */
[----:B------:R-:W-:Y:S04]  /*84c0*/  STL [R1+0xb20], R71 ;  /* 0x000b204701007387 */ /* 0x000fe80000100800 */
[----:B--2---:R-:W-:Y:S01]  /*84d0*/  STL [R1+0x10c], R16 ;  /* 0x00010c1001007387 */ /* 0x004fe20000100800 */
[----:B0-----:R-:W-:-:S03]  /*84e0*/  IADD3.X R14, PT, PT, R2, UR14, RZ, P6, !PT ;  /* 0x0000000e020e7c10 */ /* 0x001fc6000b7fe4ff */
[----:B------:R0:W-:Y:S04]  /*84f0*/  STL [R1+0xb1c], R15 ;  /* 0x000b1c0f01007387 */ /* 0x0001e80000100800 */
[----:B------:R-:W-:Y:S01]  /*8500*/  STL [R1+0xba4], R33 ;  /* 0x000ba42101007387 */ /* 0x000fe20000100800 */
[----:B0-----:R-:W-:-:S05]  /*8510*/  IMAD.MOV.U32 R15, RZ, RZ, R33 ;  /* 0x000000ffff0f7224 */ /* 0x001fca00078e0021 */
[----:B------:R-:W-:Y:S02]  /*8520*/  @P3 LOP3.LUT R15, R15, R14, RZ, 0x3c, !PT ;  /* 0x0000000e0f0f3212 */ /* 0x000fe400078e3cff */
[----:B---3--:R-:W-:Y:S01]  /*8530*/  PRMT R72, RZ, 0x7610, R72 ;  /* 0x00007610ff487816 */ /* 0x008fe20000000048 */
[----:B----4-:R0:W-:Y:S02]  /*8540*/  STL [R1+0x108], R70 ;  /* 0x0001084601007387 */ /* 0x0101e40000100800 */
[----:B0-----:R-:W-:-:S05]  /*8550*/  IADD3 R70, P5, PT, R3, UR5, RZ ;  /* 0x0000000503467c10 */ /* 0x001fca000ffbe0ff */
[----:B------:R-:W-:Y:S04]  /*8560*/  STL [R1+0xbac], R70 ;  /* 0x000bac4601007387 */ /* 0x000fe80000100800 */
[----:B------:R0:W-:Y:S02]  /*8570*/  STL [R1+0xba0], R14 ;  /* 0x000ba00e01007387 */ /* 0x0001e40000100800 */
[----:B0-----:R-:W-:-:S04]  /*8580*/  @P3 LOP3.LUT R14, R15, R14, RZ, 0x3c, !PT ;  /* 0x0000000e0f0e3212 */ /* 0x001fc800078e3cff */
[----:B------:R-:W-:-:S05]  /*8590*/  @P3 LOP3.LUT R15, R15, R14, RZ, 0x3c, !PT ;  /* 0x0000000e0f0f3212 */ /* 0x000fca00078e3cff */
[----:B------:R0:W2:Y:S01]  /*85a0*/  @P3 LDG.E.U8 R72, desc[UR24][R14.64] ;  /* 0x000000180e483981 */ /* 0x0000a2000c1e1100 */
[----:B------:R-:W-:Y:S02]  /*85b0*/  IADD3.X R33, PT, PT, R4, UR14, RZ, P5, !PT ;  /* 0x0000000e04217c10 */ /* 0x000fe4000affe4ff */
[----:B------:R-:W-:-:S03]  /*85c0*/  PRMT R34, RZ, 0x7610, R34 ;  /* 0x00007610ff227816 */ /* 0x000fc60000000022 */
[----:B------:R-:W-:Y:S01]  /*85d0*/  STL [R1+0xba8], R33 ;  /* 0x000ba82101007387 */ /* 0x000fe20000100800 */
[----:B0-----:R-:W-:Y:S02]  /*85e0*/  @P3 IMAD.MOV.U32 R14, RZ, RZ, R70 ;  /* 0x000000ffff0e3224 */ /* 0x001fe400078e0046 */
[----:B------:R-:W-:-:S05]  /*85f0*/  @P3 IMAD.MOV.U32 R15, RZ, RZ, R33 ;  /* 0x000000ffff0f3224 */ /* 0x000fca00078e0021 */
[----:B------:R0:W3:Y:S04]  /*8600*/  @P3 LDG.E.U8 R34, desc[UR24][R14.64] ;  /* 0x000000180e223981 */ /* 0x0000e8000c1e1100 */
[----:B--2---:R1:W-:Y:S04]  /*8610*/  STL [R1+0x104], R72 ;  /* 0x0001044801007387 */ /* 0x0043e80000100800 */
[----:B-1----:R-:W2:Y:S01]  /*8620*/  LDL.LU R72, [R1+0xf78] ;  /* 0x000f780001487983 */ /* 0x002ea20000300800 */
[----:B------:R-:W-:-:S03]  /*8630*/  IADD3 R71, P5, PT, R5, UR5, RZ ;  /* 0x0000000505477c10 */ /* 0x000fc6000ffbe0ff */
[----:B------:R-:W4:Y:S01]  /*8640*/  LDL.LU R33, [R1+0xf74] ;  /* 0x000f740001217983 */ /* 0x000f220000300800 */
[----:B0-----:R-:W-:Y:S01]  /*8650*/  IADD3.X R15, PT, PT, R6, UR14, RZ, P5, !PT ;  /* 0x0000000e060f7c10 */ /* 0x001fe2000affe4ff */
[----:B------:R-:W-:Y:S02]  /*8660*/  @P3 IMAD.MOV.U32 R14, RZ, RZ, R71 ;  /* 0x000000ffff0e3224 */ /* 0x000fe400078e0047 */
[----:B------:R-:W-:Y:S04]  /*8670*/  STL [R1+0xbb4], R71 ;  /* 0x000bb44701007387 */ /* 0x000fe80000100800 */
[----:B---3--:R0:W-:Y:S02]  /*8680*/  STL [R1+0x100], R34 ;  /* 0x0001002201007387 */ /* 0x0081e40000100800 */
[----:B0-----:R-:W-:-:S04]  /*8690*/  IADD3 R34, P5, PT, R7, UR5, RZ ;  /* 0x0000000507227c10 */ /* 0x001fc8000ffbe0ff */
[----:B------:R-:W-:Y:S01]  /*86a0*/  IADD3.X R70, PT, PT, R8, UR14, RZ, P5, !PT ;  /* 0x0000000e08467c10 */ /* 0x000fe2000affe4ff */
[----:B------:R0:W-:Y:S01]  /*86b0*/  STL [R1+0xbb0], R15 ;  /* 0x000bb00f01007387 */ /* 0x0001e20000100800 */
[----:B------:R-:W-:Y:S02]  /*86c0*/  PRMT R37, RZ, 0x7610, R37 ;  /* 0x00007610ff257816 */ /* 0x000fe40000000025 */
[----:B--2---:R-:W-:-:S06]  /*86d0*/  PRMT R72, RZ, 0x7610, R72 ;  /* 0x00007610ff487816 */ /* 0x004fcc0000000048 */
[----:B------:R1:W2:Y:S02]  /*86e0*/  @P3 LDG.E.U8 R72, desc[UR24][R14.64] ;  /* 0x000000180e483981 */ /* 0x0002a4000c1e1100 */
[----:B-1----:R-:W-:Y:S02]  /*86f0*/  IMAD.MOV.U32 R14, RZ, RZ, R70 ;  /* 0x000000ffff0e7224 */ /* 0x002fe400078e0046 */
[----:B0-----:R-:W-:-:S05]  /*8700*/  IMAD.MOV.U32 R15, RZ, RZ, R34 ;  /* 0x000000ffff0f7224 */ /* 0x001fca00078e0022 */
        /* <DEDUP_REMOVED lines=9> */
[----:B------:R-:W-:Y:S02]  /*87a0*/  LOP3.LUT P6, RZ, R16, 0x1, RZ, 0xc0, !PT ;  /* 0x0000000110ff7812 */ /* 0x000fe400078cc0ff */
[----:B-1----:R-:W-:Y:S01]  /*87b0*/  IADD3 R34, P5, PT, R0, UR6, RZ ;  /* 0x0000000600227c10 */ /* 0x002fe2000ffbe0ff */
[----:B0-----:R-:W-:-:S04]  /*87c0*/  VIADD R14, R36, 0xfffffff3 ;  /* 0xfffffff3240e7836 */ /* 0x001fc80000000000 */
[----:B------:R-:W-:Y:S01]  /*87d0*/  IMAD.MOV.U32 R15, RZ, RZ, R34 ;  /* 0x000000ffff0f7224 */ /* 0x000fe200078e0022 */
[----:B------:R-:W-:Y:S02]  /*87e0*/  PRMT R16, RZ, 0x7610, R16 ;  /* 0x00007610ff107816 */ /* 0x000fe40000000010 */
[----:B----4-:R-:W-:Y:S01]  /*87f0*/  PRMT R33, RZ, 0x7610, R33 ;  /* 0x00007610ff217816 */ /* 0x010fe20000000021 */
[----:B--2---:R0:W-:Y:S04]  /*8800*/  STL [R1+0xfc], R72 ;  /* 0x0000fc4801007387 */ /* 0x0041e80000100800 */
[----:B0-----:R-:W2:Y:S04]  /*8810*/  LDL.LU R72, [R1+0xf6c] ;  /* 0x000f6c0001487983 */ /* 0x001ea80000300800 */
[----:B------:R0:W-:Y:S04]  /*8820*/  STL [R1+0xbb8], R70 ;  /* 0x000bb84601007387 */ /* 0x0001e80000100800 */
[----:B0-----:R-:W4:Y:S04]  /*8830*/  LDL.LU R70, [R1+0xf68] ;  /* 0x000f680001467983 */ /* 0x001f280000300800 */
[----:B------:R0:W-:Y:S02]  /*8840*/  STL [R1+0xc44], R34 ;  /* 0x000c442201007387 */ /* 0x0001e40000100800 */
[----:B0-----:R-:W-:-:S02]  /*8850*/  IADD3.X R34, PT, PT, R2, UR14, RZ, P5, !PT ;  /* 0x0000000e02227c10 */ /* 0x001fc4000affe4ff */
[----:B------:R-:W-:-:S03]  /*8860*/  ISETP.GE.U32.AND P5, PT, R14, 0x7fffffb4, PT ;  /* 0x7fffffb40e00780c */ /* 0x000fc60003fa6070 */
[----:B------:R-:W-:-:S05]  /*8870*/  IMAD.MOV.U32 R14, RZ, RZ, R34 ;  /* 0x000000ffff0e7224 */ /* 0x000fca00078e0022 */
[----:B------:R-:W-:-:S04]  /*8880*/  @P6 LOP3.LUT R15, R15, R14, RZ, 0x3c, !PT ;  /* 0x0000000e0f0f6212 */ /* 0x000fc800078e3cff */
[C---:B------:R-:W-:Y:S01]  /*8890*/  @P6 LOP3.LUT R14, R15.reuse, R14, RZ, 0x3c, !PT ;  /* 0x0000000e0f0e6212 */ /* 0x040fe200078e3cff */
[----:B---3--:R0:W-:Y:S03]  /*88a0*/  STL [R1+0xf8], R37 ;  /* 0x0000f82501007387 */ /* 0x0081e60000100800 */
[----:B------:R-:W-:Y:S01]  /*88b0*/  @P6 LOP3.LUT R15, R15, R14, RZ, 0x3c, !PT ;  /* 0x0000000e0f0f6212 */ /* 0x000fe200078e3cff */
[----:B------:R1:W-:Y:S04]  /*88c0*/  STL [R1+0xc40], R34 ;  /* 0x000c402201007387 */ /* 0x0003e80000100800 */
[----:B------:R3:W2:Y:S01]  /*88d0*/  @P6 LDG.E.U8 R16, desc[UR24][R14.64] ;  /* 0x000000180e106981 */ /* 0x0006a2000c1e1100 */
[----:B0-----:R-:W-:-:S04]  /*88e0*/  IADD3 R37, P3, PT, R3, UR6, RZ ;  /* 0x0000000603257c10 */ /* 0x001fc8000ff7e0ff */
[----:B-1----:R-:W-:Y:S01]  /*88f0*/  IADD3.X R34, PT, PT, R4, UR14, RZ, P3, !PT ;  /* 0x0000000e04227c10 */ /* 0x002fe20009ffe4ff */
[----:B---3--:R-:W-:-:S04]  /*8900*/  @P6 IMAD.MOV.U32 R14, RZ, RZ, R37 ;  /* 0x000000ffff0e6224 */ /* 0x008fc800078e0025 */
[----:B------:R-:W-:-:S05]  /*8910*/  @P6 IMAD.MOV.U32 R15, RZ, RZ, R34 ;  /* 0x000000ffff0f6224 */ /* 0x000fca00078e0022 */
[----:B------:R0:W3:Y:S04]  /*8920*/  @P6 LDG.E.U8 R33, desc[UR24][R14.64] ;  /* 0x000000180e216981 */ /* 0x0000e8000c1e1100 */
[----:B------:R-:W-:Y:S04]  /*8930*/  STL [R1+0xc4c], R37 ;  /* 0x000c4c2501007387 */ /* 0x000fe80000100800 */
[----:B------:R1:W-:Y:S01]  /*8940*/  STL [R1+0xc48], R34 ;  /* 0x000c482201007387 */ /* 0x0003e20000100800 */
[----:B------:R-:W-:Y:S02]  /*8950*/  PRMT R27, RZ, 0x7610, R27 ;  /* 0x00007610ff1b7816 */ /* 0x000fe4000000001b */
[----:B------:R-:W-:Y:S01]  /*8960*/  PRMT R30, RZ, 0x7610, R30 ;  /* 0x00007610ff1e7816 */ /* 0x000fe2000000001e */
        /* <DEDUP_REMOVED lines=11> */
[----:B------:R-:W-:Y:S02]  /*8a20*/  @P6 LOP3.LUT R15, R15, R14, RZ, 0x3c, !PT ;  /* 0x0000000e0f0f6212 */ /* 0x000fe400078e3cff */
[----:B------:R-:W-:-:S03]  /*8a30*/  IADD3 R33, P3, PT, R7, UR6, RZ ;  /* 0x0000000607217c10 */ /* 0x000fc6000ff7e0ff */
[----:B------:R0:W2:Y:S01]  /*8a40*/  @P6 LDG.E.U8 R27, desc[UR24][R14.64] ;  /* 0x000000180e1b6981 */ /* 0x0000a2000c1e1100 */
[----:B------:R-:W-:-:S05]  /*8a50*/  IADD3.X R16, PT, PT, R8, UR14, RZ, P3, !PT ;  /* 0x0000000e08107c10 */ /* 0x000fca0009ffe4ff */
[----:B0-----:R-:W-:Y:S02]  /*8a60*/  IMAD.MOV.U32 R15, RZ, RZ, R16 ;  /* 0x000000ffff0f7224 */ /* 0x001fe400078e0010 */
[----:B------:R-:W-:-:S05]  /*8a70*/  @P6 IMAD.MOV.U32 R14, RZ, RZ, R33 ;  /* 0x000000ffff0e6224 */ /* 0x000fca00078e0021 */
[----:B------:R0:W3:Y:S01]  /*8a80*/  @P6 LDG.E.U8 R30, desc[UR24][R14.64] ;  /* 0x000000180e1e6981 */ /* 0x0000e2000c1e1100 */
[----:B------:R-:W-:-:S03]  /*8a90*/  USHF.L.U32 UR5, UR12, 0x2, URZ ;  /* 0x000000020c057899 */ /* 0x000fc600080006ff */
[----:B------:R-:W-:Y:S01]  /*8aa0*/  STL [R1+0xc5c], R33 ;  /* 0x000c5c2101007387 */ /* 0x000fe20000100800 */
[----:B------:R-:W-:-:S03]  /*8ab0*/  USHF.R.S32.HI UR6, URZ, 0x1f, UR5 ;  /* 0x0000001fff067899 */ /* 0x000fc60008011405 */
[----:B------:R-:W-:Y:S01]  /*8ac0*/  STL [R1+0xc58], R16 ;  /* 0x000c581001007387 */ /* 0x000fe20000100800 */
[----:B------:R-:W-:-:S03]  /*8ad0*/  PRMT R32, RZ, 0x7610, R32 ;  /* 0x00007610ff207816 */ /* 0x000fc60000000020 */
[----:B--2---:R1:W-:Y:S02]  /*8ae0*/  STL [R1+0xec], R27 ;  /* 0x0000ec1b01007387 */ /* 0x0043e40000100800 */
[----:B-1----:R-:W-:-:S04]  /*8af0*/  IADD3 R27, P3, PT, R0, UR5, RZ ;  /* 0x00000005001b7c10 */ /* 0x002fc8000ff7e0ff */
        /* <DEDUP_REMOVED lines=10> */
[----:B------:R-:W-:Y:S02]  /*8ba0*/  IADD3.X R33, PT, PT, R4, UR6, RZ, P6, !PT ;  /* 0x0000000604217c10 */ /* 0x000fe4000b7fe4ff */
[----:B------:R-:W-:Y:S02]  /*8bb0*/  PRMT R35, RZ, 0x7610, R35 ;  /* 0x00007610ff237816 */ /* 0x000fe40000000023 */
[----:B------:R-:W-:Y:S01]  /*8bc0*/  IADD3 R27, P6, PT, R5, UR5, RZ ;  /* 0x00000005051b7c10 */ /* 0x000fe2000ffde0ff */
[----:B0-----:R-:W-:Y:S02]  /*8bd0*/  @!P4 IMAD.MOV.U32 R14, RZ, RZ, R30 ;  /* 0x000000ffff0ec224 */ /* 0x001fe400078e001e */
[----:B------:R-:W-:Y:S01]  /*8be0*/  @!P4 IMAD.MOV.U32 R15, RZ, RZ, R33 ;  /* 0x000000ffff0fc224 */ /* 0x000fe200078e0021 */
[----:B------:R-:W-:Y:S01]  /*8bf0*/  STL [R1+0x334], R30 ;  /* 0x0003341e01007387 */ /* 0x000fe20000100800 */
[----:B------:R-:W-:-:S03]  /*8c00*/  VIADD R16, R36, 0xfffffffa ;  /* 0xfffffffa24107836 */ /* 0x000fc60000000000 */
[----:B------:R0:W-:Y:S04]  /*8c10*/  STL [R1+0x330], R33 ;  /* 0x0003302101007387 */ /* 0x0001e80000100800 */
[----:B------:R1:W3:Y:S04]  /*8c20*/  @!P4 LDG.E.U8 R35, desc[UR24][R14.64] ;  /* 0x000000180e23c981 */ /* 0x0002e8000c1e1100 */
[----:B------:R-:W-:Y:S01]  /*8c30*/  STL [R1+0x33c], R27 ;  /* 0x00033c1b01007387 */ /* 0x000fe20000100800 */
[----:B------:R-:W-:Y:S02]  /*8c40*/  ISETP.GE.U32.AND P3, PT, R16, 0x7fffffbb, PT ;  /* 0x7fffffbb1000780c */ /* 0x000fe40003f66070 */
[----:B------:R-:W-:Y:S01]  /*8c50*/  PRMT R16, RZ, 0x7610, R16 ;  /* 0x00007610ff107816 */ /* 0x000fe20000000010 */
[----:B-1----:R-:W-:Y:S01]  /*8c60*/  @!P4 IMAD.MOV.U32 R14, RZ, RZ, R27 ;  /* 0x000000ffff0ec224 */ /* 0x002fe200078e001b */
[----:B--2---:R1:W-:Y:S04]  /*8c70*/  STL [R1+0xe4], R32 ;  /* 0x0000e42001007387 */ /* 0x0043e80000100800 */
[----:B0-----:R-:W2:Y:S04]  /*8c80*/  LDL.LU R33, [R1+0xf5c] ;  /* 0x000f5c0001217983 */ /* 0x001ea80000300800 */
[----:B------:R-:W2:Y:S01]  /*8c90*/  LDL.LU R30, [R1+0xf58] ;  /* 0x000f5800011e7983 */ /* 0x000ea20000300800 */
[----:B-1----:R-:W-:-:S05]  /*8ca0*/  IADD3.X R32, PT, PT, R6, UR6, RZ, P6, !PT ;  /* 0x0000000606207c10 */ /* 0x002fca000b7fe4ff */
[----:B------:R-:W-:-:S05]  /*8cb0*/  IMAD.MOV.U32 R15, RZ, RZ, R32 ;  /* 0x000000ffff0f7224 */ /* 0x000fca00078e0020 */
[----:B------:R0:W2:Y:S04]  /*8cc0*/  @!P4 LDG.E.U8 R16, desc[UR24][R14.64] ;  /* 0x000000180e10c981 */ /* 0x0000a8000c1e1100 */
[----:B---3--:R1:W-:Y:S01]  /*8cd0*/  STL [R1+0xe0], R35 ;  /* 0x0000e02301007387 */ /* 0x0083e20000100800 */
[----:B------:R-:W-:-:S03]  /*8ce0*/  PRMT R28, RZ, 0x7610, R28 ;  /* 0x00007610ff1c7816 */ /* 0x000fc6000000001c */
[----:B-1----:R-:W3:Y:S04]  /*8cf0*/  LDL.LU R35, [R1+0xf54] ;  /* 0x000f540001237983 */ /* 0x002ee80000300800 */
[----:B------:R1:W-:Y:S02]  /*8d00*/  STL [R1+0x338], R32 ;  /* 0x0003382001007387 */ /* 0x0003e40000100800 */
[----:B-1----:R-:W-:Y:S01]  /*8d10*/  IADD3 R32, P6, PT, R7, UR5, RZ ;  /* 0x0000000507207c10 */ /* 0x002fe2000ffde0ff */
[----:B------:R-:W-:-:S03]  /*8d20*/  UIMAD UR5, UR12, 0xc, URZ ;  /* 0x0000000c0c0578a4 */ /* 0x000fc6000f8e02ff */
[----:B0-----:R-:W-:Y:S01]  /*8d30*/  IADD3.X R15, PT, PT, R8, UR6, RZ, P6, !PT ;  /* 0x00000006080f7c10 */ /* 0x001fe2000b7fe4ff */
[----:B------:R-:W-:Y:S01]  /*8d40*/  @!P4 IMAD.MOV.U32 R14, RZ, RZ, R32 ;  /* 0x000000ffff0ec224 */ /* 0x000fe200078e0020 */
[----:B------:R-:W-:Y:S02]  /*8d50*/  USHF.R.S32.HI UR6, URZ, 0x1f, UR5 ;  /* 0x0000001fff067899 */ /* 0x000fe40008011405 */
[----:B------:R-:W-:Y:S01]  /*8d60*/  IADD3 R27, P6, PT, R0, UR5, RZ ;  /* 0x00000005001b7c10 */ /* 0x000fe2000ffde0ff */
[----:B------:R-:W-:Y:S04]  /*8d70*/  STL [R1+0x344], R32 ;  /* 0x0003442001007387 */ /* 0x000fe80000100800 */
[----:B------:R0:W3:Y:S02]  /*8d80*/  @!P4 LDG.E.U8 R28, desc[UR24][R14.64] ;  /* 0x000000180e1cc981 */ /* 0x0000e4000c1e1100 */
[----:B0-----:R-:W-:-:S02]  /*8d90*/  IADD3.X R14, PT, PT, R2, UR6, RZ, P6, !PT ;  /* 0x00000006020e7c10 */ /* 0x001fc4000b7fe4ff */
[----:B------:R-:W-:Y:S02]  /*8da0*/  PRMT R29, RZ, 0x7610, R29 ;  /* 0x00007610ff1d7816 */ /* 0x000fe4000000001d */
[----:B------:R-:W-:Y:S01]  /*8db0*/  PRMT R23, RZ, 0x7610, R23 ;  /* 0x00007610ff177816 */ /* 0x000fe20000000017 */
[----:B--2---:R-:W-:Y:S04]  /*8dc0*/  STL [R1+0xdc], R16 ;  /* 0x0000dc1001007387 */ /* 0x004fe80000100800 */
[----:B------:R0:W-:Y:S04]  /*8dd0*/  STL [R1+0x340], R15 ;  /* 0x0003400f01007387 */ /* 0x0001e80000100800 */
[----:B------:R1:W-:Y:S01]  /*8de0*/  STL [R1+0x7c0], R27 ;  /* 0x0007c01b01007387 */ /* 0x0003e20000100800 */
[----:B0-----:R-:W-:Y:S01]  /*8df0*/  IMAD.MOV.U32 R15, RZ, RZ, R27 ;  /* 0x000000ffff0f7224 */ /* 0x001fe200078e001b */
[----:B-1----:R-:W-:-:S04]  /*8e00*/  IADD3 R27, P4, PT, R3, UR5, RZ ;  /* 0x00000005031b7c10 */ /* 0x002fc8000ff9e0ff */
[-C--:B------:R-:W-:Y:S01]  /*8e10*/  @!P5 LOP3.LUT R15, R15, R14.reuse, RZ, 0x3c, !PT ;  /* 0x0000000e0f0fd212 */ /* 0x080fe200078e3cff */
[----:B------:R-:W-:Y:S04]  /*8e20*/  STL [R1+0x8a4], R27 ;  /* 0x0008a41b01007387 */ /* 0x000fe80000100800 */
[----:B------:R0:W-:Y:S01]  /*8e30*/  STL [R1+0x7bc], R14 ;  /* 0x0007bc0e01007387 */ /* 0x0001e20000100800 */
[----:B------:R-:W-:Y:S02]  /*8e40*/  IADD3.X R32, PT, PT, R4, UR6, RZ, P4, !PT ;  /* 0x0000000604207c10 */ /* 0x000fe4000a7fe4ff */
[----:B0-----:R-:W-:-:S04]  /*8e50*/  @!P5 LOP3.LUT R14, R15, R14, RZ, 0x3c, !PT ;  /* 0x0000000e0f0ed212 */ /* 0x001fc800078e3cff */
[----:B------:R-:W-:-:S05]  /*8e60*/  @!P5 LOP3.LUT R15, R15, R14, RZ, 0x3c, !PT ;  /* 0x0000000e0f0fd212 */ /* 0x000fca00078e3cff */
[----:B------:R0:W2:Y:S02]  /*8e70*/  @!P5 LDG.E.U8 R29, desc[UR24][R14.64] ;  /* 0x000000180e1dd981 */ /* 0x0000a4000c1e1100 */
[----:B0-----:R-:W-:Y:S02]  /*8e80*/  @!P5 IMAD.MOV.U32 R14, RZ, RZ, R27 ;  /* 0x000000ffff0ed224 */ /* 0x001fe400078e001b */
[----:B------:R-:W-:-:S05]  /*8e90*/  @!P5 IMAD.MOV.U32 R15, RZ, RZ, R32 ;  /* 0x000000ffff0fd224 */ /* 0x000fca00078e0020 */
[----:B------:R0:W4:Y:S04]  /*8ea0*/  @!P5 LDG.E.U8 R23, desc[UR24][R14.64] ;  /* 0x000000180e17d981 */ /* 0x000128000c1e1100 */
[----:B---3--:R1:W-:Y:S01]  /*8eb0*/  STL [R1+0xd8], R28 ;  /* 0x0000d81c01007387 */ /* 0x0083e20000100800 */
[----:B------:R-:W-:Y:S02]  /*8ec0*/  PRMT R31, RZ, 0x7610, R31 ;  /* 0x00007610ff1f7816 */ /* 0x000fe4000000001f */
[----:B-1----:R-:W-:-:S04]  /*8ed0*/  IADD3 R28, P4, PT, R5, UR5, RZ ;  /* 0x00000005051c7c10 */ /* 0x002fc8000ff9e0ff */
[----:B0-----:R-:W-:Y:S01]  /*8ee0*/  IADD3.X R15, PT, PT, R6, UR6, RZ, P4, !PT ;  /* 0x00000006060f7c10 */ /* 0x001fe2000a7fe4ff */
[----:B------:R-:W-:Y:S01]  /*8ef0*/  @!P5 IMAD.MOV.U32 R14, RZ, RZ, R28 ;  /* 0x000000ffff0ed224 */ /* 0x000fe200078e001c */
[----:B------:R-:W-:Y:S04]  /*8f00*/  STL [R1+0x8a0], R32 ;  /* 0x0008a02001007387 */ /* 0x000fe80000100800 */
[----:B------:R0:W3:Y:S01]  /*8f10*/  @!P5 LDG.E.U8 R31, desc[UR24][R14.64] ;  /* 0x000000180e1fd981 */ /* 0x0000e2000c1e1100 */
[----:B------:R-:W-:-:S03]  /*8f20*/  PRMT R25, RZ, 0x7610, R25 ;  /* 0x00007610ff197816 */ /* 0x000fc60000000019 */
[----:B--2---:R1:W-:Y:S04]  /*8f30*/  STL [R1+0xd4], R29 ;  /* 0x0000d41d01007387 */ /* 0x0043e80000100800 */
[----:B-1----:R-:W2:Y:S04]  /*8f40*/  LDL.LU R29, [R1+0xf50] ;  /* 0x000f5000011d7983 */ /* 0x002ea80000300800 */
[----:B------:R-:W2:Y:S04]  /*8f50*/  LDL.LU R32, [R1+0xf4c] ;  /* 0x000f4c0001207983 */ /* 0x000ea80000300800 */
[----:B------:R-:W-:Y:S04]  /*8f60*/  STL [R1+0x8ac], R28 ;  /* 0x0008ac1c01007387 */ /* 0x000fe80000100800 */
[----:B----4-:R1:W-:Y:S02]  /*8f70*/  STL [R1+0xd0], R23 ;  /* 0x0000d01701007387 */ /* 0x0103e40000100800 */
[----:B-1----:R-:W-:-:S04]  /*8f80*/  IADD3 R23, P4, PT, R7, UR5, RZ ;  /* 0x0000000507177c10 */ /* 0x002fc8000ff9e0ff */
[----:B------:R-:W-:Y:S01]  /*8f90*/  IADD3.X R27, PT, PT, R8, UR6, RZ, P4, !PT ;  /* 0x00000006081b7c10 */ /* 0x000fe2000a7fe4ff */
[----:B------:R1:W-:Y:S04]  /*8fa0*/  STL [R1+0x8a8], R15 ;  /* 0x0008a80f01007387 */ /* 0x0003e80000100800 */
[----:B0-----:R-:W-:Y:S02]  /*8fb0*/  IMAD.MOV.U32 R14, RZ, RZ, R27 ;  /* 0x000000ffff0e7224 */ /* 0x001fe400078e001b */
[----:B-1----:R-:W-:-:S05]  /*8fc0*/  IMAD.MOV.U32 R15, RZ, RZ, R23 ;  /* 0x000000ffff0f7224 */ /* 0x002fca00078e0017 */
[----:B------:R-:W-:-:S04]  /*8fd0*/  @!P5 LOP3.LUT R15, R15, R14, RZ, 0x3c, !PT ;  /* 0x0000000e0f0fd212 */ /* 0x000fc800078e3cff */
[----:B------:R-:W-:-:S04]  /*8fe0*/  @!P5 LOP3.LUT R14, R15, R14, RZ, 0x3c, !PT ;  /* 0x0000000e0f0ed212 */ /* 0x000fc800078e3cff */
[----:B------:R-:W-:-:S05]  /*8ff0*/  @!P5 LOP3.LUT R15, R15, R14, RZ, 0x3c, !PT ;  /* 0x0000000e0f0fd212 */ /* 0x000fca00078e3cff */
[----:B------:R0:W4:Y:S01]  /*9000*/  @!P5 LDG.E.U8 R25, desc[UR24][R14.64] ;  /* 0x000000180e19d981 */ /* 0x000122000c1e1100 */
[----:B------:R-:W-:Y:S01]  /*9010*/  UIMAD UR5, UR12, 0x14, URZ ;  /* 0x000000140c0578a4 */ /* 0x000fe2000f8e02ff */
[----:B------:R-:W-:Y:S02]  /*9020*/  SHF.R.U32.HI R16, RZ, 0xb, R12 ;  /* 0x0000000bff107819 */ /* 0x000fe4000001160c */
[----:B------:R1:W-:Y:S01]  /*9030*/  STL [R1+0x8b4], R23 ;  /* 0x0008b41701007387 */ /* 0x0003e20000100800 */
[----:B------:R-:W-:-:S03]  /*9040*/  USHF.R.S32.HI UR14, URZ, 0x1f, UR5 ;  /* 0x0000001fff0e7899 */ /* 0x000fc60008011405 */
[----:B------:R-:W2:Y:S01]  /*9050*/  LDL.LU R28, [R1+0xf48] ;  /* 0x000f4800011c7983 */ /* 0x000ea20000300800 */
[----:B------:R-:W-:-:S03]  /*9060*/  LOP3.LUT P6, RZ, R16, 0x1, RZ, 0xc0, !PT ;  /* 0x0000000110ff7812 */ /* 0x000fc600078cc0ff */
[----:B---3--:R3:W-:Y:S01]  /*9070*/  STL [R1+0xcc], R31 ;  /* 0x0000cc1f01007387 */ /* 0x0087e20000100800 */
[----:B-1----:R-:W-:Y:S02]  /*9080*/  IADD3 R23, P4, PT, R0, UR5, RZ ;  /* 0x0000000500177c10 */ /* 0x002fe4000ff9e0ff */
[----:B0-----:R-:W-:-:S03]  /*9090*/  SHF.R.U32.HI R14, RZ, 0x3, R12 ;  /* 0x00000003ff0e7819 */ /* 0x001fc6000001160c */
[----:B------:R-:W-:Y:S01]  /*90a0*/  IMAD.MOV.U32 R15, RZ, RZ, R23 ;  /* 0x000000ffff0f7224 */ /* 0x000fe200078e0017 */
[----:B---3--:R-:W3:Y:S04]  /*90b0*/  LDL.LU R31, [R1+0xf44] ;  /* 0x000f4400011f7983 */ /* 0x008ee80000300800 */
        /* <DEDUP_REMOVED lines=8> */
[----:B------:R-:W-:Y:S02]  /*9140*/  PRMT R16, RZ, 0x7610, R16 ;  /* 0x00007610ff107816 */ /* 0x000fe40000000010 */
[----:B------:R-:W-:-:S05]  /*9150*/  @P6 LOP3.LUT R15, R15, R14, RZ, 0x3c, !PT ;  /* 0x0000000e0f0f6212 */ /* 0x000fca00078e3cff */
[----:B------:R0:W2:Y:S01]  /*9160*/  @P6 LDG.E.U8 R16, desc[UR24][R14.64] ;  /* 0x000000180e106981 */ /* 0x0000a2000c1e1100 */
[----:B------:R-:W-:-:S03]  /*9170*/  PRMT R19, RZ, 0x7610, R19 ;  /* 0x00007610ff137816 */ /* 0x000fc60000000013 */
[----:B----4-:R1:W-:Y:S04]  /*9180*/  STL [R1+0xc8], R25 ;  /* 0x0000c81901007387 */ /* 0x0103e80000100800 */
[----:B------:R4:W-:Y:S01]  /*9190*/  STL [R1+0x958], R23 ;  /* 0x0009581701007387 */ /* 0x0009e20000100800 */
[----:B-1----:R-:W-:-:S04]  /*91a0*/  IADD3 R25, P5, PT, R3, UR5, RZ ;  /* 0x0000000503197c10 */ /* 0x002fc8000ffbe0ff */
[----:B----4-:R-:W-:Y:S01]  /*91b0*/  IADD3.X R23, PT, PT, R4, UR14, RZ, P5, !PT ;  /* 0x0000000e04177c10 */ /* 0x010fe2000affe4ff */
[----:B0-----:R-:W-:-:S04]  /*91c0*/  @P6 IMAD.MOV.U32 R14, RZ, RZ, R25 ;  /* 0x000000ffff0e6224 */ /* 0x001fc800078e0019 */
[----:B------:R-:W-:-:S05]  /*91d0*/  @P6 IMAD.MOV.U32 R15, RZ, RZ, R23 ;  /* 0x000000ffff0f6224 */ /* 0x000fca00078e0017 */
[----:B------:R0:W4:Y:S04]  /*91e0*/  @P6 LDG.E.U8 R19, desc[UR24][R14.64] ;  /* 0x000000180e136981 */ /* 0x000128000c1e1100 */
[----:B------:R-:W-:Y:S04]  /*91f0*/  STL [R1+0x964], R25 ;  /* 0x0009641901007387 */ /* 0x000fe80000100800 */
[----:B------:R1:W-:Y:S01]  /*9200*/  STL [R1+0x960], R23 ;  /* 0x0009601701007387 */ /* 0x0003e20000100800 */
[----:B------:R-:W-:Y:S02]  /*9210*/  PRMT R26, RZ, 0x7610, R26 ;  /* 0x00007610ff1a7816 */ /* 0x000fe4000000001a */
[----:B------:R-:W-:Y:S01]  /*9220*/  PRMT R21, RZ, 0x7610, R21 ;  /* 0x00007610ff157816 */ /* 0x000fe20000000015 */
[----:B--2---:R2:W-:Y:S04]  /*9230*/  STL [R1+0xc4], R16 ;  /* 0x0000c41001007387 */ /* 0x0045e80000100800 */
[----:B-1----:R-:W3:Y:S04]  /*9240*/  LDL.LU R23, [R1+0xf3c] ;  /* 0x000f3c0001177983 */ /* 0x002ee80000300800 */
[----:B------:R-:W3:Y:S01]  /*9250*/  LDL.LU R25, [R1+0xf38] ;  /* 0x000f380001197983 */ /* 0x000ee20000300800 */
[----:B--2---:R-:W-:-:S04]  /*9260*/  IADD3 R16, P5, PT, R5, UR5, RZ ;  /* 0x0000000505107c10 */ /* 0x004fc8000ffbe0ff */
[----:B0-----:R-:W-:Y:S01]  /*9270*/  IADD3.X R14, PT, PT, R6, UR14, RZ, P5, !PT ;  /* 0x0000000e060e7c10 */ /* 0x001fe2000affe4ff */
[----:B------:R-:W-:Y:S01]  /*9280*/  IMAD.MOV.U32 R15, RZ, RZ, R16 ;  /* 0x000000ffff0f7224 */ /* 0x000fe200078e0010 */
[----:B------:R0:W-:Y:S04]  /*9290*/  STL [R1+0x96c], R16 ;  /* 0x00096c1001007387 */ /* 0x0001e80000100800 */
[-C--:B------:R-:W-:Y:S01]  /*92a0*/  @P6 LOP3.LUT R15, R15, R14.reuse, RZ, 0x3c, !PT ;  /* 0x0000000e0f0f6212 */ /* 0x080fe200078e3cff */
[----:B------:R1:W-:Y:S01]  /*92b0*/  STL [R1+0x968], R14 ;  /* 0x0009680e01007387 */ /* 0x0003e20000100800 */
[----:B0-----:R-:W-:Y:S02]  /*92c0*/  IADD3 R16, P5, PT, R7, UR5, RZ ;  /* 0x0000000507107c10 */ /* 0x001fe4000ffbe0ff */
[----:B-1----:R-:W-:-:S03]  /*92d0*/  @P6 LOP3.LUT R14, R15, R14, RZ, 0x3c, !PT ;  /* 0x0000000e0f0e6212 */ /* 0x002fc600078e3cff */
[----:B------:R-:W-:Y:S01]  /*92e0*/  STL [R1+0x974], R16 ;  /* 0x0009741001007387 */ /* 0x000fe20000100800 */
[----:B------:R-:W-:-:S05]  /*92f0*/  @P6 LOP3.LUT R15, R15, R14, RZ, 0x3c, !PT ;  /* 0x0000000e0f0f6212 */ /* 0x000fca00078e3cff */
[----:B------:R0:W2:Y:S02]  /*9300*/  @P6 LDG.E.U8 R26, desc[UR24][R14.64] ;  /* 0x000000180e1a6981 */ /* 0x0000a4000c1e1100 */
[----:B0-----:R-:W-:Y:S02]  /*9310*/  IMAD.MOV.U32 R15, RZ, RZ, R16 ;  /* 0x000000ffff0f7224 */ /* 0x001fe400078e0010 */
[----:B----4-:R0:W-:Y:S02]  /*9320*/  STL [R1+0xc0], R19 ;  /* 0x0000c01301007387 */ /* 0x0101e40000100800 */
[----:B0-----:R-:W-:-:S05]  /*9330*/  IADD3.X R19, PT, PT, R8, UR14, RZ, P5, !PT ;  /* 0x0000000e08137c10 */ /* 0x001fca000affe4ff */
[----:B------:R-:W-:-:S05]  /*9340*/  IMAD.MOV.U32 R14, RZ, RZ, R19 ;  /* 0x000000ffff0e7224 */ /* 0x000fca00078e0013 */
[----:B------:R-:W-:-:S04]  /*9350*/  @P6 LOP3.LUT R15, R15, R14, RZ, 0x3c, !PT ;  /* 0x0000000e0f0f6212 */ /* 0x000fc800078e3cff */
[----:B------:R-:W-:-:S04]  /*9360*/  @P6 LOP3.LUT R14, R15, R14, RZ, 0x3c, !PT ;  /* 0x0000000e0f0e6212 */ /* 0x000fc800078e3cff */
[----:B------:R-:W-:-:S05]  /*9370*/  @P6 LOP3.LUT R15, R15, R14, RZ, 0x3c, !PT ;  /* 0x0000000e0f0f6212 */ /* 0x000fca00078e3cff */
[----:B------:R0:W4:Y:S01]  /*9380*/  @P6 LDG.E.U8 R21, desc[UR24][R14.64] ;  /* 0x000000180e156981 */ /* 0x000122000c1e1100 */
[----:B------:R-:W-:-:S04]  /*9390*/  UIMAD UR6, UR12, 0x1c, URZ ;  /* 0x0000001c0c0678a4 */ /* 0x000fc8000f8e02ff */
[----:B------:R-:W-:Y:S01]  /*93a0*/  USHF.R.S32.HI UR15, URZ, 0x1f, UR6 ;  /* 0x0000001fff0f7899 */ /* 0x000fe20008011406 */
[----:B------:R-:W-:Y:S01]  /*93b0*/  PRMT R71, RZ, 0x7610, R71 ;  /* 0x00007610ff477816 */ /* 0x000fe20000000047 */
[----:B--2---:R1:W-:Y:S04]  /*93c0*/  STL [R1+0xbc], R26 ;  /* 0x0000bc1a01007387 */ /* 0x0043e80000100800 */
[----:B-1----:R-:W2:Y:S04]  /*93d0*/  LDL.LU R26, [R1+0xf34] ;  /* 0x000f3400011a7983 */ /* 0x002ea80000300800 */
[----:B------:R1:W-:Y:S02]  /*93e0*/  STL [R1+0x970], R19 ;  /* 0x0009701301007387 */ /* 0x0003e40000100800 */
[----:B-1----:R-:W-:-:S04]  /*93f0*/  IADD3 R19, P5, PT, R0, UR6, RZ ;  /* 0x0000000600137c10 */ /* 0x002fc8000ffbe0ff */
[----:B0-----:R-:W-:Y:S01]  /*9400*/  IADD3.X R14, PT, PT, R2, UR15, RZ, P5, !PT ;  /* 0x0000000f020e7c10 */ /* 0x001fe2000affe4ff */
[----:B------:R-:W-:Y:S01]  /*9410*/  IMAD.MOV.U32 R15, RZ, RZ, R19 ;  /* 0x000000ffff0f7224 */ /* 0x000fe200078e0013 */
[----:B------:R-:W-:Y:S04]  /*9420*/  STL [R1+0xa1c], R19 ;  /* 0x000a1c1301007387 */ /* 0x000fe80000100800 */
[-C--:B------:R-:W-:Y:S01]  /*9430*/  @P4 LOP3.LUT R15, R15, R14.reuse, RZ, 0x3c, !PT ;  /* 0x0000000e0f0f4212 */ /* 0x080fe200078e3cff */
[----:B----4-:R-:W-:Y:S04]  /*9440*/  STL [R1+0xb8], R21 ;  /* 0x0000b81501007387 */ /* 0x010fe80000100800 */
[----:B------:R0:W-:Y:S02]  /*9450*/  STL [R1+0xa18], R14 ;  /* 0x000a180e01007387 */ /* 0x0001e40000100800 */
[----:B0-----:R-:W-:-:S04]  /*9460*/  @P4 LOP3.LUT R14, R15, R14, RZ, 0x3c, !PT ;  /* 0x0000000e0f0e4212 */ /* 0x001fc800078e3cff */
[----:B------:R-:W-:-:S05]  /*9470*/  @P4 LOP3.LUT R15, R15, R14, RZ, 0x3c, !PT ;  /* 0x0000000e0f0f4212 */ /* 0x000fca00078e3cff */
[----:B------:R0:W4:Y:S01]  /*9480*/  @P4 LDG.E.U8 R71, desc[UR24][R14.64] ;  /* 0x000000180e474981 */ /* 0x000122000c1e1100 */
[----:B------:R-:W-:Y:S02]  /*9490*/  IADD3 R21, P6, PT, R3, UR6, RZ ;  /* 0x0000000603157c10 */ /* 0x000fe4000ffde0ff */
[----:B------:R-:W-:Y:S02]  /*94a0*/  SHF.R.U64 R16, R9, 0x1b, RZ ;  /* 0x0000001b09107819 */ /* 0x000fe400000012ff */
[----:B------:R-:W-:Y:S02]  /*94b0*/  IADD3.X R19, PT, PT, R4, UR15, RZ, P6, !PT ;  /* 0x0000000f04137c10 */ /* 0x000fe4000b7fe4ff */
[----:B------:R-:W-:Y:S02]  /*94c0*/  PRMT R22, RZ, 0x7610, R22 ;  /* 0x00007610ff167816 */ /* 0x000fe40000000016 */
[----:B------:R-:W-:Y:S01]  /*94d0*/  LOP3.LUT P5, RZ, R16, 0x1, RZ, 0xc0, !PT ;  /* 0x0000000110ff7812 */ /* 0x000fe200078ac0ff */
[----:B0-----:R-:W-:Y:S01]  /*94e0*/  @P4 IMAD.MOV.U32 R14, RZ, RZ, R21 ;  /* 0x000000ffff0e4224 */ /* 0x001fe200078e0015 */
[----:B------:R-:W-:Y:S01]  /*94f0*/  IADD3 R16, P6, PT, R5, UR6, RZ ;  /* 0x0000000605107c10 */ /* 0x000fe2000ffde0ff */
[----:B------:R-:W-:Y:S01]  /*9500*/  @P4 IMAD.MOV.U32 R15, RZ, RZ, R19 ;  /* 0x000000ffff0f4224 */ /* 0x000fe200078e0013 */
[----:B------:R-:W-:Y:S04]  /*9510*/  STL [R1+0xa24], R21 ;  /* 0x000a241501007387 */ /* 0x000fe80000100800 */
[----:B------:R0:W-:Y:S04]  /*9520*/  STL [R1+0xa20], R19 ;  /* 0x000a201301007387 */ /* 0x0001e80000100800 */
[----:B------:R1:W2:Y:S04]  /*9530*/  @P4 LDG.E.U8 R22, desc[UR24][R14.64] ;  /* 0x000000180e164981 */ /* 0x0002a8000c1e1100 */
[----:B------:R-:W-:Y:S01]  /*9540*/  STL [R1+0xa2c], R16 ;  /* 0x000a2c1001007387 */ /* 0x000fe20000100800 */
[----:B------:R-:W-:Y:S01]  /*9550*/  PRMT R10, RZ, 0x7610, R10 ;  /* 0x00007610ff0a7816 */ /* 0x000fe2000000000a */
[----:B-1----:R-:W-:-:S02]  /*9560*/  @P4 IMAD.MOV.U32 R14, RZ, RZ, R16 ;  /* 0x000000ffff0e4224 */ /* 0x002fc400078e0010 */
[----:B----4-:R1:W-:Y:S04]  /*9570*/  STL [R1+0xb4], R71 ;  /* 0x0000b44701007387 */ /* 0x0103e80000100800 */
[----:B0-----:R-:W4:Y:S04]  /*9580*/  LDL.LU R19, [R1+0xf30] ;  /* 0x000f300001137983 */ /* 0x001f280000300800 */
[----:B------:R-:W3:Y:S01]  /*9590*/  LDL.LU R21, [R1+0xf2c] ;  /* 0x000f2c0001157983 */ /* 0x000ee20000300800 */
[----:B-1----:R-:W-:-:S05]  /*95a0*/  IADD3.X R71, PT, PT, R6, UR15, RZ, P6, !PT ;  /* 0x0000000f06477c10 */ /* 0x002fca000b7fe4ff */
[----:B------:R-:W-:-:S05]  /*95b0*/  IMAD.MOV.U32 R15, RZ, RZ, R71 ;  /* 0x000000ffff0f7224 */ /* 0x000fca00078e0047 */
[----:B------:R0:W3:Y:S04]  /*95c0*/  @P4 LDG.E.U8 R10, desc[UR24][R14.64] ;  /* 0x000000180e0a4981 */ /* 0x0000e8000c1e1100 */
[----:B--2---:R1:W-:Y:S01]  /*95d0*/  STL [R1+0xb0], R22 ;  /* 0x0000b01601007387 */ /* 0x0043e20000100800 */
[----:B------:R-:W-:-:S03]  /*95e0*/  UIMAD UR5, UR12, 0x24, URZ ;  /* 0x000000240c0578a4 */ /* 0x000fc6000f8e02ff */
[----:B-1----:R-:W2:Y:S04]  /*95f0*/  LDL.LU R22, [R1+0xf28] ;  /* 0x000f280001167983 */ /* 0x002ea80000300800 */
[----:B------:R1:W-:Y:S01]  /*9600*/  STL [R1+0xa28], R71 ;  /* 0x000a284701007387 */ /* 0x0003e20000100800 */
[----:B------:R-:W-:Y:S02]  /*9610*/  PRMT R24, RZ, 0x7610, R24 ;  /* 0x00007610ff187816 */ /* 0x000fe40000000018 */
[----:B-1----:R-:W-:-:S04]  /*9620*/  IADD3 R71, P6, PT, R7, UR6, RZ ;  /* 0x0000000607477c10 */ /* 0x002fc8000ffde0ff */
[----:B0-----:R-:W-:Y:S01]  /*9630*/  IADD3.X R15, PT, PT, R8, UR15, RZ, P6, !PT ;  /* 0x0000000f080f7c10 */ /* 0x001fe2000b7fe4ff */
[----:B------:R0:W-:Y:S01]  /*9640*/  STL [R1+0xa34], R71 ;  /* 0x000a344701007387 */ /* 0x0001e20000100800 */
[----:B------:R-:W-:Y:S01]  /*9650*/  @P4 IMAD.MOV.U32 R14, RZ, RZ, R71 ;  /* 0x000000ffff0e4224 */ /* 0x000fe200078e0047 */
[----:B------:R-:W-:Y:S02]  /*9660*/  USHF.R.S32.HI UR6, URZ, 0x1f, UR5 ;  /* 0x0000001fff067899 */ /* 0x000fe40008011405 */
[----:B------:R-:W-:Y:S04]  /*9670*/  STL [R1+0xa30], R15 ;  /* 0x000a300f01007387 */ /* 0x000fe80000100800 */
[----:B------:R1:W2:Y:S01]  /*9680*/  @P4 LDG.E.U8 R24, desc[UR24][R14.64] ;  /* 0x000000180e184981 */ /* 0x0002a2000c1e1100 */
[----:B0-----:R-:W-:-:S02]  /*9690*/  IADD3 R71, P4, PT, R3, UR5, RZ ;  /* 0x0000000503477c10 */ /* 0x001fc4000ff9e0ff */
[----:B------:R-:W-:Y:S02]  /*96a0*/  PRMT R20, RZ, 0x7610, R20 ;  /* 0x00007610ff147816 */ /* 0x000fe40000000014 */
[----:B------:R-:W-:Y:S01]  /*96b0*/  PRMT R11, RZ, 0x7610, R11 ;  /* 0x00007610ff0b7816 */ /* 0x000fe2000000000b */
[----:B---3--:R0:W-:Y:S02]  /*96c0*/  STL [R1+0xac], R10 ;  /* 0x0000ac0a01007387 */ /* 0x0081e40000100800 */
[----:B0-----:R-:W-:-:S04]  /*96d0*/  IADD3 R10, P6, PT, R0, UR5, RZ ;  /* 0x00000005000a7c10 */ /* 0x001fc8000ffde0ff */
[----:B-1----:R-:W-:Y:S01]  /*96e0*/  IADD3.X R14, PT, PT, R2, UR6, RZ, P6, !PT ;  /* 0x00000006020e7c10 */ /* 0x002fe2000b7fe4ff */
[----:B------:R-:W-:Y:S01]  /*96f0*/  IMAD.MOV.U32 R15, RZ, RZ, R10 ;  /* 0x000000ffff0f7224 */ /* 0x000fe200078e000a */
[----:B------:R0:W-:Y:S04]  /*9700*/  STL [R1+0xaa8], R10 ;  /* 0x000aa80a01007387 */ /* 0x0001e80000100800 */
[----:B------:R-:W-:Y:S01]  /*9710*/  @P5 LOP3.LUT R15, R15, R14, RZ, 0x3c, !PT ;  /* 0x0000000e0f0f5212 */ /* 0x000fe200078e3cff */
[----:B------:R-:W-:Y:S04]  /*9720*/  STL [R1+0xab0], R71 ;  /* 0x000ab04701007387 */ /* 0x000fe80000100800 */
[----:B------:R1:W-:Y:S01]  /*9730*/  STL [R1+0xaa4], R14 ;  /* 0x000aa40e01007387 */ /* 0x0003e20000100800 */
[----:B0-----:R-:W-:-:S02]  /*9740*/  IADD3.X R10, PT, PT, R4, UR6, RZ, P4, !PT ;  /* 0x00000006040a7c10 */ /* 0x001fc4000a7fe4ff */
[----:B-1----:R-:W-:-:S04]  /*9750*/  @P5 LOP3.LUT R14, R15, R14, RZ, 0x3c, !PT ;  /* 0x0000000e0f0e5212 */ /* 0x002fc800078e3cff */
[----:B------:R-:W-:-:S05]  /*9760*/  @P5 LOP3.LUT R15, R15, R14, RZ, 0x3c, !PT ;  /* 0x0000000e0f0f5212 */ /* 0x000fca00078e3cff */
[----:B------:R0:W3:Y:S02]  /*9770*/  @P5 LDG.E.U8 R20, desc[UR24][R14.64] ;  /* 0x000000180e145981 */ /* 0x0000e4000c1e1100 */
[----:B0-----:R-:W-:Y:S02]  /*9780*/  @P5 IMAD.MOV.U32 R14, RZ, RZ, R71 ;  /* 0x000000ffff0e5224 */ /* 0x001fe400078e0047 */
[----:B------:R-:W-:-:S05]  /*9790*/  @P5 IMAD.MOV.U32 R15, RZ, RZ, R10 ;  /* 0x000000ffff0f5224 */ /* 0x000fca00078e000a */
[----:B------:R0:W4:Y:S04]  /*97a0*/  @P5 LDG.E.U8 R11, desc[UR24][R14.64] ;  /* 0x000000180e0b5981 */ /* 0x000128000c1e1100 */
[----:B--2---:R1:W-:Y:S04]  /*97b0*/  STL [R1+0xa8], R24 ;  /* 0x0000a81801007387 */ /* 0x0043e80000100800 */
[----:B------:R-:W-:Y:S01]  /*97c0*/  STL [R1+0xaac], R10 ;  /* 0x000aac0a01007387 */ /* 0x000fe20000100800 */
[----:B-1----:R-:W-:-:S04]  /*97d0*/  IADD3 R24, P4, PT, R5, UR5, RZ ;  /* 0x0000000505187c10 */ /* 0x002fc8000ff9e0ff */
[----:B0-----:R-:W-:Y:S02]  /*97e0*/  IADD3.X R15, PT, PT, R6, UR6, RZ, P4, !PT ;  /* 0x00000006060f7c10 */ /* 0x001fe4000a7fe4ff */
[----:B------:R-:W-:Y:S01]  /*97f0*/  IADD3 R71, P4, PT, R7, UR5, RZ ;  /* 0x0000000507477c10 */ /* 0x000fe2000ff9e0ff */
[----:B------:R-:W-:Y:S01]  /*9800*/  @P5 IMAD.MOV.U32 R14, RZ, RZ, R24 ;  /* 0x000000ffff0e5224 */ /* 0x000fe200078e0018 */
[----:B------:R-:W-:-:S06]  /*9810*/  PRMT R13, RZ, 0x7610, R13 ;  /* 0x00007610ff0d7816 */ /* 0x000fcc000000000d */
[----:B------:R0:W2:Y:S01]  /*9820*/  @P5 LDG.E.U8 R13, desc[UR24][R14.64] ;  /* 0x000000180e0d5981 */ /* 0x0000a2000c1e1100 */
[----:B------:R-:W-:-:S03]  /*9830*/  PRMT R72, RZ, 0x7610, R72 ;  /* 0x00007610ff487816 */ /* 0x000fc60000000048 */
[----:B---3--:R1:W-:Y:S04]  /*9840*/  STL [R1+0xa4], R20 ;  /* 0x0000a41401007387 */ /* 0x0083e80000100800 */
[----:B-1----:R-:W3:Y:S04]  /*9850*/  LDL.LU R20, [R1+0xf24] ;  /* 0x000f240001147983 */ /* 0x002ee80000300800 */
[----:B------:R-:W3:Y:S04]  /*9860*/  LDL.LU R10, [R1+0xf20] ;  /* 0x000f2000010a7983 */ /* 0x000ee80000300800 */
[----:B------:R-:W-:Y:S04]  /*9870*/  STL [R1+0xab8], R24 ;  /* 0x000ab81801007387 */ /* 0x000fe80000100800 */
[----:B------:R0:W-:Y:S04]  /*9880*/  STL [R1+0xab4], R15 ;  /* 0x000ab40f01007387 */ /* 0x0001e80000100800 */
[----:B------:R-:W-:Y:S04]  /*9890*/  STL [R1+0xac0], R71 ;  /* 0x000ac04701007387 */ /* 0x000fe80000100800 */
[----:B----4-:R1:W-:Y:S01]  /*98a0*/  STL [R1+0xa0], R11 ;  /* 0x0000a00b01007387 */ /* 0x0103e20000100800 */
[----:B0-----:R-:W-:Y:S01]  /*98b0*/  IMAD.MOV.U32 R15, RZ, RZ, R71 ;  /* 0x000000ffff0f7224 */ /* 0x001fe200078e0047 */
[----:B------:R-:W-:Y:S01]  /*98c0*/  UIMAD UR5, UR12, 0x2c, URZ ;  /* 0x0000002c0c0578a4 */ /* 0x000fe2000f8e02ff */
[----:B------:R-:W-:Y:S01]  /*98d0*/  SHF.R.U64 R16, R9, 0x13, RZ ;  /* 0x0000001309107819 */ /* 0x000fe200000012ff */
[----:B------:R-:W4:Y:S01]  /*98e0*/  LDL.LU R24, [R1+0xf1c] ;  /* 0x000f1c0001187983 */ /* 0x000f220000300800 */
[----:B-1----:R-:W-:-:S05]  /*98f0*/  IADD3.X R11, PT, PT, R8, UR6, RZ, P4, !PT ;  /* 0x00000006080b7c10 */ /* 0x002fca000a7fe4ff */
[----:B------:R-:W-:-:S05]  /*9900*/  IMAD.MOV.U32 R14, RZ, RZ, R11 ;  /* 0x000000ffff0e7224 */ /* 0x000fca00078e000b */
[----:B------:R-:W-:-:S04]  /*9910*/  @P5 LOP3.LUT R15, R15, R14, RZ, 0x3c, !PT ;  /* 0x0000000e0f0f5212 */ /* 0x000fc800078e3cff */
[----:B------:R-:W-:-:S04]  /*9920*/  @P5 LOP3.LUT R14, R15, R14, RZ, 0x3c, !PT ;  /* 0x0000000e0f0e5212 */ /* 0x000fc800078e3cff */
[----:B------:R-:W-:-:S05]  /*9930*/  @P5 LOP3.LUT R15, R15, R14, RZ, 0x3c, !PT ;  /* 0x0000000e0f0f5212 */ /* 0x000fca00078e3cff */
[----:B------:R0:W3:Y:S01]  /*9940*/  @P5 LDG.E.U8 R72, desc[UR24][R14.64] ;  /* 0x000000180e485981 */ /* 0x0000e2000c1e1100 */
[----:B------:R-:W-:Y:S01]  /*9950*/  IADD3 R71, P4, PT, R0, UR5, RZ ;  /* 0x0000000500477c10 */ /* 0x000fe2000ff9e0ff */
[----:B------:R-:W-:Y:S02]  /*9960*/  USHF.R.S32.HI UR14, URZ, 0x1f, UR5 ;  /* 0x0000001fff0e7899 */ /* 0x000fe40008011405 */
[----:B--2---:R1:W-:Y:S01]  /*9970*/  STL [R1+0x9c], R13 ;  /* 0x00009c0d01007387 */ /* 0x0043e20000100800 */
[----:B------:R-:W-:-:S03]  /*9980*/  LOP3.LUT P6, RZ, R16, 0x1, RZ, 0xc0, !PT ;  /* 0x0000000110ff7812 */ /* 0x000fc600078cc0ff */
[----:B-1----:R-:W2:Y:S04]  /*9990*/  LDL.LU R13, [R1+0xf18] ;  /* 0x000f1800010d7983 */ /* 0x002ea80000300800 */
[----:B------:R1:W-:Y:S01]  /*99a0*/  STL [R1+0xabc], R11 ;  /* 0x000abc0b01007387 */ /* 0x0003e20000100800 */
[----:B0-----:R-:W-:Y:S01]  /*99b0*/  SHF.R.U64 R14, R9, 0xb, RZ ;  /* 0x0000000b090e7819 */ /* 0x001fe200000012ff */
[----:B------:R-:W-:Y:S02]  /*99c0*/  IMAD.MOV.U32 R15, RZ, RZ, R71 ;  /* 0x000000ffff0f7224 */ /* 0x000fe400078e0047 */
[----:B-1----:R-:W2:Y:S04]  /*99d0*/  LDL.LU R11, [R1+0xf14] ;  /* 0x000f1400010b7983 */ /* 0x002ea80000300800 */
[----:B------:R-:W-:Y:S01]  /*99e0*/  STL [R1+0xb28], R71 ;  /* 0x000b284701007387 */ /* 0x000fe20000100800 */
[----:B------:R-:W-:-:S03]  /*99f0*/  PRMT R18, RZ, 0x7610, R18 ;  /* 0x00007610ff127816 */ /* 0x000fc60000000012 */
[----:B---3--:R0:W-:Y:S02]  /*9a00*/  STL [R1+0x98], R72 ;  /* 0x0000984801007387 */ /* 0x0081e40000100800 */
[----:B0-----:R-:W-:Y:S02]  /*9a10*/  IADD3.X R72, PT, PT, R2, UR14, RZ, P4, !PT ;  /* 0x0000000e02487c10 */ /* 0x001fe4000a7fe4ff */
[----:B------:R-:W-:-:S03]  /*9a20*/  LOP3.LUT P4, RZ, R14, 0x1, RZ, 0xc0, !PT ;  /* 0x000000010eff7812 */ /* 0x000fc6000788c0ff */
[----:B------:R-:W-:-:S05]  /*9a30*/  IMAD.MOV.U32 R14, RZ, RZ, R72 ;  /* 0x000000ffff0e7224 */ /* 0x000fca00078e0048 */
[----:B------:R-:W-:-:S04]  /*9a40*/  @P6 LOP3.LUT R15, R15, R14, RZ, 0x3c, !PT ;  /* 0x0000000e0f0f6212 */ /* 0x000fc800078e3cff */
[----:B------:R-:W-:-:S04]  /*9a50*/  @P6 LOP3.LUT R14, R15, R14, RZ, 0x3c, !PT ;  /* 0x0000000e0f0e6212 */ /* 0x000fc800078e3cff */
[----:B------:R-:W-:-:S05]  /*9a60*/  @P6 LOP3.LUT R15, R15, R14, RZ, 0x3c, !PT ;  /* 0x0000000e0f0f6212 */ /* 0x000fca00078e3cff */
[----:B------:R0:W3:Y:S01]  /*9a70*/  @P6 LDG.E.U8 R18, desc[UR24][R14.64] ;  /* 0x000000180e126981 */ /* 0x0000e2000c1e1100 */
[----:B------:R-:W-:-:S03]  /*9a80*/  IADD3 R71, P5, PT, R3, UR5, RZ ;  /* 0x0000000503477c10 */ /* 0x000fc6000ffbe0ff */
[----:B------:R1:W-:Y:S01]  /*9a90*/  STL [R1+0xb24], R72 ;  /* 0x000b244801007387 */ /* 0x0003e20000100800 */
[----:B------:R-:W-:Y:S02]  /*9aa0*/  PRMT R70, RZ, 0x7610, R70 ;  /* 0x00007610ff467816 */ /* 0x000fe40000000046 */
[----:B-1----:R-:W-:Y:S01]  /*9ab0*/  IADD3.X R72, PT, PT, R4, UR14, RZ, P5, !PT ;  /* 0x0000000e04487c10 */ /* 0x002fe2000affe4ff */
[----:B0-----:R-:W-:-:S04]  /*9ac0*/  @P6 IMAD.MOV.U32 R14, RZ, RZ, R71 ;  /* 0x000000ffff0e6224 */ /* 0x001fc800078e0047 */
[----:B------:R-:W-:-:S05]  /*9ad0*/  IMAD.MOV.U32 R15, RZ, RZ, R72 ;  /* 0x000000ffff0f7224 */ /* 0x000fca00078e0048 */
[----:B------:R0:W2:Y:S04]  /*9ae0*/  @P6 LDG.E.U8 R70, desc[UR24][R14.64] ;  /* 0x000000180e466981 */ /* 0x0000a8000c1e1100 */
[----:B------:R-:W-:Y:S01]  /*9af0*/  STL [R1+0xb30], R71 ;  /* 0x000b304701007387 */ /* 0x000fe20000100800 */
[----:B------:R-:W-:-:S03]  /*9b00*/  PRMT R16, RZ, 0x7610, R16 ;  /* 0x00007610ff107816 */ /* 0x000fc60000000010 */
[----:B---3--:R1:W-:Y:S04]  /*9b10*/  STL [R1+0x94], R18 ;  /* 0x0000941201007387 */ /* 0x0083e80000100800 */
[----:B-1----:R-:W3:Y:S04]  /*9b20*/  LDL.LU R18, [R1+0xf10] ;  /* 0x000f100001127983 */ /* 0x002ee80000300800 */
[----:B------:R1:W-:Y:S02]  /*9b30*/  STL [R1+0xb2c], R72 ;  /* 0x000b2c4801007387 */ /* 0x0003e40000100800 */
[----:B-1----:R-:W-:-:S04]  /*9b40*/  IADD3 R72, P5, PT, R5, UR5, RZ ;  /* 0x0000000505487c10 */ /* 0x002fc8000ffbe0ff */
[----:B0-----:R-:W-:Y:S01]  /*9b50*/  IADD3.X R15, PT, PT, R6, UR14, RZ, P5, !PT ;  /* 0x0000000e060f7c10 */ /* 0x001fe2000affe4ff */
[----:B------:R-:W-:-:S05]  /*9b60*/  @P6 IMAD.MOV.U32 R14, RZ, RZ, R72 ;  /* 0x000000ffff0e6224 */ /* 0x000fca00078e0048 */
[----:B------:R0:W3:Y:S04]  /*9b70*/  @P6 LDG.E.U8 R16, desc[UR24][R14.64] ;  /* 0x000000180e106981 */ /* 0x0000e8000c1e1100 */
[----:B------:R-:W-:Y:S04]  /*9b80*/  STL [R1+0xb38], R72 ;  /* 0x000b384801007387 */ /* 0x000fe80000100800 */
[----:B--2---:R1:W-:Y:S01]  /*9b90*/  STL [R1+0x90], R70 ;  /* 0x0000904601007387 */ /* 0x0043e20000100800 */
[----:B------:R-:W-:Y:S01]  /*9ba0*/  UIMAD UR6, UR12, 0x34, URZ ;  /* 0x000000340c0678a4 */ /* 0x000fe2000f8e02ff */
[----:B------:R-:W-:-:S02]  /*9bb0*/  PRMT R34, RZ, 0x7610, R34 ;  /* 0x00007610ff227816 */ /* 0x000fc40000000022 */
[----:B-1----:R-:W-:-:S04]  /*9bc0*/  IADD3 R70, P5, PT, R7, UR5, RZ ;  /* 0x0000000507467c10 */ /* 0x002fc8000ffbe0ff */
[----:B------:R-:W-:Y:S01]  /*9bd0*/  IADD3.X R71, PT, PT, R8, UR14, RZ, P5, !PT ;  /* 0x0000000e08477c10 */ /* 0x000fe2000affe4ff */
[----:B------:R1:W-:Y:S01]  /*9be0*/  STL [R1+0xb34], R15 ;  /* 0x000b340f01007387 */ /* 0x0003e20000100800 */
[----:B0-----:R-:W-:Y:S01]  /*9bf0*/  @P6 IMAD.MOV.U32 R14, RZ, RZ, R70 ;  /* 0x000000ffff0e6224 */ /* 0x001fe200078e0046 */
[----:B------:R-:W-:Y:S02]  /*9c00*/  USHF.R.S32.HI UR15, URZ, 0x1f, UR6 ;  /* 0x0000001fff0f7899 */ /* 0x000fe40008011406 */
[----:B------:R-:W-:Y:S01]  /*9c10*/  IADD3 R72, P5, PT, R0, UR6, RZ ;  /* 0x0000000600487c10 */ /* 0x000fe2000ffbe0ff */
[----:B------:R0:W-:Y:S01]  /*9c20*/  STL [R1+0xb40], R70 ;  /* 0x000b404601007387 */ /* 0x0001e20000100800 */
[----:B-1----:R-:W-:Y:S01]  /*9c30*/  @P6 IMAD.MOV.U32 R15, RZ, RZ, R71 ;  /* 0x000000ffff0f6224 */ /* 0x002fe200078e0047 */
[----:B------:R-:W-:-:S04]  /*9c40*/  PRMT R37, RZ, 0x7610, R37 ;  /* 0x00007610ff257816 */ /* 0x000fc80000000025 */
[----:B------:R1:W2:Y:S01]  /*9c50*/  @P6 LDG.E.U8 R34, desc[UR24][R14.64] ;  /* 0x000000180e226981 */ /* 0x0002a2000c1e1100 */
[----:B0-----:R-:W-:-:S03]  /*9c60*/  IADD3 R70, P6, PT, R3, UR6, RZ ;  /* 0x0000000603467c10 */ /* 0x001fc6000ffde0ff */
[----:B------:R0:W-:Y:S01]  /*9c70*/  STL [R1+0xb3c], R71 ;  /* 0x000b3c4701007387 */ /* 0x0001e20000100800 */
[----:B------:R-:W-:Y:S02]  /*9c80*/  PRMT R33, RZ, 0x7610, R33 ;  /* 0x00007610ff217816 */ /* 0x000fe40000000021 */
[----:B-1----:R-:W-:Y:S01]  /*9c90*/  IADD3.X R15, PT, PT, R2, UR15, RZ, P5, !PT ;  /* 0x0000000f020f7c10 */ /* 0x002fe2000affe4ff */
[----:B------:R-:W-:Y:S01]  /*9ca0*/  @P4 IMAD.MOV.U32 R14, RZ, RZ, R72 ;  /* 0x000000ffff0e4224 */ /* 0x000fe200078e0048 */
[----:B0-----:R-:W-:-:S04]  /*9cb0*/  IADD3.X R71, PT, PT, R4, UR15, RZ, P6, !PT ;  /* 0x0000000f04477c10 */ /* 0x001fc8000b7fe4ff */
[----:B------:R0:W4:Y:S02]  /*9cc0*/  @P4 LDG.E.U8 R37, desc[UR24][R14.64] ;  /* 0x000000180e254981 */ /* 0x000124000c1e1100 */
[----:B0-----:R-:W-:Y:S02]  /*9cd0*/  @P4 IMAD.MOV.U32 R14, RZ, RZ, R70 ;  /* 0x000000ffff0e4224 */ /* 0x001fe400078e0046 */
[----:B---3--:R-:W-:Y:S04]  /*9ce0*/  STL [R1+0x8c], R16 ;  /* 0x00008c1001007387 */ /* 0x008fe80000100800 */
[----:B------:R-:W-:Y:S04]  /*9cf0*/  STL [R1+0xbc4], R72 ;  /* 0x000bc44801007387 */ /* 0x000fe80000100800 */
[----:B------:R0:W-:Y:S02]  /*9d00*/  STL [R1+0xbc0], R15 ;  /* 0x000bc00f01007387 */ /* 0x0001e40000100800 */
[----:B0-----:R-:W-:-:S05]  /*9d10*/  @P4 IMAD.MOV.U32 R15, RZ, RZ, R71 ;  /* 0x000000ffff0f4224 */ /* 0x001fca00078e0047 */
[----:B------:R0:W3:Y:S04]  /*9d20*/  @P4 LDG.E.U8 R33, desc[UR24][R14.64] ;  /* 0x000000180e214981 */ /* 0x0000e8000c1e1100 */
[----:B------:R-:W-:Y:S01]  /*9d30*/  STL [R1+0xbcc], R70 ;  /* 0x000bcc4601007387 */ /* 0x000fe20000100800 */
[----:B------:R-:W-:-:S03]  /*9d40*/  SHF.R.U64 R16, R9, 0x3, RZ ;  /* 0x0000000309107819 */ /* 0x000fc600000012ff */
[----:B--2---:R1:W-:Y:S04]  /*9d50*/  STL [R1+0x88], R34 ;  /* 0x0000882201007387 */ /* 0x0043e80000100800 */
[----:B------:R-:W-:Y:S01]  /*9d60*/  STL [R1+0xbc8], R71 ;  /* 0x000bc84701007387 */ /* 0x000fe20000100800 */
[----:B-1----:R-:W-:-:S05]  /*9d70*/  IADD3 R34, P6, PT, R5, UR6, RZ ;  /* 0x0000000605227c10 */ /* 0x002fca000ffde0ff */
[----:B------:R-:W-:Y:S04]  /*9d80*/  STL [R1+0xbd4], R34 ;  /* 0x000bd42201007387 */ /* 0x000fe80000100800 */
[----:B----4-:R1:W-:Y:S01]  /*9d90*/  STL [R1+0x84], R37 ;  /* 0x0000842501007387 */ /* 0x0103e20000100800 */
[----:B------:R-:W-:Y:S01]  /*9da0*/  LOP3.LUT P5, RZ, R16, 0x1, RZ, 0xc0, !PT ;  /* 0x0000000110ff7812 */ /* 0x000fe200078ac0ff */
[----:B0-----:R-:W-:Y:S01]  /*9db0*/  @P4 IMAD.MOV.U32 R14, RZ, RZ, R34 ;  /* 0x000000ffff0e4224 */ /* 0x001fe200078e0022 */
[----:B------:R-:W-:Y:S02]  /*9dc0*/  PRMT R16, RZ, 0x7610, R16 ;  /* 0x00007610ff107816 */ /* 0x000fe40000000010 */
[----:B-1----:R-:W-:-:S05]  /*9dd0*/  IADD3.X R37, PT, PT, R6, UR15, RZ, P6, !PT ;  /* 0x0000000f06257c10 */ /* 0x002fca000b7fe4ff */
[----:B------:R-:W-:Y:S01]  /*9de0*/  @P4 IMAD.MOV.U32 R15, RZ, RZ, R37 ;  /* 0x000000ffff0f4224 */ /* 0x000fe200078e0025 */
[----:B------:R-:W-:-:S04]  /*9df0*/  PRMT R30, RZ, 0x7610, R30 ;  /* 0x00007610ff1e7816 */ /* 0x000fc8000000001e */
[----:B------:R0:W2:Y:S04]  /*9e00*/  @P4 LDG.E.U8 R16, desc[UR24][R14.64] ;  /* 0x000000180e104981 */ /* 0x0000a8000c1e1100 */
[----:B---3--:R1:W-:Y:S02]  /*9e10*/  STL [R1+0x80], R33 ;  /* 0x0000802101007387 */ /* 0x0083e40000100800 */
[----:B-1----:R-:W-:-:S04]  /*9e20*/  IADD3 R33, P6, PT, R7, UR6, RZ ;  /* 0x0000000607217c10 */ /* 0x002fc8000ffde0ff */
[----:B------:R-:W-:Y:S01]  /*9e30*/  IADD3.X R34, PT, PT, R8, UR15, RZ, P6, !PT ;  /* 0x0000000f08227c10 */ /* 0x000fe2000b7fe4ff */
[----:B0-----:R-:W-:-:S04]  /*9e40*/  @P4 IMAD.MOV.U32 R14, RZ, RZ, R33 ;  /* 0x000000ffff0e4224 */ /* 0x001fc800078e0021 */
[----:B------:R-:W-:-:S05]  /*9e50*/  @P4 IMAD.MOV.U32 R15, RZ, RZ, R34 ;  /* 0x000000ffff0f4224 */ /* 0x000fca00078e0022 */
[----:B------:R0:W3:Y:S01]  /*9e60*/  @P4 LDG.E.U8 R30, desc[UR24][R14.64] ;  /* 0x000000180e1e4981 */ /* 0x0000e2000c1e1100 */
[----:B------:R-:W-:-:S03]  /*9e70*/  UIMAD UR5, UR12, 0x3c, URZ ;  /* 0x0000003c0c0578a4 */ /* 0x000fc6000f8e02ff */
[----:B------:R-:W-:Y:S01]  /*9e80*/  STL [R1+0xbd0], R37 ;  /* 0x000bd02501007387 */ /* 0x000fe20000100800 */
[----:B------:R-:W-:-:S03]  /*9e90*/  USHF.R.S32.HI UR6, URZ, 0x1f, UR5 ;  /* 0x0000001fff067899 */ /* 0x000fc60008011405 */
[----:B------:R-:W-:Y:S01]  /*9ea0*/  STL [R1+0xbdc], R33 ;  /* 0x000bdc2101007387 */ /* 0x000fe20000100800 */
[----:B------:R-:W-:Y:S02]  /*9eb0*/  PRMT R35, RZ, 0x7610, R35 ;  /* 0x00007610ff237816 */ /* 0x000fe40000000023 */
[----:B------:R-:W-:Y:S01]  /*9ec0*/  PRMT R29, RZ, 0x7610, R29 ;  /* 0x00007610ff1d7816 */ /* 0x000fe2000000001d */
[----:B--2---:R1:W-:Y:S04]  /*9ed0*/  STL [R1+0x7c], R16 ;  /* 0x00007c1001007387 */ /* 0x0043e80000100800 */
[----:B------:R-:W-:Y:S01]  /*9ee0*/  STL [R1+0xbd8], R34 ;  /* 0x000bd82201007387 */ /* 0x000fe20000100800 */
[----:B-1----:R-:W-:Y:S01]  /*9ef0*/  VIADD R16, R36, 0xfffffff2 ;  /* 0xfffffff224107836 */ /* 0x002fe20000000000 */
[----:B------:R-:W-:-:S04]  /*9f00*/  IADD3 R36, P6, PT, R0, UR5, RZ ;  /* 0x0000000500247c10 */ /* 0x000fc8000ffde0ff */
[----:B------:R-:W-:Y:S01]  /*9f10*/  IADD3.X R37, PT, PT, R2, UR6, RZ, P6, !PT ;  /* 0x0000000602257c10 */ /* 0x000fe2000b7fe4ff */
[----:B0-----:R-:W-:-:S04]  /*9f20*/  @P5 IMAD.MOV.U32 R14, RZ, RZ, R36 ;  /* 0x000000ffff0e5224 */ /* 0x001fc800078e0024 */
[----:B------:R-:W-:-:S05]  /*9f30*/  @P5 IMAD.MOV.U32 R15, RZ, RZ, R37 ;  /* 0x000000ffff0f5224 */ /* 0x000fca00078e0025 */
[----:B------:R0:W2:Y:S01]  /*9f40*/  @P5 LDG.E.U8 R35, desc[UR24][R14.64] ;  /* 0x000000180e235981 */ /* 0x0000a2000c1e1100 */
[----:B------:R-:W-:-:S03]  /*9f50*/  PRMT R32, RZ, 0x7610, R32 ;  /* 0x00007610ff207816 */ /* 0x000fc60000000020 */
[----:B---3--:R1:W-:Y:S02]  /*9f60*/  STL [R1+0x38], R30 ;  /* 0x0000381e01007387 */ /* 0x0083e40000100800 */
[----:B-1----:R-:W-:-:S04]  /*9f70*/  IADD3 R30, P4, PT, R3, UR5, RZ ;  /* 0x00000005031e7c10 */ /* 0x002fc8000ff9e0ff */
[----:B------:R-:W-:Y:S01]  /*9f80*/  IADD3.X R34, PT, PT, R4, UR6, RZ, P4, !PT ;  /* 0x0000000604227c10 */ /* 0x000fe2000a7fe4ff */
[----:B0-----:R-:W-:-:S04]  /*9f90*/  @P5 IMAD.MOV.U32 R14, RZ, RZ, R30 ;  /* 0x000000ffff0e5224 */ /* 0x001fc800078e001e */
[----:B------:R-:W-:-:S05]  /*9fa0*/  @P5 IMAD.MOV.U32 R15, RZ, RZ, R34 ;  /* 0x000000ffff0f5224 */ /* 0x000fca00078e0022 */
[----:B------:R0:W3:Y:S01]  /*9fb0*/  @P5 LDG.E.U8 R29, desc[UR24][R14.64] ;  /* 0x000000180e1d5981 */ /* 0x0000e2000c1e1100 */
[----:B------:R-:W-:-:S03]  /*9fc0*/  IADD3 R33, P4, PT, R5, UR5, RZ ;  /* 0x0000000505217c10 */ /* 0x000fc6000ff9e0ff */
[----:B------:R-:W-:Y:S04]  /*9fd0*/  STL [R1+0xc64], R36 ;  /* 0x000c642401007387 */ /* 0x000fe80000100800 */
[----:B------:R-:W-:Y:S04]  /*9fe0*/  STL [R1+0xc6c], R30 ;  /* 0x000c6c1e01007387 */ /* 0x000fe80000100800 */
[----:B------:R-:W-:Y:S04]  /*9ff0*/  STL [R1+0xc60], R37 ;  /* 0x000c602501007387 */ /* 0x000fe80000100800 */
[----:B------:R1:W-:Y:S01]  /*a000*/  STL [R1+0xc68], R34 ;  /* 0x000c682201007387 */ /* 0x0003e20000100800 */
[----:B0-----:R-:W-:Y:S01]  /*a010*/  @P5 IMAD.MOV.U32 R14, RZ, RZ, R33 ;  /* 0x000000ffff0e5224 */ /* 0x001fe200078e0021 */
[----:B-1----:R-:W-:-:S05]  /*a020*/  IADD3.X R34, PT, PT, R6, UR6, RZ, P4, !PT ;  /* 0x0000000606227c10 */ /* 0x002fca000a7fe4ff */
[----:B------:R-:W-:-:S05]  /*a030*/  @P5 IMAD.MOV.U32 R15, RZ, RZ, R34 ;  /* 0x000000ffff0f5224 */ /* 0x000fca00078e0022 */
[----:B------:R0:W4:Y:S04]  /*a040*/  @P5 LDG.E.U8 R32, desc[UR24][R14.64] ;  /* 0x000000180e205981 */ /* 0x000128000c1e1100 */
[----:B------:R-:W-:Y:S01]  /*a050*/  STL [R1+0xc74], R33 ;  /* 0x000c742101007387 */ /* 0x000fe20000100800 */
[----:B------:R-:W-:Y:S02]  /*a060*/  PRMT R28, RZ, 0x7610, R28 ;  /* 0x00007610ff1c7816 */ /* 0x000fe4000000001c */
[----:B------:R-:W-:Y:S02]  /*a070*/  ISETP.GE.U32.AND P6, PT, R16, 0x7fffffb3, PT ;  /* 0x7fffffb31000780c */ /* 0x000fe40003fc6070 */
[----:B------:R-:W-:Y:S02]  /*a080*/  PRMT R31, RZ, 0x7610, R31 ;  /* 0x00007610ff1f7816 */ /* 0x000fe4000000001f */
[----:B------:R-:W-:Y:S01]  /*a090*/  PRMT R27, RZ, 0x7610, R27 ;  /* 0x00007610ff1b7816 */ /* 0x000fe2000000001b */
[----:B---3--:R1:W-:Y:S02]  /*a0a0*/  STL [R1+0x44], R29 ;  /* 0x0000441d01007387 */ /* 0x0083e40000100800 */
[----:B-1----:R-:W-:-:S04]  /*a0b0*/  IADD3 R29, P4, PT, R7, UR5, RZ ;  /* 0x00000005071d7c10 */ /* 0x002fc8000ff9e0ff */
[----:B------:R-:W-:Y:S01]  /*a0c0*/  IADD3.X R30, PT, PT, R8, UR6, RZ, P4, !PT ;  /* 0x00000006081e7c10 */ /* 0x000fe2000a7fe4ff */
[----:B------:R-:W-:Y:S01]  /*a0d0*/  UIMAD UR5, UR12, 0x5, URZ ;  /* 0x000000050c0578a4 */ /* 0x000fe2000f8e02ff */
[----:B0-----:R-:W-:-:S03]  /*a0e0*/  @P5 IMAD.MOV.U32 R14, RZ, RZ, R29 ;  /* 0x000000ffff0e5224 */ /* 0x001fc600078e001d */
[----:B------:R-:W-:Y:S01]  /*a0f0*/  @P5 IMAD.MOV.U32 R15, RZ, RZ, R30 ;  /* 0x000000ffff0f5224 */ /* 0x000fe200078e001e */
[----:B------:R0:W-:Y:S01]  /*a100*/  STL [R1+0xc70], R34 ;  /* 0x000c702201007387 */ /* 0x0001e20000100800 */
[----:B------:R-:W-:-:S03]  /*a110*/  USHF.R.S32.HI UR15, URZ, 0x1f, UR5 ;  /* 0x0000001fff0f7899 */ /* 0x000fc60008011405 */
[----:B------:R1:W3:Y:S01]  /*a120*/  @P5 LDG.E.U8 R28, desc[UR24][R14.64] ;  /* 0x000000180e1c5981 */ /* 0x0002e2000c1e1100 */
[----:B0-----:R-:W-:-:S03]  /*a130*/  IADD3 R34, P5, PT, R0, UR5, RZ ;  /* 0x0000000500227c10 */ /* 0x001fc6000ffbe0ff */
[----:B------:R0:W-:Y:S01]  /*a140*/  STL [R1+0xc7c], R29 ;  /* 0x000c7c1d01007387 */ /* 0x0001e20000100800 */
[----:B------:R-:W-:-:S03]  /*a150*/  UIMAD UR6, UR12, 0xd, URZ ;  /* 0x0000000d0c0678a4 */ /* 0x000fc6000f8e02ff */
[----:B------:R4:W-:Y:S01]  /*a160*/  STL [R1+0xc78], R30 ;  /* 0x000c781e01007387 */ /* 0x0009e20000100800 */
[----:B-1----:R-:W-:-:S03]  /*a170*/  SHF.R.U32.HI R14, RZ, 0xa, R12 ;  /* 0x0000000aff0e7819 */ /* 0x002fc6000001160c */
[----:B------:R-:W-:Y:S01]  /*a180*/  STL [R1+0x34c], R34 ;  /* 0x00034c2201007387 */ /* 0x000fe20000100800 */
[----:B0-----:R-:W-:-:S03]  /*a190*/  IADD3 R29, P4, PT, R3, UR5, RZ ;  /* 0x00000005031d7c10 */ /* 0x001fc6000ff9e0ff */
[----:B--2---:R0:W-:Y:S01]  /*a1a0*/  STL [R1+0x48], R35 ;  /* 0x0000482301007387 */ /* 0x0041e20000100800 */
[----:B------:R-:W-:Y:S01]  /*a1b0*/  USHF.R.S32.HI UR16, URZ, 0x1f, UR6 ;  /* 0x0000001fff107899 */ /* 0x000fe20008011406 */
[----:B----4-:R-:W-:Y:S02]  /*a1c0*/  IADD3.X R30, PT, PT, R4, UR15, RZ, P4, !PT ;  /* 0x0000000f041e7c10 */ /* 0x010fe4000a7fe4ff */
[----:B------:R-:W-:Y:S01]  /*a1d0*/  LOP3.LUT P4, RZ, R14, 0x1, RZ, 0xc0, !PT ;  /* 0x000000010eff7812 */ /* 0x000fe2000788c0ff */
[----:B------:R1:W-:Y:S01]  /*a1e0*/  STL [R1+0x40], R32 ;  /* 0x0000402001007387 */ /* 0x0003e20000100800 */
[----:B0-----:R-:W-:Y:S01]  /*a1f0*/  IADD3.X R35, PT, PT, R2, UR15, RZ, P5, !PT ;  /* 0x0000000f02237c10 */ /* 0x001fe2000affe4ff */
[----:B------:R-:W-:-:S04]  /*a200*/  @!P3 IMAD.MOV.U32 R14, RZ, RZ, R34 ;  /* 0x000000ffff0eb224 */ /* 0x000fc800078e0022 */
[----:B------:R-:W-:Y:S01]  /*a210*/  @!P3 IMAD.MOV.U32 R15, RZ, RZ, R35 ;  /* 0x000000ffff0fb224 */ /* 0x000fe200078e0023 */
[----:B-1----:R-:W-:-:S04]  /*a220*/  IADD3 R32, P5, PT, R0, UR6, RZ ;  /* 0x0000000600207c10 */ /* 0x002fc8000ffbe0ff */
[----:B------:R-:W-:Y:S01]  /*a230*/  IADD3.X R33, PT, PT, R2, UR16, RZ, P5, !PT ;  /* 0x0000001002217c10 */ /* 0x000fe2000affe4ff */
[----:B------:R0:W2:Y:S02]  /*a240*/  @!P3 LDG.E.U8 R31, desc[UR24][R14.64] ;  /* 0x000000180e1fb981 */ /* 0x0000a4000c1e1100 */
[----:B0-----:R-:W-:Y:S02]  /*a250*/  @!P6 IMAD.MOV.U32 R14, RZ, RZ, R32 ;  /* 0x000000ffff0ee224 */ /* 0x001fe400078e0020 */
[----:B------:R-:W-:-:S05]  /*a260*/  @!P6 IMAD.MOV.U32 R15, RZ, RZ, R33 ;  /* 0x000000ffff0fe224 */ /* 0x000fca00078e0021 */
[----:B------:R0:W4:Y:S01]  /*a270*/  @!P6 LDG.E.U8 R27, desc[UR24][R14.64] ;  /* 0x000000180e1be981 */ /* 0x000122000c1e1100 */
[----:B------:R-:W-:-:S03]  /*a280*/  UIMAD UR14, UR12, 0x15, URZ ;  /* 0x000000150c0e78a4 */ /* 0x000fc6000f8e02ff */
[----:B------:R-:W-:Y:S04]  /*a290*/  STL [R1+0x354], R29 ;  /* 0x0003541d01007387 */ /* 0x000fe80000100800 */
[----:B------:R-:W-:Y:S04]  /*a2a0*/  STL [R1+0x348], R35 ;  /* 0x0003482301007387 */ /* 0x000fe80000100800 */
[----:B------:R-:W-:Y:S01]  /*a2b0*/  STL [R1+0x8bc], R32 ;  /* 0x0008bc2001007387 */ /* 0x000fe20000100800 */
[----:B------:R-:W-:-:S03]  /*a2c0*/  USHF.R.S32.HI UR17, URZ, 0x1f, UR14 ;  /* 0x0000001fff117899 */ /* 0x000fc6000801140e */
[----:B------:R-:W-:Y:S01]  /*a2d0*/  STL [R1+0x350], R30 ;  /* 0x0003501e01007387 */ /* 0x000fe20000100800 */
[----:B------:R-:W-:Y:S02]  /*a2e0*/  PRMT R23, RZ, 0x7610, R23 ;  /* 0x00007610ff177816 */ /* 0x000fe40000000017 */
[----:B------:R-:W-:Y:S02]  /*a2f0*/  PRMT R25, RZ, 0x7610, R25 ;  /* 0x00007610ff197816 */ /* 0x000fe40000000019 */
[----:B------:R-:W-:Y:S01]  /*a300*/  PRMT R26, RZ, 0x7610, R26 ;  /* 0x00007610ff1a7816 */ /* 0x000fe2000000001a */
[----:B---3--:R1:W-:Y:S04]  /*a310*/  STL [R1+0x3c], R28 ;  /* 0x00003c1c01007387 */ /* 0x0083e80000100800 */
[----:B------:R-:W-:Y:S01]  /*a320*/  STL [R1+0x8b8], R33 ;  /* 0x0008b82101007387 */ /* 0x000fe20000100800 */
[----:B-1----:R-:W-:-:S05]  /*a330*/  IADD3 R28, P5, PT, R0, UR14, RZ ;  /* 0x0000000e001c7c10 */ /* 0x002fca000ffbe0ff */
[----:B------:R-:W-:Y:S01]  /*a340*/  STL [R1+0x97c], R28 ;  /* 0x00097c1c01007387 */ /* 0x000fe20000100800 */
[----:B0-----:R-:W-:-:S03]  /*a350*/  @P4 IMAD.MOV.U32 R14, RZ, RZ, R28 ;  /* 0x000000ffff0e4224 */ /* 0x001fc600078e001c */
[----:B--2---:R0:W-:Y:S02]  /*a360*/  STL [R1+0x78], R31 ;  /* 0x0000781f01007387 */ /* 0x0041e40000100800 */
[----:B0-----:R-:W-:-:S05]  /*a370*/  IADD3.X R31, PT, PT, R2, UR17, RZ, P5, !PT ;  /* 0x00000011021f7c10 */ /* 0x001fca000affe4ff */
[----:B------:R-:W-:Y:S01]  /*a380*/  @P4 IMAD.MOV.U32 R15, RZ, RZ, R31 ;  /* 0x000000ffff0f4224 */ /* 0x000fe200078e001f */
[----:B------:R-:W-:Y:S04]  /*a390*/  STL [R1+0x978], R31 ;  /* 0x0009781f01007387 */ /* 0x000fe80000100800 */
[----:B----4-:R0:W-:Y:S04]  /*a3a0*/  STL [R1+0x68], R27 ;  /* 0x0000681b01007387 */ /* 0x0101e80000100800 */
[----:B------:R1:W2:Y:S01]  /*a3b0*/  @P4 LDG.E.U8 R23, desc[UR24][R14.64] ;  /* 0x000000180e174981 */ /* 0x0002a2000c1e1100 */
[----:B0-----:R-:W-:Y:S01]  /*a3c0*/  IADD3 R27, P5, PT, R5, UR5, RZ ;  /* 0x00000005051b7c10 */ /* 0x001fe2000ffbe0ff */
[----:B-1----:R-:W-:-:S02]  /*a3d0*/  @!P3 IMAD.MOV.U32 R14, RZ, RZ, R29 ;  /* 0x000000ffff0eb224 */ /* 0x002fc400078e001d */
[----:B------:R-:W-:Y:S01]  /*a3e0*/  @!P3 IMAD.MOV.U32 R15, RZ, RZ, R30 ;  /* 0x000000ffff0fb224 */ /* 0x000fe200078e001e */
[----:B------:R-:W-:-:S04]  /*a3f0*/  IADD3.X R28, PT, PT, R6, UR15, RZ, P5, !PT ;  /* 0x0000000f061c7c10 */ /* 0x000fc8000affe4ff */
[----:B------:R0:W3:Y:S02]  /*a400*/  @!P3 LDG.E.U8 R25, desc[UR24][R14.64] ;  /* 0x000000180e19b981 */ /* 0x0000e4000c1e1100 */
[----:B0-----:R-:W-:Y:S02]  /*a410*/  @!P3 IMAD.MOV.U32 R14, RZ, RZ, R27 ;  /* 0x000000ffff0eb224 */ /* 0x001fe400078e001b */
[----:B------:R-:W-:-:S05]  /*a420*/  @!P3 IMAD.MOV.U32 R15, RZ, RZ, R28 ;  /* 0x000000ffff0fb224 */ /* 0x000fca00078e001c */
[----:B------:R0:W4:Y:S04]  /*a430*/  @!P3 LDG.E.U8 R26, desc[UR24][R14.64] ;  /* 0x000000180e1ab981 */ /* 0x000128000c1e1100 */
[----:B------:R-:W-:Y:S01]  /*a440*/  STL [R1+0x35c], R27 ;  /* 0x00035c1b01007387 */ /* 0x000fe20000100800 */
[----:B------:R-:W-:Y:S02]  /*a450*/  PRMT R19, RZ, 0x7610, R19 ;  /* 0x00007610ff137816 */ /* 0x000fe40000000013 */
[----:B------:R-:W-:Y:S02]  /*a460*/  PRMT R21, RZ, 0x7610, R21 ;  /* 0x00007610ff157816 */ /* 0x000fe40000000015 */
[----:B------:R-:W-:Y:S01]  /*a470*/  PRMT R22, RZ, 0x7610, R22 ;  /* 0x00007610ff167816 */ /* 0x000fe20000000016 */
[----:B--2---:R1:W-:Y:S04]  /*a480*/  STL [R1+0x58], R23 ;  /* 0x0000581701007387 */ /* 0x0043e80000100800 */
[----:B------:R-:W-:Y:S01]  /*a490*/  STL [R1+0x358], R28 ;  /* 0x0003581c01007387 */ /* 0x000fe20000100800 */
[----:B-1----:R-:W-:-:S05]  /*a4a0*/  IADD3 R23, P5, PT, R7, UR5, RZ ;  /* 0x0000000507177c10 */ /* 0x002fca000ffbe0ff */
[----:B------:R-:W-:Y:S04]  /*a4b0*/  STL [R1+0x364], R23 ;  /* 0x0003641701007387 */ /* 0x000fe80000100800 */
[----:B---3--:R1:W-:Y:S01]  /*a4c0*/  STL [R1+0x74], R25 ;  /* 0x0000741901007387 */ /* 0x0083e20000100800 */
[----:B0-----:R-:W-:Y:S01]  /*a4d0*/  @!P3 IMAD.MOV.U32 R14, RZ, RZ, R23 ;  /* 0x000000ffff0eb224 */ /* 0x001fe200078e0017 */
[----:B-1----:R-:W-:Y:S02]  /*a4e0*/  IADD3.X R25, PT, PT, R8, UR15, RZ, P5, !PT ;  /* 0x0000000f08197c10 */ /* 0x002fe4000affe4ff */
[----:B------:R-:W-:Y:S02]  /*a4f0*/  PRMT R20, RZ, 0x7610, R20 ;  /* 0x00007610ff147816 */ /* 0x000fe40000000014 */
[----:B------:R-:W-:Y:S01]  /*a500*/  PRMT R17, RZ, 0x7610, R17 ;  /* 0x00007610ff117816 */ /* 0x000fe20000000011 */
[----:B------:R-:W-:Y:S01]  /*a510*/  STL [R1+0x360], R25 ;  /* 0x0003601901007387 */ /* 0x000fe20000100800 */
[----:B------:R-:W-:Y:S01]  /*a520*/  @!P3 IMAD.MOV.U32 R15, RZ, RZ, R25 ;  /* 0x000000ffff0fb224 */ /* 0x000fe200078e0019 */
[----:B------:R-:W-:-:S02]  /*a530*/  PRMT R16, RZ, 0x7610, R16 ;  /* 0x00007610ff107816 */ /* 0x000fc40000000010 */
[----:B------:R-:W-:Y:S01]  /*a540*/  PRMT R24, RZ, 0x7610, R24 ;  /* 0x00007610ff187816 */ /* 0x000fe20000000018 */
[----:B----4-:R0:W-:Y:S01]  /*a550*/  STL [R1+0x70], R26 ;  /* 0x0000701a01007387 */ /* 0x0101e20000100800 */
[----:B------:R-:W-:Y:S01]  /*a560*/  LOP3.LUT R71, R10, 0x7a, RZ, 0xfc, !PT ;  /* 0x0000007a0a477812 */ /* 0x000fe200078efcff */
[----:B------:R-:W-:Y:S01]  /*a570*/  VIADD R70, R18, 0x6e ;  /* 0x0000006e12467836 */ /* 0x000fe20000000000 */
[----:B------:R-:W-:-:S04]  /*a580*/  @!UP1 UIADD3 UR4, UPT, UPT, -UR4, 0x100000, URZ ;  /* 0x0010000004049890 */ /* 0x000fc8000fffe1ff */
[----:B------:R-:W-:Y:S02]  /*a590*/  @!UP1 USHF.L.U32 UR5, UR4, 0xb, URZ ;  /* 0x0000000b04059899 */ /* 0x000fe400080006ff */
[----:B------:R-:W-:Y:S01]  /*a5a0*/  @!UP1 USHF.L.U32 UR4, UR4, 0x1, URZ ;  /* 0x0000000104049899 */ /* 0x000fe200080006ff */
[----:B------:R1:W2:Y:S01]  /*a5b0*/  @!P3 LDG.E.U8 R19, desc[UR24][R14.64] ;  /* 0x000000180e13b981 */ /* 0x0002a2000c1e1100 */
[----:B------:R-:W3:Y:S01]  /*a5c0*/  LDCU UR15, c[0x0][0x3b0] ;  /* 0x00007600ff0f77ac */ /* 0x000ee20008000800 */
[----:B0-----:R-:W-:-:S04]  /*a5d0*/  IADD3 R26, P5, PT, R3, UR6, RZ ;  /* 0x00000006031a7c10 */ /* 0x001fc8000ffbe0ff */
[----:B------:R-:W-:Y:S02]  /*a5e0*/  IADD3.X R27, PT, PT, R4, UR16, RZ, P5, !PT ;  /* 0x00000010041b7c10 */ /* 0x000fe4000affe4ff */
[----:B------:R-:W-:Y:S01]  /*a5f0*/  IADD3 R23, P3, PT, R5, UR6, RZ ;  /* 0x0000000605177c10 */ /* 0x000fe2000ff7e0ff */
[----:B-1----:R-:W-:Y:S02]  /*a600*/  @!P6 IMAD.MOV.U32 R14, RZ, RZ, R26 ;  /* 0x000000ffff0ee224 */ /* 0x002fe400078e001a */
[----:B------:R-:W-:Y:S01]  /*a610*/  @!P6 IMAD.MOV.U32 R15, RZ, RZ, R27 ;  /* 0x000000ffff0fe224 */ /* 0x000fe200078e001b */
[----:B------:R-:W-:-:S04]  /*a620*/  IADD3.X R25, PT, PT, R6, UR16, RZ, P3, !PT ;  /* 0x0000001006197c10 */ /* 0x000fc80009ffe4ff */
[----:B------:R0:W4:Y:S02]  /*a630*/  @!P6 LDG.E.U8 R21, desc[UR24][R14.64] ;  /* 0x000000180e15e981 */ /* 0x000124000c1e1100 */
[----:B0-----:R-:W-:Y:S02]  /*a640*/  @!P6 IMAD.MOV.U32 R14, RZ, RZ, R23 ;  /* 0x000000ffff0ee224 */ /* 0x001fe400078e0017 */
[----:B------:R-:W-:-:S05]  /*a650*/  @!P6 IMAD.MOV.U32 R15, RZ, RZ, R25 ;  /* 0x000000ffff0fe224 */ /* 0x000fca00078e0019 */
[----:B------:R0:W3:Y:S04]  /*a660*/  @!P6 LDG.E.U8 R22, desc[UR24][R14.64] ;  /* 0x000000180e16e981 */ /* 0x0000e8000c1e1100 */
[----:B------:R-:W-:Y:S04]  /*a670*/  STL [R1+0x8c4], R26 ;  /* 0x0008c41a01007387 */ /* 0x000fe80000100800 */
[----:B------:R-:W-:Y:S04]  /*a680*/  STL [R1+0x8cc], R23 ;  /* 0x0008cc1701007387 */ /* 0x000fe80000100800 */
[----:B------:R-:W-:Y:S04]  /*a690*/  STL [R1+0x8c0], R27 ;  /* 0x0008c01b01007387 */ /* 0x000fe80000100800 */
[----:B--2---:R1:W-:Y:S02]  /*a6a0*/  STL [R1+0x6c], R19 ;  /* 0x00006c1301007387 */ /* 0x0043e40000100800 */
[----:B-1----:R-:W-:-:S05]  /*a6b0*/  IADD3 R19, P5, PT, R7, UR6, RZ ;  /* 0x0000000607137c10 */ /* 0x002fca000ffbe0ff */
[----:B------:R-:W-:Y:S04]  /*a6c0*/  STL [R1+0x8d4], R19 ;  /* 0x0008d41301007387 */ /* 0x000fe80000100800 */
[----:B------:R-:W-:Y:S04]  /*a6d0*/  STL [R1+0x8c8], R25 ;  /* 0x0008c81901007387 */ /* 0x000fe80000100800 */
[----:B----4-:R1:W-:Y:S01]  /*a6e0*/  STL [R1+0x64], R21 ;  /* 0x0000641501007387 */ /* 0x0103e20000100800 */
[----:B0-----:R-:W-:Y:S01]  /*a6f0*/  @!P6 IMAD.MOV.U32 R14, RZ, RZ, R19 ;  /* 0x000000ffff0ee224 */ /* 0x001fe200078e0013 */
[----:B-1----:R-:W-:-:S02]  /*a700*/  IADD3.X R21, PT, PT, R8, UR16, RZ, P5, !PT ;  /* 0x0000001008157c10 */ /* 0x002fc4000affe4ff */
[C---:B------:R-:W-:Y:S01]  /*a710*/  LOP3.LUT R26, R10.reuse, 0x60, RZ, 0xfc, !PT ;  /* 0x000000600a1a7812 */ /* 0x040fe200078efcff */
[----:B------:R-:W-:Y:S02]  /*a720*/  UIMAD UR6, UR12, 0x1d, URZ ;  /* 0x0000001d0c0678a4 */ /* 0x000fe4000f8e02ff */
[----:B------:R-:W-:Y:S01]  /*a730*/  STL [R1+0x8d0], R21 ;  /* 0x0008d01501007387 */ /* 0x000fe20000100800 */
[----:B------:R-:W-:Y:S01]  /*a740*/  @!P6 IMAD.MOV.U32 R15, RZ, RZ, R21 ;  /* 0x000000ffff0fe224 */ /* 0x000fe200078e0015 */
[----:B------:R-:W-:Y:S01]  /*a750*/  LOP3.LUT R25, R10, 0x62, RZ, 0xfc, !PT ;  /* 0x000000620a197812 */ /* 0x000fe200078efcff */
[----:B------:R-:W-:Y:S01]  /*a760*/  VOTEU.ALL UP1, P2 ;  /* 0x0000000000ff7886 */ /* 0x000fe20001020000 */
[----:B---3--:R0:W-:Y:S01]  /*a770*/  STL [R1+0x60], R22 ;  /* 0x0000601601007387 */ /* 0x0081e20000100800 */
[----:B------:R-:W1:Y:S03]  /*a780*/  LDCU UR16, c[0x0][0x3b0] ;  /* 0x00007600ff1077ac */ /* 0x000e660008000800 */
[----:B------:R2:W3:Y:S01]  /*a790*/  @!P6 LDG.E.U8 R16, desc[UR24][R14.64] ;  /* 0x000000180e10e981 */ /* 0x0004e2000c1e1100 */
[----:B------:R-:W-:Y:S01]  /*a7a0*/  IADD3 R19, P5, PT, R5, UR14, RZ ;  /* 0x0000000e05137c10 */ /* 0x000fe2000ffbe0ff */
[----:B------:R4:W1:Y:S01]  /*a7b0*/  @!UP1 SYNCS.EXCH.64 URZ, [UR9+0x14008], UR4 ;  /* 0x0140080409ff95b2 */ /* 0x0008620008000100 */
[----:B0-----:R-:W-:-:S04]  /*a7c0*/  IADD3 R22, P3, PT, R3, UR14, RZ ;  /* 0x0000000e03167c10 */ /* 0x001fc8000ff7e0ff */
[----:B------:R-:W-:Y:S01]  /*a7d0*/  IADD3.X R23, PT, PT, R4, UR17, RZ, P3, !PT ;  /* 0x0000001104177c10 */ /* 0x000fe20009ffe4ff */
[----:B--2---:R-:W-:-:S04]  /*a7e0*/  @P4 IMAD.MOV.U32 R14, RZ, RZ, R22 ;  /* 0x000000ffff0e4224 */ /* 0x004fc800078e0016 */
[----:B------:R-:W-:-:S05]  /*a7f0*/  @P4 IMAD.MOV.U32 R15, RZ, RZ, R23 ;  /* 0x000000ffff0f4224 */ /* 0x000fca00078e0017 */
[----:B------:R0:W2:Y:S01]  /*a800*/  @P4 LDG.E.U8 R20, desc[UR24][R14.64] ;  /* 0x000000180e144981 */ /* 0x0000a2000c1e1100 */
[----:B------:R-:W-:-:S03]  /*a810*/  IADD3.X R21, PT, PT, R6, UR17, RZ, P5, !PT ;  /* 0x0000001106157c10 */ /* 0x000fc6000affe4ff */
[----:B------:R-:W-:Y:S04]  /*a820*/  STL [R1+0x984], R22 ;  /* 0x0009841601007387 */ /* 0x000fe80000100800 */
[----:B------:R-:W-:Y:S01]  /*a830*/  STL [R1+0x98c], R19 ;  /* 0x00098c1301007387 */ /* 0x000fe20000100800 */
[----:B0-----:R-:W-:-:S03]  /*a840*/  @P4 IMAD.MOV.U32 R14, RZ, RZ, R19 ;  /* 0x000000ffff0e4224 */ /* 0x001fc600078e0013 */
[----:B------:R-:W-:Y:S01]  /*a850*/  STL [R1+0x980], R23 ;  /* 0x0009801701007387 */ /* 0x000fe20000100800 */
[----:B------:R-:W-:-:S05]  /*a860*/  @P4 IMAD.MOV.U32 R15, RZ, RZ, R21 ;  /* 0x000000ffff0f4224 */ /* 0x000fca00078e0015 */
[----:B------:R-:W4:Y:S04]  /*a870*/  @P4 LDG.E.U8 R17, desc[UR24][R14.64] ;  /* 0x000000180e114981 */ /* 0x000f28000c1e1100 */
[----:B---3--:R0:W-:Y:S02]  /*a880*/  STL [R1+0x5c], R16 ;  /* 0x00005c1001007387 */ /* 0x0081e40000100800 */
[----:B0-----:R-:W-:-:S05]  /*a890*/  LOP3.LUT R16, R10, 0x52, RZ, 0xfc, !PT ;  /* 0x000000520a107812 */ /* 0x001fca00078efcff */
[----:B------:R-:W-:Y:S04]  /*a8a0*/  STL [R1+0x424], R16 ;  /* 0x0004241001007387 */ /* 0x000fe80000100800 */
[----:B------:R-:W-:Y:S04]  /*a8b0*/  STL [R1+0x988], R21 ;  /* 0x0009881501007387 */ /* 0x000fe80000100800 */
[----:B--2---:R0:W-:Y:S02]  /*a8c0*/  STL [R1+0x54], R20 ;  /* 0x0000541401007387 */ /* 0x0041e40000100800 */
[----:B0-----:R-:W-:-:S04]  /*a8d0*/  IADD3 R20, P3, PT, R7, UR14, RZ ;  /* 0x0000000e07147c10 */ /* 0x001fc8000ff7e0ff */
[----:B------:R-:W-:Y:S02]  /*a8e0*/  IADD3.X R21, PT, PT, R8, UR17, RZ, P3, !PT ;  /* 0x0000001108157c10 */ /* 0x000fe40009ffe4ff */
[C---:B------:R-:W-:Y:S01]  /*a8f0*/  LOP3.LUT R19, R10.reuse, 0x54, RZ, 0xfc, !PT ;  /* 0x000000540a137812 */ /* 0x040fe200078efcff */
[----:B------:R-:W-:Y:S01]  /*a900*/  STL [R1+0x994], R20 ;  /* 0x0009941401007387 */ /* 0x000fe20000100800 */
[----:B------:R-:W-:Y:S02]  /*a910*/  IABS R16, R16 ;  /* 0x0000001000107213 */ /* 0x000fe40000000000 */
[----:B------:R-:W-:Y:S01]  /*a920*/  LOP3.LUT R23, R10, 0x56, RZ, 0xfc, !PT ;  /* 0x000000560a177812 */ /* 0x000fe200078efcff */
[----:B------:R0:W2:Y:S01]  /*a930*/  @P4 LDG.E.U8 R24, desc[UR24][R20.64] ;  /* 0x0000001814184981 */ /* 0x0000a2000c1e1100 */
[----:B------:R-:W-:Y:S02]  /*a940*/  IABS R35, R25 ;  /* 0x0000001900237213 */ /* 0x000fe40000000000 */
[----:B------:R-:W-:Y:S01]  /*a950*/  IABS R36, R26 ;  /* 0x0000001a00247213 */ /* 0x000fe20000000000 */
[----:B----4-:R3:W-:Y:S01]  /*a960*/  STL [R1+0x50], R17 ;  /* 0x0000501101007387 */ /* 0x0107e20000100800 */
[----:B------:R-:W-:-:S02]  /*a970*/  USHF.R.S32.HI UR14, URZ, 0x1f, UR6 ;  /* 0x0000001fff0e7899 */ /* 0x000fc40008011406 */
[----:B------:R-:W-:Y:S01]  /*a980*/  UIMAD UR4, UR12, 0x25, URZ ;  /* 0x000000250c0478a4 */ /* 0x000fe2000f8e02ff */
[----:B------:R-:W-:Y:S01]  /*a990*/  STL [R1+0x990], R21 ;  /* 0x0009901501007387 */ /* 0x000fe20000100800 */
[----:B------:R-:W-:Y:S01]  /*a9a0*/  IMAD.MOV.U32 R14, RZ, RZ, R16 ;  /* 0x000000ffff0e7224 */ /* 0x000fe200078e0010 */
[----:B------:R-:W4:Y:S02]  /*a9b0*/  LDCU UR17, c[0x0][0x3b0] ;  /* 0x00007600ff1177ac */ /* 0x000f240008000800 */
[----:B------:R0:W-:Y:S01]  /*a9c0*/  STL [R1+0x3f8], R19 ;  /* 0x0003f81301007387 */ /* 0x0001e20000100800 */
[----:B------:R-:W-:Y:S02]  /*a9d0*/  IABS R16, R23 ;  /* 0x0000001700107213 */ /* 0x000fe40000000000 */
[----:B---3--:R-:W-:Y:S01]  /*a9e0*/  LOP3.LUT R17, R10, 0x58, RZ, 0xfc, !PT ;  /* 0x000000580a117812 */ /* 0x008fe200078efcff */
[----:B------:R3:W-:Y:S01]  /*a9f0*/  STL [R1+0x42c], R23 ;  /* 0x00042c1701007387 */ /* 0x0007e20000100800 */
[----:B0-----:R-:W-:-:S03]  /*aa00*/  IABS R19, R19 ;  /* 0x0000001300137213 */ /* 0x001fc60000000000 */
[----:B------:R0:W-:Y:S01]  /*aa10*/  STL [R1+0x430], R17 ;  /* 0x0004301101007387 */ /* 0x0001e20000100800 */
[----:B------:R-:W-:Y:S01]  /*aa20*/  IABS R15, R17 ;  /* 0x00000011000f7213 */ /* 0x000fe20000000000 */
[----:B------:R-:W-:Y:S01]  /*aa30*/  IMAD.HI.U32 R20, R13, R19, RZ ;  /* 0x000000130d147227 */ /* 0x000fe200078e00ff */
[----:B---3--:R-:W-:-:S03]  /*aa40*/  LOP3.LUT R23, R10, 0x5c, RZ, 0xfc, !PT ;  /* 0x0000005c0a177812 */ /* 0x008fc600078efcff */
[----:B------:R-:W-:-:S04]  /*aa50*/  IMAD.HI.U32 R21, R13, R16, RZ ;  /* 0x000000100d157227 */ /* 0x000fc800078e00ff */
[----:B0-----:R-:W-:Y:S02]  /*aa60*/  VIADD R17, R18, 0x5e ;  /* 0x0000005e12117836 */ /* 0x001fe40000000000 */
[----:B------:R-:W-:Y:S02]  /*aa70*/  IMAD.MOV R20, RZ, RZ, -R20 ;  /* 0x000000ffff147224 */ /* 0x000fe400078e0a14 */
[----:B------:R-:W-:Y:S01]  /*aa80*/  IMAD.MOV R21, RZ, RZ, -R21 ;  /* 0x000000ffff157224 */ /* 0x000fe200078e0a15 */
[----:B------:R-:W-:Y:S01]  /*aa90*/  IABS R37, R17 ;  /* 0x0000001100257213 */ /* 0x000fe20000000000 */
[----:B------:R-:W-:-:S04]  /*aaa0*/  IMAD.HI.U32 R22, R13, R14, RZ ;  /* 0x0000000e0d167227 */ /* 0x000fc800078e00ff */
[C---:B------:R-:W-:Y:S01]  /*aab0*/  IMAD R19, R11.reuse, R20, R19 ;  /* 0x000000140b137224 */ /* 0x040fe200078e0213 */
[----:B------:R-:W-:Y:S01]  /*aac0*/  IABS R20, R23 ;  /* 0x0000001700147213 */ /* 0x000fe20000000000 */
[----:B------:R-:W-:Y:S02]  /*aad0*/  IMAD R16, R11, R21, R16 ;  /* 0x000000150b107224 */ /* 0x000fe400078e0210 */
[----:B------:R-:W-:-:S04]  /*aae0*/  IMAD.MOV R22, RZ, RZ, -R22 ;  /* 0x000000ffff167224 */ /* 0x000fc800078e0a16 */
[----:B------:R-:W-:Y:S02]  /*aaf0*/  IMAD R14, R11, R22, R14 ;  /* 0x000000160b0e7224 */ /* 0x000fe400078e020e */
[----:B------:R-:W-:-:S04]  /*ab00*/  IMAD.HI.U32 R22, R13, R15, RZ ;  /* 0x0000000f0d167227 */ /* 0x000fc800078e00ff */
[----:B------:R-:W-:-:S04]  /*ab10*/  IMAD.MOV R22, RZ, RZ, -R22 ;  /* 0x000000ffff167224 */ /* 0x000fc800078e0a16 */
[----:B------:R-:W-:Y:S01]  /*ab20*/  IMAD R15, R11, R22, R15 ;  /* 0x000000160b0f7224 */ /* 0x000fe200078e020f */
[----:B--2---:R0:W-:Y:S02]  /*ab30*/  STL [R1+0x4c], R24 ;  /* 0x00004c1801007387 */ /* 0x0041e40000100800 */
[----:B0-----:R-:W-:-:S05]  /*ab40*/  LOP3.LUT R24, R10, 0x5a, RZ, 0xfc, !PT ;  /* 0x0000005a0a187812 */ /* 0x001fca00078efcff */
[----:B------:R0:W-:Y:S01]  /*ab50*/  STL [R1+0x3e4], R24 ;  /* 0x0003e41801007387 */ /* 0x0001e20000100800 */
[----:B------:R-:W-:-:S03]  /*ab60*/  IABS R21, R24 ;  /* 0x0000001800157213 */ /* 0x000fc60000000000 */
[----:B------:R2:W-:Y:S04]  /*ab70*/  STL [R1+0x3f0], R23 ;  /* 0x0003f01701007387 */ /* 0x0005e80000100800 */
[----:B------:R3:W-:Y:S01]  /*ab80*/  STL [R1+0x3f4], R17 ;  /* 0x0003f41101007387 */ /* 0x0007e20000100800 */
[----:B0-----:R-:W-:-:S04]  /*ab90*/  IMAD.HI.U32 R24, R13, R37, RZ ;  /* 0x000000250d187227 */ /* 0x001fc800078e00ff */
[----:B--2---:R-:W-:Y:S01]  /*aba0*/  IMAD.HI.U32 R23, R13, R20, RZ ;  /* 0x000000140d177227 */ /* 0x004fe200078e00ff */
[----:B---3--:R-:W-:-:S03]  /*abb0*/  LOP3.LUT R17, R10, 0x64, RZ, 0xfc, !PT ;  /* 0x000000640a117812 */ /* 0x008fc600078efcff */
[----:B------:R-:W-:Y:S01]  /*abc0*/  IMAD.MOV R24, RZ, RZ, -R24 ;  /* 0x000000ffff187224 */ /* 0x000fe200078e0a18 */
[----:B------:R0:W-:Y:S01]  /*abd0*/  STL [R1+0x2c0], R26 ;  /* 0x0002c01a01007387 */ /* 0x0001e20000100800 */
[----:B------:R-:W-:Y:S01]  /*abe0*/  IMAD.MOV R23, RZ, RZ, -R23 ;  /* 0x000000ffff177224 */ /* 0x000fe200078e0a17 */
[----:B------:R-:W-:Y:S01]  /*abf0*/  IABS R34, R17 ;  /* 0x0000001100227213 */ /* 0x000fe20000000000 */
[C---:B------:R-:W-:Y:S01]  /*ac00*/  IMAD R37, R11.reuse, R24, R37 ;  /* 0x000000180b257224 */ /* 0x040fe200078e0225 */
[----:B------:R2:W-:Y:S01]  /*ac10*/  STL [R1+0x3ec], R25 ;  /* 0x0003ec1901007387 */ /* 0x0005e20000100800 */
[----:B------:R-:W-:Y:S02]  /*ac20*/  IMAD R20, R11, R23, R20 ;  /* 0x000000170b147224 */ /* 0x000fe400078e0214 */
[----:B------:R-:W-:Y:S01]  /*ac30*/  IMAD.HI.U32 R24, R13, R34, RZ ;  /* 0x000000220d187227 */ /* 0x000fe200078e00ff */
[----:B------:R3:W-:Y:S01]  /*ac40*/  STL [R1+0x3e8], R17 ;  /* 0x0003e81101007387 */ /* 0x0007e20000100800 */
[----:B0-----:R-:W-:-:S02]  /*ac50*/  LOP3.LUT R26, R10, 0x66, RZ, 0xfc, !PT ;  /* 0x000000660a1a7812 */ /* 0x001fc400078efcff */
[C---:B------:R-:W-:Y:S01]  /*ac60*/  IMAD.HI.U32 R23, R13.reuse, R35, RZ ;  /* 0x000000230d177227 */ /* 0x040fe200078e00ff */
[C---:B--2---:R-:W-:Y:S02]  /*ac70*/  LOP3.LUT R25, R10.reuse, 0x68, RZ, 0xfc, !PT ;  /* 0x000000680a197812 */ /* 0x044fe400078efcff */
[----:B---3--:R-:W-:Y:S01]  /*ac80*/  LOP3.LUT R17, R10, 0x6a, RZ, 0xfc, !PT ;  /* 0x0000006a0a117812 */ /* 0x008fe200078efcff */
[----:B------:R-:W-:Y:S01]  /*ac90*/  IMAD.HI.U32 R22, R13, R21, RZ ;  /* 0x000000150d167227 */ /* 0x000fe200078e00ff */
[----:B------:R-:W-:Y:S02]  /*aca0*/  IABS R32, R25 ;  /* 0x0000001900207213 */ /* 0x000fe40000000000 */
[----:B------:R-:W-:Y:S01]  /*acb0*/  IABS R31, R17 ;  /* 0x00000011001f7213 */ /* 0x000fe20000000000 */
[----:B------:R-:W-:Y:S01]  /*acc0*/  IMAD.MOV R24, RZ, RZ, -R24 ;  /* 0x000000ffff187224 */ /* 0x000fe200078e0a18 */
[----:B------:R0:W-:Y:S01]  /*acd0*/  STL [R1+0x2bc], R26 ;  /* 0x0002bc1a01007387 */ /* 0x0001e20000100800 */
[----:B------:R-:W-:Y:S01]  /*ace0*/  IMAD.MOV R23, RZ, RZ, -R23 ;  /* 0x000000ffff177224 */ /* 0x000fe200078e0a17 */
[----:B------:R-:W-:Y:S01]  /*acf0*/  IABS R33, R26 ;  /* 0x0000001a00217213 */ /* 0x000fe20000000000 */
[----:B------:R-:W-:Y:S01]  /*ad00*/  IMAD.MOV R22, RZ, RZ, -R22 ;  /* 0x000000ffff167224 */ /* 0x000fe200078e0a16 */
[----:B------:R2:W-:Y:S01]  /*ad10*/  STL [R1+0x2c4], R25 ;  /* 0x0002c41901007387 */ /* 0x0005e20000100800 */
[----:B------:R-:W-:-:S02]  /*ad20*/  IMAD R34, R11, R24, R34 ;  /* 0x000000180b227224 */ /* 0x000fc400078e0222 */
[----:B------:R-:W-:Y:S01]  /*ad30*/  IMAD R35, R11, R23, R35 ;  /* 0x000000170b237224 */ /* 0x000fe200078e0223 */
[----:B------:R3:W-:Y:S01]  /*ad40*/  STL [R1+0x3e0], R17 ;  /* 0x0003e01101007387 */ /* 0x0007e20000100800 */
[----:B------:R-:W-:Y:S01]  /*ad50*/  IMAD.HI.U32 R24, R13, R31, RZ ;  /* 0x0000001f0d187227 */ /* 0x000fe200078e00ff */
[----:B0-----:R-:W-:-:S03]  /*ad60*/  LOP3.LUT R26, R10, 0x6c, RZ, 0xfc, !PT ;  /* 0x0000006c0a1a7812 */ /* 0x001fc600078efcff */
[----:B------:R-:W-:Y:S01]  /*ad70*/  IMAD.HI.U32 R23, R13, R32, RZ ;  /* 0x000000200d177227 */ /* 0x000fe200078e00ff */
[C---:B--2---:R-:W-:Y:S02]  /*ad80*/  LOP3.LUT R25, R10.reuse, 0x70, RZ, 0xfc, !PT ;  /* 0x000000700a197812 */ /* 0x044fe400078efcff */
[----:B---3--:R-:W-:Y:S01]  /*ad90*/  LOP3.LUT R17, R10, 0x72, RZ, 0xfc, !PT ;  /* 0x000000720a117812 */ /* 0x008fe200078efcff */
[----:B------:R-:W-:Y:S01]  /*ada0*/  IMAD R21, R11, R22, R21 ;  /* 0x000000160b157224 */ /* 0x000fe200078e0215 */
[----:B------:R-:W-:Y:S01]  /*adb0*/  IABS R28, R25 ;  /* 0x00000019001c7213 */ /* 0x000fe20000000000 */
[----:B------:R-:W-:Y:S01]  /*adc0*/  IMAD.HI.U32 R22, R13, R36, RZ ;  /* 0x000000240d167227 */ /* 0x000fe200078e00ff */
[----:B------:R-:W-:Y:S01]  /*add0*/  IABS R27, R17 ;  /* 0x00000011001b7213 */ /* 0x000fe20000000000 */
[----:B------:R0:W-:Y:S02]  /*ade0*/  STL [R1+0x2a0], R26 ;  /* 0x0002a01a01007387 */ /* 0x0001e40000100800 */
[----:B------:R-:W-:Y:S01]  /*adf0*/  IMAD.MOV R24, RZ, RZ, -R24 ;  /* 0x000000ffff187224 */ /* 0x000fe200078e0a18 */
[----:B------:R-:W-:Y:S01]  /*ae00*/  IABS R30, R26 ;  /* 0x0000001a001e7213 */ /* 0x000fe20000000000 */
[----:B------:R-:W-:Y:S01]  /*ae10*/  IMAD.MOV R23, RZ, RZ, -R23 ;  /* 0x000000ffff177224 */ /* 0x000fe200078e0a17 */
[----:B------:R2:W-:Y:S01]  /*ae20*/  STL [R1+0x2a8], R25 ;  /* 0x0002a81901007387 */ /* 0x0005e20000100800 */
[----:B------:R-:W-:-:S02]  /*ae30*/  IMAD.MOV R22, RZ, RZ, -R22 ;  /* 0x000000ffff167224 */ /* 0x000fc400078e0a16 */
[C---:B------:R-:W-:Y:S01]  /*ae40*/  IMAD R31, R11.reuse, R24, R31 ;  /* 0x000000180b1f7224 */ /* 0x040fe200078e021f */
[C---:B0-----:R-:W-:Y:S01]  /*ae50*/  LOP3.LUT R26, R10.reuse, 0x74, RZ, 0xfc, !PT ;  /* 0x000000740a1a7812 */ /* 0x041fe200078efcff */
[----:B------:R-:W-:Y:S02]  /*ae60*/  IMAD R32, R11, R23, R32 ;  /* 0x000000170b207224 */ /* 0x000fe400078e0220 */
[C---:B------:R-:W-:Y:S01]  /*ae70*/  IMAD.HI.U32 R24, R13.reuse, R27, RZ ;  /* 0x0000001b0d187227 */ /* 0x040fe200078e00ff */
[----:B--2---:R-:W-:Y:S01]  /*ae80*/  LOP3.LUT R25, R10, 0x76, RZ, 0xfc, !PT ;  /* 0x000000760a197812 */ /* 0x004fe200078efcff */
[----:B------:R0:W-:Y:S02]  /*ae90*/  STL [R1+0x2b8], R17 ;  /* 0x0002b81101007387 */ /* 0x0001e40000100800 */
[----:B------:R-:W-:Y:S02]  /*aea0*/  IMAD.HI.U32 R23, R13, R28, RZ ;  /* 0x0000001c0d177227 */ /* 0x000fe400078e00ff */
[----:B------:R-:W-:Y:S02]  /*aeb0*/  STL [R1+0x294], R26 ;  /* 0x0002941a01007387 */ /* 0x000fe40000100800 */
[----:B------:R-:W-:-:S02]  /*aec0*/  IMAD R36, R11, R22, R36 ;  /* 0x000000160b247224 */ /* 0x000fc400078e0224 */
[----:B------:R-:W-:Y:S01]  /*aed0*/  IMAD.HI.U32 R22, R13, R33, RZ ;  /* 0x000000210d167227 */ /* 0x000fe200078e00ff */
[----:B------:R2:W-:Y:S01]  /*aee0*/  STL [R1+0x298], R25 ;  /* 0x0002981901007387 */ /* 0x0005e20000100800 */
[----:B0-----:R-:W-:Y:S02]  /*aef0*/  LOP3.LUT R17, R10, 0x78, RZ, 0xfc, !PT ;  /* 0x000000780a117812 */ /* 0x001fe400078efcff */
[----:B------:R-:W-:Y:S02]  /*af00*/  IMAD.MOV R24, RZ, RZ, -R24 ;  /* 0x000000ffff187224 */ /* 0x000fe400078e0a18 */
[----:B------:R-:W-:Y:S02]  /*af10*/  IMAD.MOV R23, RZ, RZ, -R23 ;  /* 0x000000ffff177224 */ /* 0x000fe400078e0a17 */
[----:B------:R-:W-:Y:S01]  /*af20*/  IMAD.MOV R22, RZ, RZ, -R22 ;  /* 0x000000ffff167224 */ /* 0x000fe200078e0a16 */
[----:B--2---:R-:W-:Y:S01]  /*af30*/  IABS R25, R25 ;  /* 0x0000001900197213 */ /* 0x004fe20000000000 */
[C---:B------:R-:W-:Y:S01]  /*af40*/  IMAD R27, R11.reuse, R24, R27 ;  /* 0x000000180b1b7224 */ /* 0x040fe200078e021b */
[----:B------:R-:W-:Y:S01]  /*af50*/  IABS R24, R17 ;  /* 0x0000001100187213 */ /* 0x000fe20000000000 */
[----:B------:R-:W-:-:S02]  /*af60*/  IMAD R28, R11, R23, R28 ;  /* 0x000000170b1c7224 */ /* 0x000fc400078e021c */
[----:B------:R-:W-:-:S04]  /*af70*/  IMAD.HI.U32 R23, R13, R25, RZ ;  /* 0x000000190d177227 */ /* 0x000fc800078e00ff */
[----:B------:R-:W-:Y:S02]  /*af80*/  IMAD R33, R11, R22, R33 ;  /* 0x000000160b217224 */ /* 0x000fe400078e0221 */
[C---:B------:R-:W-:Y:S01]  /*af90*/  IMAD.HI.U32 R22, R13.reuse, R30, RZ ;  /* 0x0000001e0d167227 */ /* 0x040fe200078e00ff */
[----:B------:R0:W-:Y:S03]  /*afa0*/  STL [R1+0x29c], R17 ;  /* 0x00029c1101007387 */ /* 0x0001e60000100800 */
[----:B------:R-:W-:Y:S01]  /*afb0*/  IMAD.HI.U32 R29, R13, R24, RZ ;  /* 0x000000180d1d7227 */ /* 0x000fe200078e00ff */
[----:B------:R-:W-:-:S03]  /*afc0*/  IABS R26, R26 ;  /* 0x0000001a001a7213 */ /* 0x000fc60000000000 */
[----:B------:R-:W-:Y:S02]  /*afd0*/  IMAD.MOV R23, RZ, RZ, -R23 ;  /* 0x000000ffff177224 */ /* 0x000fe400078e0a17 */
[----:B------:R-:W-:Y:S01]  /*afe0*/  IMAD.MOV R22, RZ, RZ, -R22 ;  /* 0x000000ffff167224 */ /* 0x000fe200078e0a16 */
[----:B0-----:R-:W-:Y:S01]  /*aff0*/  LOP3.LUT R17, R10, 0x7c, RZ, 0xfc, !PT ;  /* 0x0000007c0a117812 */ /* 0x001fe200078efcff */
[----:B------:R-:W-:Y:S01]  /*b000*/  IMAD.MOV R29, RZ, RZ, -R29 ;  /* 0x000000ffff1d7224 */ /* 0x000fe200078e0a1d */
[----:B------:R-:W-:Y:S01]  /*b010*/  STL [R1+0xd78], R10 ;  /* 0x000d780a01007387 */ /* 0x000fe20000100800 */
[C---:B------:R-:W-:Y:S01]  /*b020*/  IMAD R25, R11.reuse, R23, R25 ;  /* 0x000000170b197224 */ /* 0x040fe200078e0219 */
[----:B------:R-:W-:Y:S01]  /*b030*/  IABS R23, R71 ;  /* 0x0000004700177213 */ /* 0x000fe20000000000 */
[----:B------:R-:W-:Y:S01]  /*b040*/  IMAD R30, R11, R22, R30 ;  /* 0x000000160b1e7224 */ /* 0x000fe200078e021e */
[----:B------:R-:W-:Y:S01]  /*b050*/  STL [R1+0xd7c], R10 ;  /* 0x000d7c0a01007387 */ /* 0x000fe20000100800 */
[----:B------:R-:W-:-:S03]  /*b060*/  IMAD.HI.U32 R22, R13, R26, RZ ;  /* 0x0000001a0d167227 */ /* 0x000fc600078e00ff */
[----:B------:R-:W-:Y:S01]  /*b070*/  STL [R1+0x288], R71 ;  /* 0x0002884701007387 */ /* 0x000fe20000100800 */
[----:B------:R-:W-:Y:S01]  /*b080*/  IMAD R24, R11, R29, R24 ;  /* 0x0000001d0b187224 */ /* 0x000fe200078e0218 */
[----:B------:R-:W-:Y:S02]  /*b090*/  IABS R29, R70 ;  /* 0x00000046001d7213 */ /* 0x000fe40000000000 */
[----:B------:R-:W-:Y:S01]  /*b0a0*/  STL [R1+0xd80], R17 ;  /* 0x000d801101007387 */ /* 0x000fe20000100800 */
[----:B------:R-:W-:-:S03]  /*b0b0*/  IMAD.MOV R22, RZ, RZ, -R22 ;  /* 0x000000ffff167224 */ /* 0x000fc600078e0a16 */
[----:B------:R0:W-:Y:S01]  /*b0c0*/  STL [R1+0x290], R70 ;  /* 0x0002904601007387 */ /* 0x0001e20000100800 */
[----:B------:R-:W-:Y:S01]  /*b0d0*/  IMAD R26, R11, R22, R26 ;  /* 0x000000160b1a7224 */ /* 0x000fe200078e021a */
[----:B------:R-:W-:Y:S01]  /*b0e0*/  IABS R22, R17 ;  /* 0x0000001100167213 */ /* 0x000fe20000000000 */
[----:B0-----:R-:W-:-:S04]  /*b0f0*/  IMAD.HI.U32 R70, R13, R23, RZ ;  /* 0x000000170d467227 */ /* 0x001fc800078e00ff */
[----:B------:R-:W-:-:S04]  /*b100*/  IMAD.MOV R70, RZ, RZ, -R70 ;  /* 0x000000ffff467224 */ /* 0x000fc800078e0a46 */
[----:B------:R-:W-:Y:S01]  /*b110*/  IMAD R23, R11, R70, R23 ;  /* 0x000000460b177224 */ /* 0x000fe200078e0217 */
[----:B------:R-:W-:Y:S01]  /*b120*/  SHF.R.U32.HI R70, RZ, 0x2, R12 ;  /* 0x00000002ff467819 */ /* 0x000fe2000001160c */
[----:B------:R-:W-:-:S03]  /*b130*/  IMAD.HI.U32 R72, R13, R29, RZ ;  /* 0x0000001d0d487227 */ /* 0x000fc600078e00ff */
[----:B------:R-:W-:Y:S01]  /*b140*/  LOP3.LUT P3, RZ, R70, 0x1, RZ, 0xc0, !PT ;  /* 0x0000000146ff7812 */ /* 0x000fe2000786c0ff */
[----:B------:R-:W-:Y:S01]  /*b150*/  IMAD.HI.U32 R71, R13, R22, RZ ;  /* 0x000000160d477227 */ /* 0x000fe200078e00ff */
[----:B------:R-:W-:-:S03]  /*b160*/  IADD3 R70, P4, PT, R0, UR6, RZ ;  /* 0x0000000600467c10 */ /* 0x000fc6000ff9e0ff */
[----:B------:R-:W-:Y:S02]  /*b170*/  IMAD.MOV R72, RZ, RZ, -R72 ;  /* 0x000000ffff487224 */ /* 0x000fe400078e0a48 */
[----:B------:R-:W-:Y:S02]  /*b180*/  IMAD.MOV R71, RZ, RZ, -R71 ;  /* 0x000000ffff477224 */ /* 0x000fe400078e0a47 */
[C---:B------:R-:W-:Y:S01]  /*b190*/  IMAD R29, R11.reuse, R72, R29 ;  /* 0x000000480b1d7224 */ /* 0x040fe200078e021d */
[----:B------:R-:W-:Y:S01]  /*b1a0*/  PRMT R72, RZ, 0x7610, R72 ;  /* 0x00007610ff487816 */ /* 0x000fe20000000048 */
[----:B------:R-:W-:Y:S01]  /*b1b0*/  IMAD R22, R11, R71, R22 ;  /* 0x000000470b167224 */ /* 0x000fe200078e0216 */
[----:B------:R-:W-:-:S05]  /*b1c0*/  IADD3.X R71, PT, PT, R2, UR14, RZ, P4, !PT ;  /* 0x0000000e02477c10 */ /* 0x000fca000a7fe4ff */
[----:B------:R0:W2:Y:S01]  /*b1d0*/  @P3 LDG.E.U8 R72, desc[UR24][R70.64] ;  /* 0x0000001846483981 */ /* 0x0000a2000c1e1100 */
[----:B------:R-:W-:-:S03]  /*b1e0*/  VIADD R18, R18, 0x7e ;  /* 0x0000007e12127836 */ /* 0x000fc60000000000 */
[----:B------:R-:W-:Y:S04]  /*b1f0*/  STL [R1+0xdc4], R29 ;  /* 0x000dc41d01007387 */ /* 0x000fe80000100800 */
[----:B------:R-:W-:Y:S04]  /*b200*/  STL [R1+0xdd0], R29 ;  /* 0x000dd01d01007387 */ /* 0x000fe80000100800 */
[----:B------:R-:W-:Y:S04]  /*b210*/  STL [R1+0xdd4], R29 ;  /* 0x000dd41d01007387 */ /* 0x000fe80000100800 */
[----:B------:R-:W-:Y:S04]  /*b220*/  STL [R1+0xdec], R29 ;  /* 0x000dec1d01007387 */ /* 0x000fe80000100800 */
[----:B------:R-:W-:Y:S04]  /*b230*/  STL [R1+0xdf0], R29 ;  /* 0x000df01d01007387 */ /* 0x000fe80000100800 */
[----:B------:R-:W-:Y:S04]  /*b240*/  STL [R1+0xdf4], R12 ;  /* 0x000df40c01007387 */ /* 0x000fe80000100800 */
[----:B------:R3:W-:Y:S04]  /*b250*/  STL [R1+0x284], R18 ;  /* 0x0002841201007387 */ /* 0x0007e80000100800 */
[----:B------:R0:W-:Y:S04]  /*b260*/  STL [R1+0xa38], R70 ;  /* 0x000a384601007387 */ /* 0x0001e80000100800 */
[----:B------:R1:W-:Y:S01]  /*b270*/  STL [R1+0x804], R71 ;  /* 0x0008044701007387 */ /* 0x0003e20000100800 */
[----:B---3--:R-:W-:-:S05]  /*b280*/  IABS R18, R18 ;  /* 0x0000001200127213 */ /* 0x008fca0000000000 */
[----:B------:R-:W-:Y:S01]  /*b290*/  IMAD.HI.U32 R13, R13, R18, RZ ;  /* 0x000000120d0d7227 */ /* 0x000fe200078e00ff */
[----:B0-----:R-:W-:-:S03]  /*b2a0*/  IADD3 R70, P4, PT, R3, UR6, RZ ;  /* 0x0000000603467c10 */ /* 0x001fc6000ff9e0ff */
[----:B------:R-:W-:Y:S01]  /*b2b0*/  IMAD.MOV R13, RZ, RZ, -R13 ;  /* 0x000000ffff0d7224 */ /* 0x000fe200078e0a0d */
[----:B-1----:R-:W-:-:S03]  /*b2c0*/  IADD3.X R71, PT, PT, R4, UR14, RZ, P4, !PT ;  /* 0x0000000e04477c10 */ /* 0x002fc6000a7fe4ff */
[----:B------:R-:W-:Y:S01]  /*b2d0*/  IMAD R13, R11, R13, R18 ;  /* 0x0000000d0b0d7224 */ /* 0x000fe200078e0212 */
[----:B--2---:R0:W-:Y:S04]  /*b2e0*/  STL [R1+0x18], R72 ;  /* 0x0000184801007387 */ /* 0x0041e80000100800 */
[----:B------:R-:W2:Y:S01]  /*b2f0*/  LDL.LU R18, [R1+0x268] ;  /* 0x0002680001127983 */ /* 0x000ea20000300800 */
[----:B0-----:R-:W0:Y:S03]  /*b300*/  S2R R72, SR_TID.X ;  /* 0x0000000000487919 */ /* 0x001e260000002100 */
[----:B------:R-:W-:Y:S04]  /*b310*/  STL [R1+0xe14], R13 ;  /* 0x000e140d01007387 */ /* 0x000fe80000100800 */
[----:B------:R-:W-:Y:S04]  /*b320*/  STL [R1+0x80c], R70 ;  /* 0x00080c4601007387 */ /* 0x000fe80000100800 */
[----:B------:R-:W-:Y:S01]  /*b330*/  STL [R1+0x808], R71 ;  /* 0x0008084701007387 */ /* 0x000fe20000100800 */
[----:B0-----:R-:W-:-:S05]  /*b340*/  LOP3.LUT R72, R72, 0x7f, RZ, 0xc0, !PT ;  /* 0x0000007f48487812 */ /* 0x001fca00078ec0ff */
[----:B------:R0:W-:Y:S02]  /*b350*/  STS.U8 [R72+UR9], R86 ;  /* 0x0000005648007988 */ /* 0x0001e40008000009 */
[----:B0-----:R-:W-:-:S06]  /*b360*/  PRMT R86, RZ, 0x7610, R86 ;  /* 0x00007610ff567816 */ /* 0x001fcc0000000056 */
[----:B------:R0:W3:Y:S04]  /*b370*/  @P3 LDG.E.U8 R86, desc[UR24][R70.64] ;  /* 0x0000001846563981 */ /* 0x0000e8000c1e1100 */
[----:B------:R-:W2:Y:S04]  /*b380*/  LDL.LU R70, [R1+0x280] ;  /* 0x0002800001467983 */ /* 0x000ea80000300800 */
[----:B------:R-:W3:Y:S04]  /*b390*/  LDL.LU R71, [R1+0x270] ;  /* 0x0002700001477983 */ /* 0x000ee80000300800 */
[----:B------:R1:W-:Y:S02]  /*b3a0*/  STS.U8 [R72+UR9+0x2000], R85 ;  /* 0x0020005548007988 */ /* 0x0003e40008000009 */
[----:B-1----:R-:W-:-:S02]  /*b3b0*/  PRMT R85, RZ, 0x7610, R85 ;  /* 0x00007610ff557816 */ /* 0x002fc40000000055 */
[----:B--2---:R0:W-:Y:S04]  /*b3c0*/  STS.U8 [R72+UR9+0x4000], R70 ;  /* 0x0040004648007988 */ /* 0x0041e80008000009 */
[----:B---3--:R1:W-:Y:S01]  /*b3d0*/  STS.U8 [R72+UR9+0x6000], R71 ;  /* 0x0060004748007988 */ /* 0x0083e20008000009 */
[----:B0-----:R-:W-:-:S04]  /*b3e0*/  IADD3 R70, P4, PT, R5, UR6, RZ ;  /* 0x0000000605467c10 */ /* 0x001fc8000ff9e0ff */
[----:B-1----:R-:W-:-:S05]  /*b3f0*/  IADD3.X R71, PT, PT, R6, UR14, RZ, P4, !PT ;  /* 0x0000000e06477c10 */ /* 0x002fca000a7fe4ff */
[----:B------:R0:W2:Y:S04]  /*b400*/  @P3 LDG.E.U8 R85, desc[UR24][R70.64] ;  /* 0x0000001846553981 */ /* 0x0000a8000c1e1100 */
[----:B------:R1:W-:Y:S04]  /*b410*/  STL [R1+0xe18], R86 ;  /* 0x000e185601007387 */ /* 0x0003e80000100800 */
[----:B------:R3:W-:Y:S04]  /*b420*/  STS.U8 [R72+UR9+0x400], R83 ;  /* 0x0004005348007988 */ /* 0x0007e80008000009 */
[----:B-1----:R-:W4:Y:S04]  /*b430*/  LDL.LU R86, [R1+0x26c] ;  /* 0x00026c0001567983 */ /* 0x002f280000300800 */
[----:B------:R1:W-:Y:S04]  /*b440*/  STL [R1+0x814], R70 ;  /* 0x0008144601007387 */ /* 0x0003e80000100800 */
[----:B------:R0:W-:Y:S04]  /*b450*/  STL [R1+0x810], R71 ;  /* 0x0008104701007387 */ /* 0x0001e80000100800 */
[----:B---3--:R-:W3:Y:S04]  /*b460*/  LDL.LU R72, [R1+0x25c] ;  /* 0x00025c0001487983 */ /* 0x008ee80000300800 */
[----:B-1----:R-:W3:Y:S01]  /*b470*/  LDL.LU R70, [R1+0x264] ;  /* 0x0002640001467983 */ /* 0x002ee20000300800 */
[----:B0-----:R-:W0:Y:S03]  /*b480*/  S2R R71, SR_TID.X ;  /* 0x0000000000477919 */ /* 0x001e260000002100 */
[----:B--2---:R1:W-:Y:S04]  /*b490*/  STL [R1+0xe1c], R85 ;  /* 0x000e1c5501007387 */ /* 0x0043e80000100800 */
[----:B-1----:R-:W2:Y:S01]  /*b4a0*/  LDL.LU R85, [R1+0x27c] ;  /* 0x00027c0001557983 */ /* 0x002ea20000300800 */
[----:B0-----:R-:W-:-:S05]  /*b4b0*/  LOP3.LUT R71, R71, 0x7f, RZ, 0xc0, !PT ;  /* 0x0000007f47477812 */ /* 0x001fca00078ec0ff */
[----:B--2---:R0:W-:Y:S04]  /*b4c0*/  STS.U8 [R71+UR9+0x2400], R85 ;  /* 0x0024005547007988 */ /* 0x0041e80008000009 */
[----:B---3--:R1:W-:Y:S04]  /*b4d0*/  STS.U8 [R71+UR9+0x4400], R70 ;  /* 0x0044004647007988 */ /* 0x0083e80008000009 */
[----:B------:R2:W-:Y:S04]  /*b4e0*/  STS.U8 [R71+UR9+0x6400], R84 ;  /* 0x0064005447007988 */ /* 0x0005e80008000009 */
[----:B0-----:R-:W3:Y:S01]  /*b4f0*/  LDL.LU R85, [R1+0x274] ;  /* 0x0002740001557983 */ /* 0x001ee20000300800 */
[----:B-1----:R-:W-:-:S02]  /*b500*/  IADD3 R70, P4, PT, R7, UR6, RZ ;  /* 0x0000000607467c10 */ /* 0x002fc4000ff9e0ff */
[----:B--2---:R-:W-:Y:S02]  /*b510*/  PRMT R84, RZ, 0x7610, R84 ;  /* 0x00007610ff547816 */ /* 0x004fe40000000054 */
[----:B------:R-:W-:-:S05]  /*b520*/  IADD3.X R71, PT, PT, R8, UR14, RZ, P4, !PT ;  /* 0x0000000e08477c10 */ /* 0x000fca000a7fe4ff */
[----:B------:R0:W2:Y:S04]  /*b530*/  @P3 LDG.E.U8 R84, desc[UR24][R70.64] ;  /* 0x0000001846543981 */ /* 0x0000a8000c1e1100 */
[----:B------:R-:W-:Y:S04]  /*b540*/  STL [R1+0x81c], R70 ;  /* 0x00081c4601007387 */ /* 0x000fe80000100800 */
[----:B------:R0:W-:Y:S02]  /*b550*/  STL [R1+0x818], R71 ;  /* 0x0008184701007387 */ /* 0x0001e40000100800 */
[----:B0-----:R-:W0:Y:S02]  /*b560*/  S2R R71, SR_TID.X ;  /* 0x0000000000477919 */ /* 0x001e240000002100 */
[----:B0-----:R-:W-:-:S05]  /*b570*/  LOP3.LUT R71, R71, 0x7f, RZ, 0xc0, !PT ;  /* 0x0000007f47477812 */ /* 0x001fca00078ec0ff */
[----:B----4-:R-:W-:Y:S04]  /*b580*/  STS.U8 [R71+UR9+0x800], R86 ;  /* 0x0008005647007988 */ /* 0x010fe80008000009 */
[----:B------:R0:W-:Y:S02]  /*b590*/  STS.U8 [R71+UR9+0x2800], R18 ;  /* 0x0028001247007988 */ /* 0x0001e40008000009 */
[----:B0-----:R-:W-:-:S04]  /*b5a0*/  SHF.R.U64 R18, R9, 0x1a, RZ ;  /* 0x0000001a09127819 */ /* 0x001fc800000012ff */
[----:B------:R-:W-:Y:S01]  /*b5b0*/  LOP3.LUT P3, RZ, R18, 0x1, RZ, 0xc0, !PT ;  /* 0x0000000112ff7812 */ /* 0x000fe2000786c0ff */
[----:B--2---:R0:W-:Y:S04]  /*b5c0*/  STL [R1+0xe20], R84 ;  /* 0x000e205401007387 */ /* 0x0041e80000100800 */
[----:B0-----:R-:W2:Y:S04]  /*b5d0*/  LDL.LU R84, [R1+0x258] ;  /* 0x0002580001547983 */ /* 0x001ea80000300800 */
[----:B------:R-:W4:Y:S04]  /*b5e0*/  LDL.LU R86, [R1+0x248] ;  /* 0x0002480001567983 */ /* 0x000f280000300800 */
[----:B------:R-:W2:Y:S01]  /*b5f0*/  LDL.LU R18, [R1+0x278] ;  /* 0x0002780001127983 */ /* 0x000ea20000300800 */
[----:B------:R-:W-:-:S02]  /*b600*/  USHF.R.S32.HI UR5, URZ, 0x1f, UR4 ;  /* 0x0000001fff057899 */ /* 0x000fc40008011404 */
[----:B------:R-:W-:Y:S01]  /*b610*/  IADD3 R70, P4, PT, R0, UR4, RZ ;  /* 0x0000000400467c10 */ /* 0x000fe2000ff9e0ff */
[----:B------:R0:W-:Y:S01]  /*b620*/  STS.U8 [R71+UR9+0x4800], R82 ;  /* 0x0048005247007988 */ /* 0x0001e20008000009 */
[----:B------:R-:W-:-:S03]  /*b630*/  PRMT R83, RZ, 0x7610, R83 ;  /* 0x00007610ff537816 */ /* 0x000fc60000000053 */
[----:B------:R-:W-:Y:S01]  /*b640*/  STL [R1+0x824], R70 ;  /* 0x0008244601007387 */ /* 0x000fe20000100800 */
[----:B0-----:R-:W-:-:S05]  /*b650*/  IADD3.X R71, PT, PT, R2, UR5, RZ, P4, !PT ;  /* 0x0000000502477c10 */ /* 0x001fca000a7fe4ff */
[----:B------:R0:W-:Y:S04]  /*b660*/  STL [R1+0x820], R71 ;  /* 0x0008204701007387 */ /* 0x0001e80000100800 */
[----:B------:R0:W3:Y:S02]  /*b670*/  @P3 LDG.E.U8 R83, desc[UR24][R70.64] ;  /* 0x0000001846533981 */ /* 0x0000e4000c1e1100 */
[----:B0-----:R-:W0:Y:S01]  /*b680*/  S2R R71, SR_TID.X ;  /* 0x0000000000477919 */ /* 0x001e220000002100 */
[----:B------:R-:W-:Y:S02]  /*b690*/  IADD3 R70, P4, PT, R3, UR4, RZ ;  /* 0x0000000403467c10 */ /* 0x000fe4000ff9e0ff */
[----:B------:R-:W-:Y:S02]  /*b6a0*/  PRMT R82, RZ, 0x7610, R82 ;  /* 0x00007610ff527816 */ /* 0x000fe40000000052 */
[----:B0-----:R-:W-:-:S05]  /*b6b0*/  LOP3.LUT R71, R71, 0x7f, RZ, 0xc0, !PT ;  /* 0x0000007f47477812 */ /* 0x001fca00078ec0ff */
[----:B--2---:R-:W-:Y:S04]  /*b6c0*/  STS.U8 [R71+UR9+0x6800], R18 ;  /* 0x0068001247007988 */ /* 0x004fe80008000009 */
[----:B------:R-:W-:Y:S04]  /*b6d0*/  STS.U8 [R71+UR9+0xc00], R72 ;  /* 0x000c004847007988 */ /* 0x000fe80008000009 */
[----:B------:R0:W-:Y:S02]  /*b6e0*/  STS.U8 [R71+UR9+0x2c00], R84 ;  /* 0x002c005447007988 */ /* 0x0001e40008000009 */
[----:B0-----:R-:W-:-:S05]  /*b6f0*/  IADD3.X R71, PT, PT, R4, UR5, RZ, P4, !PT ;  /* 0x0000000504477c10 */ /* 0x001fca000a7fe4ff */
[----:B------:R0:W2:Y:S01]  /*b700*/  @P3 LDG.E.U8 R82, desc[UR24][R70.64] ;  /* 0x0000001846523981 */ /* 0x0000a2000c1e1100 */
[----:B------:R-:W1:Y:S03]  /*b710*/  S2R R84, SR_TID.X ;  /* 0x0000000000547919 */ /* 0x000e660000002100 */
[----:B---3--:R3:W-:Y:S04]  /*b720*/  STL [R1+0xe24], R83 ;  /* 0x000e245301007387 */ /* 0x0087e80000100800 */
[----:B---3--:R-:W3:Y:S04]  /*b730*/  LDL.LU R83, [R1+0x24c] ;  /* 0x00024c0001537983 */ /* 0x008ee80000300800 */
[----:B------:R-:W3:Y:S04]  /*b740*/  LDL.LU R18, [R1+0x250] ;  /* 0x0002500001127983 */ /* 0x000ee80000300800 */
[----:B------:R-:W3:Y:S04]  /*b750*/  LDL.LU R72, [R1+0x244] ;  /* 0x0002440001487983 */ /* 0x000ee80000300800 */
[----:B------:R0:W-:Y:S04]  /*b760*/  STL [R1+0x82c], R70 ;  /* 0x00082c4601007387 */ /* 0x0001e80000100800 */
[----:B------:R1:W-:Y:S01]  /*b770*/  STL [R1+0x828], R71 ;  /* 0x0008284701007387 */ /* 0x0003e20000100800 */
[----:B0-----:R-:W-:-:S04]  /*b780*/  IADD3 R70, P4, PT, R5, UR4, RZ ;  /* 0x0000000405467c10 */ /* 0x001fc8000ff9e0ff */
[----:B-1----:R-:W-:Y:S01]  /*b790*/  IADD3.X R71, PT, PT, R6, UR5, RZ, P4, !PT ;  /* 0x0000000506477c10 */ /* 0x002fe2000a7fe4ff */
[----:B--2---:R0:W-:Y:S02]  /*b7a0*/  STL [R1+0xe28], R82 ;  /* 0x000e285201007387 */ /* 0x0041e40000100800 */
[----:B0-----:R-:W-:Y:S02]  /*b7b0*/  LOP3.LUT R82, R84, 0x7f, RZ, 0xc0, !PT ;  /* 0x0000007f54527812 */ /* 0x001fe400078ec0ff */
[----:B------:R-:W2:Y:S04]  /*b7c0*/  LDL.LU R84, [R1+0x254] ;  /* 0x0002540001547983 */ /* 0x000ea80000300800 */
[----:B------:R0:W-:Y:S04]  /*b7d0*/  STS.U8 [R82+UR9+0x4c00], R85 ;  /* 0x004c005552007988 */ /* 0x0001e80008000009 */
[----:B------:R1:W-:Y:S04]  /*b7e0*/  STS.U8 [R82+UR9+0x6c00], R81 ;  /* 0x006c005152007988 */ /* 0x0003e80008000009 */
[----:B0-----:R-:W2:Y:S01]  /*b7f0*/  LDL.LU R85, [R1+0x234] ;  /* 0x0002340001557983 */ /* 0x001ea20000300800 */
[----:B-1----:R-:W-:-:S03]  /*b800*/  PRMT R81, RZ, 0x7610, R81 ;  /* 0x00007610ff517816 */ /* 0x002fc60000000051 */
[----:B------:R-:W-:Y:S04]  /*b810*/  STL [R1+0x834], R70 ;  /* 0x0008344601007387 */ /* 0x000fe80000100800 */
[----:B------:R0:W-:Y:S04]  /*b820*/  STL [R1+0x830], R71 ;  /* 0x0008304701007387 */ /* 0x0001e80000100800 */
[----:B------:R1:W2:Y:S04]  /*b830*/  @P3 LDG.E.U8 R81, desc[UR24][R70.64] ;  /* 0x0000001846513981 */ /* 0x0002a8000c1e1100 */
[----:B0-----:R-:W3:Y:S01]  /*b840*/  LDL.LU R71, [R1+0x260] ;  /* 0x0002600001477983 */ /* 0x001ee20000300800 */
[----:B-1----:R-:W-:-:S03]  /*b850*/  IADD3 R70, P4, PT, R7, UR4, RZ ;  /* 0x0000000407467c10 */ /* 0x002fc6000ff9e0ff */
[----:B------:R0:W-:Y:S01]  /*b860*/  STS.U8 [R82+UR9+0x1000], R80 ;  /* 0x0010005052007988 */ /* 0x0001e20008000009 */
[----:B------:R-:W-:Y:S01]  /*b870*/  UIMAD UR4, UR12, 0x2d, URZ ;  /* 0x0000002d0c0478a4 */ /* 0x000fe2000f8e02ff */
[----:B0-----:R-:W-:Y:S02]  /*b880*/  PRMT R80, RZ, 0x7610, R80 ;  /* 0x00007610ff507816 */ /* 0x001fe40000000050 */
[----:B--2---:R-:W-:Y:S04]  /*b890*/  STL [R1+0xe2c], R81 ;  /* 0x000e2c5101007387 */ /* 0x004fe80000100800 */
[----:B---3--:R0:W-:Y:S04]  /*b8a0*/  STS.U8 [R82+UR9+0x3000], R71 ;  /* 0x0030004752007988 */ /* 0x0081e80008000009 */
[----:B------:R-:W-:Y:S04]  /*b8b0*/  STS.U8 [R82+UR9+0x5000], R83 ;  /* 0x0050005352007988 */ /* 0x000fe80008000009 */
[----:B----4-:R1:W-:Y:S01]  /*b8c0*/  STS.U8 [R82+UR9+0x7000], R86 ;  /* 0x0070005652007988 */ /* 0x0103e20008000009 */
[----:B0-----:R-:W-:-:S03]  /*b8d0*/  IADD3.X R71, PT, PT, R8, UR5, RZ, P4, !PT ;  /* 0x0000000508477c10 */ /* 0x001fc6000a7fe4ff */
[----:B------:R0:W-:Y:S01]  /*b8e0*/  STS.U8 [R82+UR9+0x1400], R18 ;  /* 0x0014001252007988 */ /* 0x0001e20008000009 */
[----:B------:R-:W-:-:S03]  /*b8f0*/  USHF.R.S32.HI UR5, URZ, 0x1f, UR4 ;  /* 0x0000001fff057899 */ /* 0x000fc60008011404 */
[----:B------:R2:W3:Y:S04]  /*b900*/  @P3 LDG.E.U8 R80, desc[UR24][R70.64] ;  /* 0x0000001846503981 */ /* 0x0004e8000c1e1100 */
[----:B-1----:R-:W4:Y:S01]  /*b910*/  LDL.LU R86, [R1+0x240] ;  /* 0x0002400001567983 */ /* 0x002f220000300800 */
[----:B0-----:R-:W-:-:S04]  /*b920*/  SHF.R.U64 R18, R9, 0x12, RZ ;  /* 0x0000001209127819 */ /* 0x001fc800000012ff */
[----:B------:R-:W-:Y:S01]  /*b930*/  LOP3.LUT P3, RZ, R18, 0x1, RZ, 0xc0, !PT ;  /* 0x0000000112ff7812 */ /* 0x000fe2000786c0ff */
[----:B------:R2:W-:Y:S04]  /*b940*/  STL [R1+0x83c], R70 ;  /* 0x00083c4601007387 */ /* 0x0005e80000100800 */
[----:B------:R-:W-:Y:S04]  /*b950*/  STS.U8 [R82+UR9+0x3400], R72 ;  /* 0x0034004852007988 */ /* 0x000fe80008000009 */
[----:B------:R0:W-:Y:S01]  /*b960*/  STS.U8 [R82+UR9+0x5400], R79 ;  /* 0x0054004f52007988 */ /* 0x0001e20008000009 */
[----:B--2---:R-:W-:-:S03]  /*b970*/  IADD3 R70, P4, PT, R0, UR4, RZ ;  /* 0x0000000400467c10 */ /* 0x004fc6000ff9e0ff */
[----:B------:R1:W-:Y:S01]  /*b980*/  STL [R1+0x838], R71 ;  /* 0x0008384701007387 */ /* 0x0003e20000100800 */
[----:B0-----:R-:W-:Y:S02]  /*b990*/  PRMT R79, RZ, 0x7610, R79 ;  /* 0x00007610ff4f7816 */ /* 0x001fe4000000004f */
[----:B-1----:R-:W-:-:S05]  /*b9a0*/  IADD3.X R71, PT, PT, R2, UR5, RZ, P4, !PT ;  /* 0x0000000502477c10 */ /* 0x002fca000a7fe4ff */
[----:B------:R0:W2:Y:S01]  /*b9b0*/  @P3 LDG.E.U8 R79, desc[UR24][R70.64] ;  /* 0x00000018464f3981 */ /* 0x0000a2000c1e1100 */
[----:B------:R-:W-:-:S03]  /*b9c0*/  IADD3 R18, P4, PT, R3, UR4, RZ ;  /* 0x0000000403127c10 */ /* 0x000fc6000ff9e0ff */
[----:B------:R-:W-:Y:S04]  /*b9d0*/  STS.U8 [R82+UR9+0x7400], R84 ;  /* 0x0074005452007988 */ /* 0x000fe80008000009 */
[----:B------:R-:W-:Y:S04]  /*b9e0*/  STS.U8 [R82+UR9+0x1800], R85 ;  /* 0x0018005552007988 */ /* 0x000fe80008000009 */
[----:B------:R1:W-:Y:S02]  /*b9f0*/  STS.U8 [R82+UR9+0x3800], R78 ;  /* 0x0038004e52007988 */ /* 0x0003e40008000009 */
[----:B-1----:R-:W-:-:S02]  /*ba00*/  PRMT R78, RZ, 0x7610, R78 ;  /* 0x00007610ff4e7816 */ /* 0x002fc4000000004e */
[----:B---3--:R1:W-:Y:S04]  /*ba10*/  STL [R1+0xe30], R80 ;  /* 0x000e305001007387 */ /* 0x0083e80000100800 */
[----:B-1----:R-:W3:Y:S04]  /*ba20*/  LDL.LU R80, [R1+0x23c] ;  /* 0x00023c0001507983 */ /* 0x002ee80000300800 */
[----:B------:R-:W3:Y:S04]  /*ba30*/  LDL.LU R81, [R1+0x228] ;  /* 0x0002280001517983 */ /* 0x000ee80000300800 */
[----:B------:R-:W3:Y:S04]  /*ba40*/  LDL.LU R72, [R1+0x224] ;  /* 0x0002240001487983 */ /* 0x000ee80000300800 */
[----:B------:R0:W-:Y:S04]  /*ba50*/  STL [R1+0x844], R70 ;  /* 0x0008444601007387 */ /* 0x0001e80000100800 */
[----:B------:R1:W-:Y:S01]  /*ba60*/  STL [R1+0x840], R71 ;  /* 0x0008404701007387 */ /* 0x0003e20000100800 */
[----:B0-----:R-:W-:-:S03]  /*ba70*/  IADD3.X R70, PT, PT, R4, UR5, RZ, P4, !PT ;  /* 0x0000000504467c10 */ /* 0x001fc6000a7fe4ff */
[----:B--2---:R-:W-:Y:S02]  /*ba80*/  STL [R1+0xe34], R79 ;  /* 0x000e344f01007387 */ /* 0x004fe40000100800 */
[----:B-1----:R-:W-:Y:S02]  /*ba90*/  @P3 IMAD.MOV.U32 R71, RZ, RZ, R70 ;  /* 0x000000ffff473224 */ /* 0x002fe400078e0046 */
[----:B------:R-:W2:Y:S04]  /*baa0*/  LDL.LU R83, [R1+0x238] ;  /* 0x0002380001537983 */ /* 0x000ea80000300800 */
[----:B------:R-:W2:Y:S04]  /*bab0*/  LDL.LU R84, [R1+0x230] ;  /* 0x0002300001547983 */ /* 0x000ea80000300800 */
[----:B------:R-:W-:Y:S04]  /*bac0*/  STL [R1+0x84c], R18 ;  /* 0x00084c1201007387 */ /* 0x000fe80000100800 */
[----:B------:R0:W-:Y:S02]  /*bad0*/  STL [R1+0x848], R70 ;  /* 0x0008484601007387 */ /* 0x0001e40000100800 */
[----:B0-----:R-:W-:-:S05]  /*bae0*/  @P3 IMAD.MOV.U32 R70, RZ, RZ, R18 ;  /* 0x000000ffff463224 */ /* 0x001fca00078e0012 */
[----:B------:R0:W2:Y:S01]  /*baf0*/  @P3 LDG.E.U8 R78, desc[UR24][R70.64] ;  /* 0x00000018464e3981 */ /* 0x0000a2000c1e1100 */
[----:B------:R-:W-:-:S03]  /*bb00*/  IADD3 R18, P4, PT, R5, UR4, RZ ;  /* 0x0000000405127c10 */ /* 0x000fc6000ff9e0ff */
[----:B----4-:R-:W-:Y:S01]  /*bb10*/  STS.U8 [R82+UR9+0x5800], R86 ;  /* 0x0058005652007988 */ /* 0x010fe20008000009 */
[----:B0-----:R-:W-:-:S03]  /*bb20*/  IADD3.X R70, PT, PT, R6, UR5, RZ, P4, !PT ;  /* 0x0000000506467c10 */ /* 0x001fc6000a7fe4ff */
[----:B------:R0:W-:Y:S02]  /*bb30*/  STS.U8 [R82+UR9+0x7800], R77 ;  /* 0x0078004d52007988 */ /* 0x0001e40008000009 */
[----:B------:R-:W-:Y:S01]  /*bb40*/  @P3 IMAD.MOV.U32 R71, RZ, RZ, R70 ;  /* 0x000000ffff473224 */ /* 0x000fe200078e0046 */
[----:B0-----:R-:W-:Y:S01]  /*bb50*/  PRMT R77, RZ, 0x7610, R77 ;  /* 0x00007610ff4d7816 */ /* 0x001fe2000000004d */
[----:B--2---:R-:W-:Y:S04]  /*bb60*/  STL [R1+0xe38], R78 ;  /* 0x000e384e01007387 */ /* 0x004fe80000100800 */
[----:B------:R-:W2:Y:S04]  /*bb70*/  LDL.LU R85, [R1+0x220] ;  /* 0x0002200001557983 */ /* 0x000ea80000300800 */
[----:B------:R-:W4:Y:S04]  /*bb80*/  LDL.LU R86, [R1+0x21c] ;  /* 0x00021c0001567983 */ /* 0x000f280000300800 */
[----:B------:R-:W-:Y:S04]  /*bb90*/  STL [R1+0x854], R18 ;  /* 0x0008541201007387 */ /* 0x000fe80000100800 */
[----:B------:R0:W-:Y:S02]  /*bba0*/  STL [R1+0x850], R70 ;  /* 0x0008504601007387 */ /* 0x0001e40000100800 */
[----:B0-----:R-:W-:-:S05]  /*bbb0*/  @P3 IMAD.MOV.U32 R70, RZ, RZ, R18 ;  /* 0x000000ffff463224 */ /* 0x001fca00078e0012 */
[----:B------:R0:W2:Y:S01]  /*bbc0*/  @P3 LDG.E.U8 R77, desc[UR24][R70.64] ;  /* 0x00000018464d3981 */ /* 0x0000a2000c1e1100 */
[----:B------:R-:W-:-:S03]  /*bbd0*/  IADD3 R18, P4, PT, R7, UR4, RZ ;  /* 0x0000000407127c10 */ /* 0x000fc6000ff9e0ff */
[----:B------:R1:W-:Y:S04]  /*bbe0*/  STS.U8 [R82+UR9+0x1c00], R73 ;  /* 0x001c004952007988 */ /* 0x0003e80008000009 */
[----:B---3--:R-:W-:Y:S01]  /*bbf0*/  STS.U8 [R82+UR9+0x3c00], R80 ;  /* 0x003c005052007988 */ /* 0x008fe20008000009 */
[----:B0-----:R-:W-:-:S03]  /*bc00*/  IADD3.X R70, PT, PT, R8, UR5, RZ, P4, !PT ;  /* 0x0000000508467c10 */ /* 0x001fc6000a7fe4ff */
[----:B------:R-:W-:Y:S01]  /*bc10*/  STS.U8 [R82+UR9+0x5c00], R81 ;  /* 0x005c005152007988 */ /* 0x000fe20008000009 */
[----:B-1----:R-:W-:-:S03]  /*bc20*/  LOP3.LUT R73, R82, 0x10, RZ, 0x3c, !PT ;  /* 0x0000001052497812 */ /* 0x002fc600078e3cff */
[----:B------:R-:W-:Y:S01]  /*bc30*/  STS.U8 [R82+UR9+0x7c00], R72 ;  /* 0x007c004852007988 */ /* 0x000fe20008000009 */
[----:B------:R-:W-:-:S03]  /*bc40*/  @P3 IMAD.MOV.U32 R71, RZ, RZ, R70 ;  /* 0x000000ffff473224 */ /* 0x000fc600078e0046 */
[----:B------:R0:W-:Y:S02]  /*bc50*/  STS.U8 [R73+UR9+0x80], R76 ;  /* 0x0000804c49007988 */ /* 0x0001e40008000009 */
[----:B0-----:R-:W-:Y:S02]  /*bc60*/  PRMT R76, RZ, 0x7610, R76 ;  /* 0x00007610ff4c7816 */ /* 0x001fe4000000004c */
[----:B--2---:R-:W-:Y:S04]  /*bc70*/  STL [R1+0xe3c], R77 ;  /* 0x000e3c4d01007387 */ /* 0x004fe80000100800 */
[----:B------:R-:W2:Y:S04]  /*bc80*/  LDL.LU R72, [R1+0x22c] ;  /* 0x00022c0001487983 */ /* 0x000ea80000300800 */
[----:B------:R-:W-:Y:S04]  /*bc90*/  STL [R1+0x85c], R18 ;  /* 0x00085c1201007387 */ /* 0x000fe80000100800 */
[----:B------:R0:W-:Y:S02]  /*bca0*/  STL [R1+0x858], R70 ;  /* 0x0008584601007387 */ /* 0x0001e40000100800 */
[----:B0-----:R-:W-:-:S05]  /*bcb0*/  @P3 IMAD.MOV.U32 R70, RZ, RZ, R18 ;  /* 0x000000ffff463224 */ /* 0x001fca00078e0012 */
[----:B------:R0:W3:Y:S01]  /*bcc0*/  @P3 LDG.E.U8 R76, desc[UR24][R70.64] ;  /* 0x00000018464c3981 */ /* 0x0000e2000c1e1100 */
[----:B------:R-:W-:Y:S01]  /*bcd0*/  SHF.R.U64 R18, R9, 0xa, RZ ;  /* 0x0000000a09127819 */ /* 0x000fe200000012ff */
[----:B------:R-:W-:-:S03]  /*bce0*/  UIMAD UR4, UR12, 0x35, URZ ;  /* 0x000000350c0478a4 */ /* 0x000fc6000f8e02ff */
[----:B------:R-:W-:Y:S01]  /*bcf0*/  LOP3.LUT P3, RZ, R18, 0x1, RZ, 0xc0, !PT ;  /* 0x0000000112ff7812 */ /* 0x000fe2000786c0ff */
[----:B------:R-:W-:Y:S01]  /*bd00*/  USHF.R.S32.HI UR5, URZ, 0x1f, UR4 ;  /* 0x0000001fff057899 */ /* 0x000fe20008011404 */
[----:B------:R1:W-:Y:S01]  /*bd10*/  STS.U8 [R73+UR9+0x6080], R75 ;  /* 0x0060804b49007988 */ /* 0x0003e20008000009 */
[----:B0-----:R-:W-:-:S04]  /*bd20*/  IADD3 R70, P4, PT, R0, UR4, RZ ;  /* 0x0000000400467c10 */ /* 0x001fc8000ff9e0ff */
[----:B------:R-:W-:Y:S02]  /*bd30*/  IADD3.X R71, PT, PT, R2, UR5, RZ, P4, !PT ;  /* 0x0000000502477c10 */ /* 0x000fe4000a7fe4ff */
[----:B-1----:R-:W-:Y:S01]  /*bd40*/  PRMT R75, RZ, 0x7610, R75 ;  /* 0x00007610ff4b7816 */ /* 0x002fe2000000004b */
[----:B------:R0:W-:Y:S05]  /*bd50*/  STS.U8 [R73+UR9+0x4480], R74 ;  /* 0x0044804a49007988 */ /* 0x0001ea0008000009 */
[----:B------:R1:W2:Y:S01]  /*bd60*/  @P3 LDG.E.U8 R75, desc[UR24][R70.64] ;  /* 0x00000018464b3981 */ /* 0x0002a2000c1e1100 */
[----:B0-----:R-:W-:-:S03]  /*bd70*/  PRMT R74, RZ, 0x7610, R74 ;  /* 0x00007610ff4a7816 */ /* 0x001fc6000000004a */
[----:B---3--:R-:W-:Y:S04]  /*bd80*/  STL [R1+0xe40], R76 ;  /* 0x000e404c01007387 */ /* 0x008fe80000100800 */
[----:B------:R1:W-:Y:S04]  /*bd90*/  STL [R1+0x864], R70 ;  /* 0x0008644601007387 */ /* 0x0003e80000100800 */
[----:B------:R0:W-:Y:S01]  /*bda0*/  STL [R1+0x860], R71 ;  /* 0x0008604701007387 */ /* 0x0001e20000100800 */
[----:B-1----:R-:W-:-:S04]  /*bdb0*/  IADD3 R70, P4, PT, R3, UR4, RZ ;  /* 0x0000000403467c10 */ /* 0x002fc8000ff9e0ff */
[----:B0-----:R-:W-:-:S05]  /*bdc0*/  IADD3.X R71, PT, PT, R4, UR5, RZ, P4, !PT ;  /* 0x0000000504477c10 */ /* 0x001fca000a7fe4ff */
[----:B------:R0:W3:Y:S04]  /*bdd0*/  @P3 LDG.E.U8 R74, desc[UR24][R70.64] ;  /* 0x00000018464a3981 */ /* 0x0000e8000c1e1100 */
[----:B--2---:R-:W-:Y:S04]  /*bde0*/  STL [R1+0xe44], R75 ;  /* 0x000e444b01007387 */ /* 0x004fe80000100800 */
[----:B------:R0:W-:Y:S04]  /*bdf0*/  STL [R1+0x86c], R70 ;  /* 0x00086c4601007387 */ /* 0x0001e80000100800 */
[----:B------:R1:W-:Y:S01]  /*be00*/  STS.U8 [R73+UR9+0x6480], R72 ;  /* 0x0064804849007988 */ /* 0x0003e20008000009 */
[----:B0-----:R-:W-:-:S03]  /*be10*/  IADD3 R70, P4, PT, R5, UR4, RZ ;  /* 0x0000000405467c10 */ /* 0x001fc6000ff9e0ff */
[----:B------:R0:W-:Y:S01]  /*be20*/  STL [R1+0x868], R71 ;  /* 0x0008684701007387 */ /* 0x0001e20000100800 */
[----:B-1----:R-:W-:-:S05]  /*be30*/  IADD3.X R72, PT, PT, R6, UR5, RZ, P4, !PT ;  /* 0x0000000506487c10 */ /* 0x002fca000a7fe4ff */
[----:B------:R-:W-:Y:S01]  /*be40*/  @P3 IMAD.MOV.U32 R75, RZ, RZ, R72 ;  /* 0x000000ffff4b3224 */ /* 0x000fe200078e0048 */
[----:B0-----:R-:W-:Y:S01]  /*be50*/  PRMT R71, RZ, 0x7610, R71 ;  /* 0x00007610ff477816 */ /* 0x001fe20000000047 */
[----:B---3--:R0:W-:Y:S02]  /*be60*/  STL [R1+0xe48], R74 ;  /* 0x000e484a01007387 */ /* 0x0081e40000100800 */
[----:B0-----:R-:W-:-:S05]  /*be70*/  @P3 IMAD.MOV.U32 R74, RZ, RZ, R70 ;  /* 0x000000ffff4a3224 */ /* 0x001fca00078e0046 */
[----:B------:R-:W2:Y:S04]  /*be80*/  @P3 LDG.E.U8 R71, desc[UR24][R74.64] ;  /* 0x000000184a473981 */ /* 0x000ea8000c1e1100 */
[----:B------:R0:W-:Y:S04]  /*be90*/  STS.U8 [R73+UR9+0x880], R38 ;  /* 0x0008802649007988 */ /* 0x0001e80008000009 */
[----:B------:R1:W-:Y:S04]  /*bea0*/  STS.U8 [R73+UR9+0x2880], R42 ;  /* 0x0028802a49007988 */ /* 0x0003e80008000009 */
[----:B0-----:R-:W3:Y:S04]  /*beb0*/  LDL.LU R38, [R1+0xf0c] ;  /* 0x000f0c0001267983 */ /* 0x001ee80000300800 */
[----:B-1----:R-:W3:Y:S04]  /*bec0*/  LDL.LU R42, [R1+0xf08] ;  /* 0x000f0800012a7983 */ /* 0x002ee80000300800 */
[----:B------:R0:W-:Y:S01]  /*bed0*/  STL [R1+0x874], R70 ;  /* 0x0008744601007387 */ /* 0x0001e20000100800 */
[----:B------:R-:W-:-:S03]  /*bee0*/  PRMT R18, RZ, 0x7610, R18 ;  /* 0x00007610ff127816 */ /* 0x000fc60000000012 */
[----:B------:R-:W-:Y:S01]  /*bef0*/  STL [R1+0x870], R72 ;  /* 0x0008704801007387 */ /* 0x000fe20000100800 */
[----:B0-----:R-:W-:-:S03]  /*bf00*/  IADD3 R70, P4, PT, R7, UR4, RZ ;  /* 0x0000000407467c10 */ /* 0x001fc6000ff9e0ff */
[----:B--2---:R0:W-:Y:S02]  /*bf10*/  STL [R1+0xe10], R71 ;  /* 0x000e104701007387 */ /* 0x0041e40000100800 */
[----:B0-----:R-:W-:-:S05]  /*bf20*/  IADD3.X R71, PT, PT, R8, UR5, RZ, P4, !PT ;  /* 0x0000000508477c10 */ /* 0x001fca000a7fe4ff */
[----:B------:R0:W2:Y:S04]  /*bf30*/  @P3 LDG.E.U8 R18, desc[UR24][R70.64] ;  /* 0x0000001846123981 */ /* 0x0000a8000c1e1100 */
[----:B------:R1:W-:Y:S04]  /*bf40*/  STS.U8 [R73+UR9+0x4880], R41 ;  /* 0x0048802949007988 */ /* 0x0003e80008000009 */
[----:B------:R0:W-:Y:S04]  /*bf50*/  STS.U8 [R73+UR9+0x6880], R40 ;  /* 0x0068802849007988 */ /* 0x0001e80008000009 */
[----:B------:R3:W-:Y:S04]  /*bf60*/  STS.U8 [R73+UR9+0xc80], R39 ;  /* 0x000c802749007988 */ /* 0x0007e80008000009 */
[----:B-1----:R-:W4:Y:S04]  /*bf70*/  LDL.LU R41, [R1+0xf04] ;  /* 0x000f040001297983 */ /* 0x002f280000300800 */
[----:B0-----:R-:W4:Y:S04]  /*bf80*/  LDL.LU R40, [R1+0xf00] ;  /* 0x000f000001287983 */ /* 0x001f280000300800 */
[----:B---3--:R-:W3:Y:S01]  /*bf90*/  LDL.LU R39, [R1+0xefc] ;  /* 0x000efc0001277983 */ /* 0x008ee20000300800 */
[----:B------:R-:W-:-:S03]  /*bfa0*/  UIMAD UR4, UR12, 0x3d, URZ ;  /* 0x0000003d0c0478a4 */ /* 0x000fc6000f8e02ff */
[----:B------:R0:W-:Y:S01]  /*bfb0*/  STL [R1+0x87c], R70 ;  /* 0x00087c4601007387 */ /* 0x0001e20000100800 */
[----:B------:R-:W-:-:S03]  /*bfc0*/  USHF.R.S32.HI UR5, URZ, 0x1f, UR4 ;  /* 0x0000001fff057899 */ /* 0x000fc60008011404 */
[----:B------:R-:W-:Y:S01]  /*bfd0*/  STL [R1+0x878], R71 ;  /* 0x0008784701007387 */ /* 0x000fe20000100800 */
[----:B0-----:R-:W-:-:S04]  /*bfe0*/  SHF.R.U64 R70, R9, 0x2, RZ ;  /* 0x0000000209467819 */ /* 0x001fc800000012ff */
[----:B------:R-:W-:Y:S01]  /*bff0*/  LOP3.LUT P4, RZ, R70, 0x1, RZ, 0xc0, !PT ;  /* 0x0000000146ff7812 */ /* 0x000fe2000788c0ff */
[----:B------:R0:W-:Y:S04]  /*c000*/  STS.U8 [R73+UR9+0x2c80], R45 ;  /* 0x002c802d49007988 */ /* 0x0001e80008000009 */
[----:B------:R1:W-:Y:S01]  /*c010*/  STS.U8 [R73+UR9+0x4c80], R44 ;  /* 0x004c802c49007988 */ /* 0x0003e20008000009 */
[----:B------:R-:W-:-:S03]  /*c020*/  PRMT R17, RZ, 0x7610, R17 ;  /* 0x00007610ff117816 */ /* 0x000fc60000000011 */
[----:B------:R-:W-:Y:S04]  /*c030*/  STS.U8 [R73+UR9+0x6c80], R43 ;  /* 0x006c802b49007988 */ /* 0x000fe80008000009 */
[----:B--2---:R2:W-:Y:S04]  /*c040*/  STL [R1+0xe4c], R18 ;  /* 0x000e4c1201007387 */ /* 0x0045e80000100800 */
[----:B0-----:R-:W3:Y:S04]  /*c050*/  LDL.LU R45, [R1+0xef8] ;  /* 0x000ef800012d7983 */ /* 0x001ee80000300800 */
[----:B-1----:R-:W3:Y:S01]  /*c060*/  LDL.LU R44, [R1+0xef4] ;  /* 0x000ef400012c7983 */ /* 0x002ee20000300800 */
[----:B--2---:R-:W-:-:S03]  /*c070*/  IADD3 R18, P6, PT, R0, UR4, RZ ;  /* 0x0000000400127c10 */ /* 0x004fc6000ffde0ff */
[----:B------:R-:W-:Y:S01]  /*c080*/  STL [R1+0xda4], R9 ;  /* 0x000da40901007387 */ /* 0x000fe20000100800 */
[----:B------:R-:W-:-:S03]  /*c090*/  IADD3.X R70, PT, PT, R2, UR5, RZ, P6, !PT ;  /* 0x0000000502467c10 */ /* 0x000fc6000b7fe4ff */
[----:B------:R-:W-:Y:S04]  /*c0a0*/  STL [R1+0xdc8], R9 ;  /* 0x000dc80901007387 */ /* 0x000fe80000100800 */
[----:B------:R-:W-:Y:S01]  /*c0b0*/  STL [R1+0xde4], R9 ;  /* 0x000de40901007387 */ /* 0x000fe20000100800 */
[----:B------:R-:W-:-:S03]  /*c0c0*/  @P4 IMAD.MOV.U32 R71, RZ, RZ, R70 ;  /* 0x000000ffff474224 */ /* 0x000fc600078e0046 */
[----:B------:R-:W2:Y:S04]  /*c0d0*/  LDL.LU R43, [R1+0xef0] ;  /* 0x000ef000012b7983 */ /* 0x000ea80000300800 */
[----:B------:R-:W-:Y:S04]  /*c0e0*/  STL [R1+0x884], R18 ;  /* 0x0008841201007387 */ /* 0x000fe80000100800 */
[----:B------:R0:W-:Y:S02]  /*c0f0*/  STL [R1+0x880], R70 ;  /* 0x0008804601007387 */ /* 0x0001e40000100800 */
[----:B0-----:R-:W-:-:S05]  /*c100*/  @P4 IMAD.MOV.U32 R70, RZ, RZ, R18 ;  /* 0x000000ffff464224 */ /* 0x001fca00078e0012 */
[----:B------:R-:W2:Y:S01]  /*c110*/  @P4 LDG.E.U8 R17, desc[UR24][R70.64] ;  /* 0x0000001846114981 */ /* 0x000ea2000c1e1100 */
[C---:B------:R-:W-:Y:S02]  /*c120*/  ISETP.GT.U32.AND P5, PT, R11.reuse, R38, PT ;  /* 0x000000260b00720c */ /* 0x040fe40003fa4070 */
[----:B------:R-:W-:Y:S01]  /*c130*/  ISETP.GT.U32.AND P3, PT, R11, R42, PT ;  /* 0x0000002a0b00720c */ /* 0x000fe20003f64070 */
[----:B------:R0:W-:Y:S04]  /*c140*/  STS.U8 [R73+UR9+0x1080], R48 ;  /* 0x0010803049007988 */ /* 0x0001e80008000009 */
[----:B------:R1:W-:Y:S06]  /*c150*/  STS.U8 [R73+UR9+0x3080], R47 ;  /* 0x0030802f49007988 */ /* 0x0003ec0008000009 */
[--C-:B------:R-:W-:Y:S01]  /*c160*/  @!P5 IMAD.IADD R38, R38, 0x1, -R11.reuse ;  /* 0x000000012626d824 */ /* 0x100fe200078e0a0b */
[----:B0-----:R-:W3:Y:S01]  /*c170*/  LDL.LU R48, [R1+0xeec] ;  /* 0x000eec0001307983 */ /* 0x001ee20000300800 */
[----:B------:R-:W-:-:S03]  /*c180*/  @!P3 IMAD.IADD R42, R42, 0x1, -R11 ;  /* 0x000000012a2ab824 */ /* 0x000fc600078e0a0b */
[----:B-1----:R-:W3:Y:S04]  /*c190*/  LDL.LU R47, [R1+0xee8] ;  /* 0x000ee800012f7983 */ /* 0x002ee80000300800 */
[----:B------:R0:W-:Y:S04]  /*c1a0*/  STS.U8 [R73+UR9+0x5080], R46 ;  /* 0x0050802e49007988 */ /* 0x0001e80008000009 */
[----:B0-----:R-:W3:Y:S04]  /*c1b0*/  LDL.LU R46, [R1+0xee4] ;  /* 0x000ee400012e7983 */ /* 0x001ee80000300800 */
[----:B------:R-:W-:Y:S04]  /*c1c0*/  STL [R1+0xdbc], R38 ;  /* 0x000dbc2601007387 */ /* 0x000fe80000100800 */
[----:B------:R-:W-:Y:S04]  /*c1d0*/  STL [R1+0xdd8], R38 ;  /* 0x000dd82601007387 */ /* 0x000fe80000100800 */
[----:B------:R-:W-:Y:S04]  /*c1e0*/  STL [R1+0xde8], R38 ;  /* 0x000de82601007387 */ /* 0x000fe80000100800 */
[----:B------:R-:W-:Y:S04]  /*c1f0*/  STL [R1+0xdb4], R42 ;  /* 0x000db42a01007387 */ /* 0x000fe80000100800 */
[----:B------:R-:W-:Y:S01]  /*c200*/  STL [R1+0xdf8], R42 ;  /* 0x000df82a01007387 */ /* 0x000fe20000100800 */
[----:B------:R-:W-:-:S03]  /*c210*/  PRMT R13, RZ, 0x7610, R13 ;  /* 0x00007610ff0d7816 */ /* 0x000fc6000000000d */
[----:B--2---:R0:W-:Y:S02]  /*c220*/  STL [R1+0x14], R17 ;  /* 0x0000141101007387 */ /* 0x0041e40000100800 */
[----:B0-----:R-:W-:-:S04]  /*c230*/  IADD3 R17, P6, PT, R3, UR4, RZ ;  /* 0x0000000403117c10 */ /* 0x001fc8000ffde0ff */
[----:B------:R-:W-:Y:S01]  /*c240*/  IADD3.X R18, PT, PT, R4, UR5, RZ, P6, !PT ;  /* 0x0000000504127c10 */ /* 0x000fe2000b7fe4ff */
[----:B------:R-:W-:-:S04]  /*c250*/  @P4 IMAD.MOV.U32 R70, RZ, RZ, R17 ;  /* 0x000000ffff464224 */ /* 0x000fc800078e0011 */
[----:B------:R-:W-:-:S05]  /*c260*/  @P4 IMAD.MOV.U32 R71, RZ, RZ, R18 ;  /* 0x000000ffff474224 */ /* 0x000fca00078e0012 */
[----:B------:R-:W2:Y:S01]  /*c270*/  @P4 LDG.E.U8 R13, desc[UR24][R70.64] ;  /* 0x00000018460d4981 */ /* 0x000ea2000c1e1100 */
[C---:B----4-:R-:W-:Y:S02]  /*c280*/  ISETP.GT.U32.AND P5, PT, R11.reuse, R41, PT ;  /* 0x000000290b00720c */ /* 0x050fe40003fa4070 */
[----:B------:R-:W-:Y:S01]  /*c290*/  ISETP.GT.U32.AND P3, PT, R11, R40, PT ;  /* 0x000000280b00720c */ /* 0x000fe20003f64070 */
[----:B------:R-:W-:Y:S04]  /*c2a0*/  STL [R1+0x88c], R17 ;  /* 0x00088c1101007387 */ /* 0x000fe80000100800 */
[----:B------:R-:W-:Y:S04]  /*c2b0*/  STL [R1+0x888], R18 ;  /* 0x0008881201007387 */ /* 0x000fe80000100800 */
[----:B------:R0:W-:Y:S02]  /*c2c0*/  STS.U8 [R73+UR9+0x7080], R50 ;  /* 0x0070803249007988 */ /* 0x0001e40008000009 */
[----:B------:R-:W-:-:S02]  /*c2d0*/  @!P5 IMAD.IADD R41, R41, 0x1, -R11 ;  /* 0x000000012929d824 */ /* 0x000fc400078e0a0b */
[----:B------:R1:W-:Y:S01]  /*c2e0*/  STS.U8 [R73+UR9+0x1480], R49 ;  /* 0x0014803149007988 */ /* 0x0003e20008000009 */
[----:B------:R-:W-:-:S03]  /*c2f0*/  @!P3 IMAD.IADD R40, R40, 0x1, -R11 ;  /* 0x000000012828b824 */ /* 0x000fc600078e0a0b */
[----:B------:R4:W-:Y:S04]  /*c300*/  STS.U8 [R73+UR9+0x3480], R54 ;  /* 0x0034803649007988 */ /* 0x0009e80008000009 */
[----:B0-----:R-:W3:Y:S04]  /*c310*/  LDL.LU R50, [R1+0xee0] ;  /* 0x000ee00001327983 */ /* 0x001ee80000300800 */
[----:B-1----:R-:W3:Y:S04]  /*c320*/  LDL.LU R49, [R1+0xedc] ;  /* 0x000edc0001317983 */ /* 0x002ee80000300800 */
[----:B----4-:R-:W4:Y:S04]  /*c330*/  LDL.LU R54, [R1+0xed8] ;  /* 0x000ed80001367983 */ /* 0x010f280000300800 */
        /* <DEDUP_REMOVED lines=16> */
[C---:B---3--:R-:W-:Y:S02]  /*c440*/  ISETP.GT.U32.AND P5, PT, R11.reuse, R39, PT ;  /* 0x000000270b00720c */ /* 0x048fe40003fa4070 */
[----:B------:R-:W-:Y:S01]  /*c450*/  ISETP.GT.U32.AND P3, PT, R11, R45, PT ;  /* 0x0000002d0b00720c */ /* 0x000fe20003f64070 */
[----:B------:R-:W-:Y:S04]  /*c460*/  STL [R1+0x894], R13 ;  /* 0x0008940d01007387 */ /* 0x000fe80000100800 */
[----:B------:R-:W-:Y:S04]  /*c470*/  STL [R1+0x890], R17 ;  /* 0x0008901101007387 */ /* 0x000fe80000100800 */
[----:B------:R0:W-:Y:S02]  /*c480*/  STS.U8 [R73+UR9+0x5480], R53 ;  /* 0x0054803549007988 */ /* 0x0001e40008000009 */
[----:B------:R-:W-:-:S02]  /*c490*/  @!P5 IMAD.IADD R39, R39, 0x1, -R11 ;  /* 0x000000012727d824 */ /* 0x000fc400078e0a0b */
[----:B------:R-:W-:Y:S01]  /*c4a0*/  @!P3 IMAD.IADD R45, R45, 0x1, -R11 ;  /* 0x000000012d2db824 */ /* 0x000fe200078e0a0b */
[----:B------:R1:W-:Y:S04]  /*c4b0*/  STS.U8 [R73+UR9+0x7480], R52 ;  /* 0x0074803449007988 */ /* 0x0003e80008000009 */
[----:B0-----:R-:W3:Y:S04]  /*c4c0*/  LDL.LU R53, [R1+0xed4] ;  /* 0x000ed40001357983 */ /* 0x001ee80000300800 */
[----:B-1----:R-:W3:Y:S04]  /*c4d0*/  LDL.LU R52, [R1+0xed0] ;  /* 0x000ed00001347983 */ /* 0x002ee80000300800 */
[----:B------:R-:W-:Y:S04]  /*c4e0*/  STL [R1+0xdac], R39 ;  /* 0x000dac2701007387 */ /* 0x000fe80000100800 */
[----:B------:R-:W-:Y:S04]  /*c4f0*/  STL [R1+0xe04], R39 ;  /* 0x000e042701007387 */ /* 0x000fe80000100800 */
[----:B------:R-:W-:Y:S04]  /*c500*/  STL [R1+0xe08], R45 ;  /* 0x000e082d01007387 */ /* 0x000fe80000100800 */
[----:B------:R0:W-:Y:S02]  /*c510*/  STS.U8 [R73+UR9+0x1880], R87 ;  /* 0x0018805749007988 */ /* 0x0001e40008000009 */
[----:B0-----:R-:W-:-:S02]  /*c520*/  PRMT R87, RZ, 0x7610, R87 ;  /* 0x00007610ff577816 */ /* 0x001fc40000000057 */
[----:B--2---:R0:W-:Y:S02]  /*c530*/  STL [R1+0xc], R10 ;  /* 0x00000c0a01007387 */ /* 0x0041e40000100800 */
[----:B0-----:R-:W-:-:S04]  /*c540*/  IADD3 R10, P5, PT, R7, UR4, RZ ;  /* 0x00000004070a7c10 */ /* 0x001fc8000ffbe0ff */
[----:B------:R-:W-:Y:S01]  /*c550*/  IADD3.X R13, PT, PT, R8, UR5, RZ, P5, !PT ;  /* 0x00000005080d7c10 */ /* 0x000fe2000affe4ff */
[----:B------:R-:W-:-:S04]  /*c560*/  @P4 IMAD.MOV.U32 R70, RZ, RZ, R10 ;  /* 0x000000ffff464224 */ /* 0x000fc800078e000a */
[----:B------:R-:W-:-:S05]  /*c570*/  @P4 IMAD.MOV.U32 R71, RZ, RZ, R13 ;  /* 0x000000ffff474224 */ /* 0x000fca00078e000d */
[----:B------:R0:W2:Y:S04]  /*c580*/  @P4 LDG.E.U8 R87, desc[UR24][R70.64] ;  /* 0x0000001846574981 */ /* 0x0000a8000c1e1100 */
[----:B------:R1:W-:Y:S02]  /*c590*/  STL [R1+0x89c], R10 ;  /* 0x00089c0a01007387 */ /* 0x0003e40000100800 */
[----:B-1----:R-:W0:Y:S01]  /*c5a0*/  LDC R10, c[0x0][0x3a0] ;  /* 0x0000e800ff0a7b82 */ /* 0x002e220000000800 */
[C---:B------:R-:W-:Y:S02]  /*c5b0*/  ISETP.GT.U32.AND P4, PT, R11.reuse, R47, PT ;  /* 0x0000002f0b00720c */ /* 0x040fe40003f84070 */
[----:B------:R-:W-:Y:S01]  /*c5c0*/  ISETP.GT.U32.AND P6, PT, R11, R44, PT ;  /* 0x0000002c0b00720c */ /* 0x000fe20003fc4070 */
[----:B------:R-:W-:-:S04]  /*c5d0*/  UIMAD UR4, UR12, 0x6, URZ ;  /* 0x000000060c0478a4 */ /* 0x000fc8000f8e02ff */
[----:B------:R-:W-:-:S06]  /*c5e0*/  USHF.R.S32.HI UR5, URZ, 0x1f, UR4 ;  /* 0x0000001fff057899 */ /* 0x000fcc0008011404 */
[--C-:B------:R-:W-:Y:S02]  /*c5f0*/  @!P4 IMAD.IADD R47, R47, 0x1, -R11.reuse ;  /* 0x000000012f2fc824 */ /* 0x100fe400078e0a0b */
[----:B------:R-:W-:Y:S02]  /*c600*/  @!P6 IMAD.IADD R44, R44, 0x1, -R11 ;  /* 0x000000012c2ce824 */ /* 0x000fe400078e0a0b */
[----:B0-----:R-:W-:Y:S01]  /*c610*/  VIADD R70, R10, 0xfffffff9 ;  /* 0xfffffff90a467836 */ /* 0x001fe20000000000 */
[----:B------:R-:W-:-:S04]  /*c620*/  IADD3 R10, P6, PT, R0, UR4, RZ ;  /* 0x00000004000a7c10 */ /* 0x000fc8000ffde0ff */
[----:B------:R-:W-:Y:S01]  /*c630*/  ISETP.GE.U32.AND P4, PT, R70, 0x7fffffba, PT ;  /* 0x7fffffba4600780c */ /* 0x000fe20003f86070 */
[----:B------:R0:W-:Y:S01]  /*c640*/  STL [R1+0x898], R13 ;  /* 0x0008980d01007387 */ /* 0x0001e20000100800 */
[----:B------:R-:W-:-:S03]  /*c650*/  ISETP.GT.U32.AND P5, PT, R11, R48, PT ;  /* 0x000000300b00720c */ /* 0x000fc60003fa4070 */
[----:B------:R1:W-:Y:S01]  /*c660*/  STS.U8 [R73+UR9+0x3880], R51 ;  /* 0x0038803349007988 */ /* 0x0003e20008000009 */
[----:B------:R-:W-:-:S03]  /*c670*/  PRMT R40, RZ, 0x7610, R40 ;  /* 0x00007610ff287816 */ /* 0x000fc60000000028 */
[----:B------:R1:W-:Y:S01]  /*c680*/  STS.U8 [R73+UR9+0x5880], R57 ;  /* 0x0058803949007988 */ /* 0x0003e20008000009 */
[----:B0-----:R-:W-:Y:S02]  /*c690*/  IADD3.X R13, PT, PT, R2, UR5, RZ, P6, !PT ;  /* 0x00000005020d7c10 */ /* 0x001fe4000b7fe4ff */
[----:B------:R-:W-:-:S03]  /*c6a0*/  ISETP.GT.U32.AND P3, PT, R11, R43, PT ;  /* 0x0000002b0b00720c */ /* 0x000fc60003f64070 */
[----:B------:R-:W-:Y:S02]  /*c6b0*/  @!P4 IMAD.MOV.U32 R45, RZ, RZ, R13 ;  /* 0x000000ffff2dc224 */ /* 0x000fe400078e000d */
[----:B------:R-:W-:Y:S01]  /*c6c0*/  @!P5 IMAD.IADD R48, R48, 0x1, -R11 ;  /* 0x000000013030d824 */ /* 0x000fe200078e0a0b */
[----:B------:R-:W-:-:S07]  /*c6d0*/  ISETP.GT.U32.AND P5, PT, R11, R50, PT ;  /* 0x000000320b00720c */ /* 0x000fce0003fa4070 */
[----:B------:R-:W-:Y:S01]  /*c6e0*/  @!P3 IMAD.IADD R43, R43, 0x1, -R11 ;  /* 0x000000012b2bb824 */ /* 0x000fe200078e0a0b */
[----:B------:R-:W-:-:S05]  /*c6f0*/  ISETP.GT.U32.AND P3, PT, R11, R46, PT ;  /* 0x0000002e0b00720c */ /* 0x000fca0003f64070 */
[--C-:B------:R-:W-:Y:S01]  /*c700*/  @!P5 IMAD.IADD R50, R50, 0x1, -R11.reuse ;  /* 0x000000013232d824 */ /* 0x100fe200078e0a0b */
[----:B----4-:R-:W-:Y:S01]  /*c710*/  ISETP.GT.U32.AND P5, PT, R11, R54, PT ;  /* 0x000000360b00720c */ /* 0x010fe20003fa4070 */
[----:B------:R-:W-:Y:S06]  /*c720*/  STS.U8 [R73+UR9+0x7880], R56 ;  /* 0x0078803849007988 */ /* 0x000fec0008000009 */
[----:B------:R-:W-:-:S06]  /*c730*/  @!P3 IMAD.IADD R46, R46, 0x1, -R11 ;  /* 0x000000012e2eb824 */ /* 0x000fcc00078e0a0b */
[----:B------:R-:W-:Y:S01]  /*c740*/  @!P5 IMAD.IADD R54, R54, 0x1, -R11 ;  /* 0x000000013636d824 */ /* 0x000fe200078e0a0b */
[----:B------:R-:W-:Y:S01]  /*c750*/  PRMT R41, RZ, 0x7610, R41 ;  /* 0x00007610ff297816 */ /* 0x000fe20000000029 */
[----:B--2---:R-:W-:Y:S04]  /*c760*/  STL [R1+0xe0c], R87 ;  /* 0x000e0c5701007387 */ /* 0x004fe80000100800 */
[----:B-1----:R-:W2:Y:S04]  /*c770*/  LDL.LU R51, [R1+0xecc] ;  /* 0x000ecc0001337983 */ /* 0x002ea80000300800 */
[----:B------:R-:W4:Y:S04]  /*c780*/  LDL.LU R57, [R1+0xec8] ;  /* 0x000ec80001397983 */ /* 0x000f280000300800 */
[----:B------:R-:W-:Y:S04]  /*c790*/  STL [R1+0xd9c], R44 ;  /* 0x000d9c2c01007387 */ /* 0x000fe80000100800 */
[----:B------:R0:W-:Y:S02]  /*c7a0*/  STL [R1+0xe50], R44 ;  /* 0x000e502c01007387 */ /* 0x0001e40000100800 */
[----:B0-----:R-:W-:-:S05]  /*c7b0*/  @!P4 IMAD.MOV.U32 R44, RZ, RZ, R10 ;  /* 0x000000ffff2cc224 */ /* 0x001fca00078e000a */
[----:B------:R0:W2:Y:S04]  /*c7c0*/  @!P4 LDG.E.U8 R40, desc[UR24][R44.64] ;  /* 0x000000182c28c981 */ /* 0x0000a8000c1e1100 */
[----:B------:R-:W-:Y:S04]  /*c7d0*/  STL [R1+0xd94], R43 ;  /* 0x000d942b01007387 */ /* 0x000fe80000100800 */
[----:B------:R-:W-:Y:S04]  /*c7e0*/  STL [R1+0xd98], R43 ;  /* 0x000d982b01007387 */ /* 0x000fe80000100800 */
[----:B------:R-:W-:Y:S04]  /*c7f0*/  STL [R1+0xe54], R43 ;  /* 0x000e542b01007387 */ /* 0x000fe80000100800 */
[----:B------:R-:W-:Y:S04]  /*c800*/  STL [R1+0xda0], R48 ;  /* 0x000da03001007387 */ /* 0x000fe80000100800 */
[----:B------:R-:W-:Y:S04]  /*c810*/  STL [R1+0xe58], R48 ;  /* 0x000e583001007387 */ /* 0x000fe80000100800 */
[----:B------:R-:W3:Y:S04]  /*c820*/  LDL.LU R56, [R1+0xec4] ;  /* 0x000ec40001387983 */ /* 0x000ee80000300800 */
[----:B------:R-:W-:Y:S04]  /*c830*/  STL [R1+0xd90], R47 ;  /* 0x000d902f01007387 */ /* 0x000fe80000100800 */
[----:B------:R-:W-:Y:S04]  /*c840*/  STL [R1+0xe5c], R47 ;  /* 0x000e5c2f01007387 */ /* 0x000fe80000100800 */
[----:B------:R-:W-:Y:S04]  /*c850*/  STL [R1+0xd88], R46 ;  /* 0x000d882e01007387 */ /* 0x000fe80000100800 */
[----:B------:R1:W-:Y:S04]  /*c860*/  STL [R1+0xe60], R46 ;  /* 0x000e602e01007387 */ /* 0x0003e80000100800 */
[----:B------:R-:W-:Y:S04]  /*c870*/  STL [R1+0xe64], R50 ;  /* 0x000e643201007387 */ /* 0x000fe80000100800 */
[----:B------:R0:W-:Y:S01]  /*c880*/  STL [R1+0x36c], R10 ;  /* 0x00036c0a01007387 */ /* 0x0001e20000100800 */
[----:B------:R-:W-:Y:S01]  /*c890*/  ISETP.GT.U32.AND P3, PT, R11, R49, PT ;  /* 0x000000310b00720c */ /* 0x000fe20003f64070 */
[----:B-1----:R-:W1:Y:S02]  /*c8a0*/  LDC R46, c[0x0][0x3a0] ;  /* 0x0000e800ff2e7b82 */ /* 0x002e640000000800 */
[----:B------:R0:W-:Y:S02]  /*c8b0*/  STL [R1+0x368], R13 ;  /* 0x0003680d01007387 */ /* 0x0001e40000100800 */
[----:B0-----:R-:W-:-:S04]  /*c8c0*/  IADD3 R10, P5, PT, R3, UR4, RZ ;  /* 0x00000004030a7c10 */ /* 0x001fc8000ffbe0ff */
[----:B------:R-:W-:Y:S01]  /*c8d0*/  IADD3.X R13, PT, PT, R4, UR5, RZ, P5, !PT ;  /* 0x00000005040d7c10 */ /* 0x000fe2000affe4ff */
[----:B------:R-:W-:-:S04]  /*c8e0*/  @!P4 IMAD.MOV.U32 R44, RZ, RZ, R10 ;  /* 0x000000ffff2cc224 */ /* 0x000fc800078e000a */
[----:B------:R-:W-:-:S05]  /*c8f0*/  @!P4 IMAD.MOV.U32 R45, RZ, RZ, R13 ;  /* 0x000000ffff2dc224 */ /* 0x000fca00078e000d */
[----:B------:R-:W3:Y:S01]  /*c900*/  @!P4 LDG.E.U8 R41, desc[UR24][R44.64] ;  /* 0x000000182c29c981 */ /* 0x000ee2000c1e1100 */
[----:B------:R-:W-:-:S03]  /*c910*/  @!P3 IMAD.IADD R49, R49, 0x1, -R11 ;  /* 0x000000013131b824 */ /* 0x000fc600078e0a0b */
[----:B------:R0:W-:Y:S04]  /*c920*/  STS.U8 [R73+UR9+0x1c80], R55 ;  /* 0x001c803749007988 */ /* 0x0001e80008000009 */
[----:B------:R0:W-:Y:S04]  /*c930*/  STS.U8 [R73+UR9+0x3c80], R60 ;  /* 0x003c803c49007988 */ /* 0x0001e80008000009 */
[----:B------:R0:W-:Y:S04]  /*c940*/  STS.U8 [R73+UR9+0x5c80], R59 ;  /* 0x005c803b49007988 */ /* 0x0001e80008000009 */
[----:B------:R-:W-:Y:S04]  /*c950*/  STS.U8 [R73+UR9+0x7c80], R58 ;  /* 0x007c803a49007988 */ /* 0x000fe80008000009 */
[----:B------:R-:W-:Y:S04]  /*c960*/  STS.U8 [R73+UR9+0x2080], R83 ;  /* 0x0020805349007988 */ /* 0x000fe80008000009 */
[----:B------:R-:W-:Y:S04]  /*c970*/  STS.U8 [R73+UR9+0x4080], R84 ;  /* 0x0040805449007988 */ /* 0x000fe80008000009 */
[----:B------:R-:W-:Y:S04]  /*c980*/  STS.U8 [R73+UR9+0x480], R85 ;  /* 0x0004805549007988 */ /* 0x000fe80008000009 */
[----:B------:R-:W-:Y:S04]  /*c990*/  STS.U8 [R73+UR9+0x2480], R86 ;  /* 0x0024805649007988 */ /* 0x000fe80008000009 */
[----:B--2---:R-:W-:Y:S04]  /*c9a0*/  STL [R1+0xe68], R40 ;  /* 0x000e682801007387 */ /* 0x004fe80000100800 */
[----:B0-----:R-:W2:Y:S04]  /*c9b0*/  LDL.LU R55, [R1+0xec0] ;  /* 0x000ec00001377983 */ /* 0x001ea80000300800 */
[----:B------:R-:W2:Y:S04]  /*c9c0*/  LDL.LU R60, [R1+0xebc] ;  /* 0x000ebc00013c7983 */ /* 0x000ea80000300800 */
[----:B------:R-:W2:Y:S04]  /*c9d0*/  LDL.LU R59, [R1+0xeb8] ;  /* 0x000eb800013b7983 */ /* 0x000ea80000300800 */
[----:B------:R-:W-:Y:S04]  /*c9e0*/  STL [R1+0xe6c], R49 ;  /* 0x000e6c3101007387 */ /* 0x000fe80000100800 */
[----:B------:R-:W-:Y:S04]  /*c9f0*/  STL [R1+0xd8c], R54 ;  /* 0x000d8c3601007387 */ /* 0x000fe80000100800 */
[----:B------:R-:W-:Y:S04]  /*ca00*/  STL [R1+0xe70], R54 ;  /* 0x000e703601007387 */ /* 0x000fe80000100800 */
[----:B------:R0:W-:Y:S02]  /*ca10*/  STL [R1+0x374], R10 ;  /* 0x0003740a01007387 */ /* 0x0001e40000100800 */
[----:B0-----:R-:W0:Y:S02]  /*ca20*/  S2R R10, SR_TID.X ;  /* 0x00000000000a7919 */ /* 0x001e240000002100 */
[----:B------:R-:W-:Y:S01]  /*ca30*/  STL [R1+0x370], R13 ;  /* 0x0003700d01007387 */ /* 0x000fe20000100800 */
[----:B0-----:R-:W-:-:S04]  /*ca40*/  LOP3.LUT R71, R10, 0x7f, RZ, 0xc0, !PT ;  /* 0x0000007f0a477812 */ /* 0x001fc800078ec0ff */
[----:B------:R-:W-:Y:S01]  /*ca50*/  LOP3.LUT R72, R71, 0x20, RZ, 0x3c, !PT ;  /* 0x0000002047487812 */ /* 0x000fe200078e3cff */
[----:B---3--:R-:W-:Y:S04]  /*ca60*/  STL [R1+0xe74], R41 ;  /* 0x000e742901007387 */ /* 0x008fe80000100800 */
[----:B------:R-:W3:Y:S04]  /*ca70*/  LDL.LU R58, [R1+0xeb4] ;  /* 0x000eb400013a7983 */ /* 0x000ee80000300800 */
[----:B------:R-:W-:Y:S04]  /*ca80*/  STL [R1+0xd84], R73 ;  /* 0x000d844901007387 */ /* 0x000fe80000100800 */
[----:B------:R0:W-:Y:S04]  /*ca90*/  STS.U8 [R72+UR9+0x100], R62 ;  /* 0x0001003e48007988 */ /* 0x0001e80008000009 */
[----:B0-----:R-:W3:Y:S01]  /*caa0*/  LDL.LU R62, [R1+0xeb0] ;  /* 0x000eb000013e7983 */ /* 0x001ee20000300800 */
[----:B------:R-:W-:-:S13]  /*cab0*/  ISETP.GT.U32.AND P6, PT, R11, R53, PT ;  /* 0x000000350b00720c */ /* 0x000fda0003fc4070 */
[----:B------:R-:W-:Y:S01]  /*cac0*/  @!P6 IMAD.IADD R53, R53, 0x1, -R11 ;  /* 0x000000013535e824 */ /* 0x000fe200078e0a0b */
[C---:B----4-:R-:W-:Y:S02]  /*cad0*/  ISETP.GT.U32.AND P6, PT, R11.reuse, R57, PT ;  /* 0x000000390b00720c */ /* 0x050fe40003fc4070 */
[C---:B------:R-:W-:Y:S02]  /*cae0*/  ISETP.GT.U32.AND P5, PT, R11.reuse, R51, PT ;  /* 0x000000330b00720c */ /* 0x040fe40003fa4070 */
[----:B------:R-:W-:-:S09]  /*caf0*/  ISETP.GT.U32.AND P3, PT, R11, R52, PT ;  /* 0x000000340b00720c */ /* 0x000fd20003f64070 */
[----:B------:R-:W-:Y:S01]  /*cb00*/  @!P6 IMAD.IADD R57, R57, 0x1, -R11 ;  /* 0x000000013939e824 */ /* 0x000fe200078e0a0b */
[----:B------:R-:W-:-:S04]  /*cb10*/  IADD3 R10, P6, PT, R5, UR4, RZ ;  /* 0x00000004050a7c10 */ /* 0x000fc8000ffde0ff */
[----:B------:R-:W-:Y:S01]  /*cb20*/  IADD3.X R13, PT, PT, R6, UR5, RZ, P6, !PT ;  /* 0x00000005060d7c10 */ /* 0x000fe2000b7fe4ff */
[--C-:B------:R-:W-:Y:S02]  /*cb30*/  @!P5 IMAD.IADD R51, R51, 0x1, -R11.reuse ;  /* 0x000000013333d824 */ /* 0x100fe400078e0a0b */
[----:B------:R-:W-:Y:S01]  /*cb40*/  @!P3 IMAD.IADD R52, R52, 0x1, -R11 ;  /* 0x000000013434b824 */ /* 0x000fe200078e0a0b */
[----:B------:R-:W-:Y:S01]  /*cb50*/  ISETP.GT.U32.AND P3, PT, R11, R56, PT ;  /* 0x000000380b00720c */ /* 0x000fe20003f64070 */
[----:B------:R0:W-:Y:S01]  /*cb60*/  STS.U8 [R72+UR9+0x2100], R61 ;  /* 0x0021003d48007988 */ /* 0x0001e20008000009 */
[----:B-1----:R-:W-:-:S03]  /*cb70*/  VIADD R70, R46, 0xfffffff1 ;  /* 0xfffffff12e467836 */ /* 0x002fc60000000000 */
[----:B------:R1:W-:Y:S01]  /*cb80*/  STS.U8 [R72+UR9+0x4100], R65 ;  /* 0x0041004148007988 */ /* 0x0003e20008000009 */
[----:B------:R-:W-:Y:S01]  /*cb90*/  @!P4 IMAD.MOV.U32 R40, RZ, RZ, R10 ;  /* 0x000000ffff28c224 */ /* 0x000fe200078e000a */
[----:B------:R-:W-:Y:S02]  /*cba0*/  PRMT R42, RZ, 0x7610, R42 ;  /* 0x00007610ff2a7816 */ /* 0x000fe4000000002a */
[----:B0-----:R-:W4:Y:S04]  /*cbb0*/  LDL.LU R61, [R1+0xeac] ;  /* 0x000eac00013d7983 */ /* 0x001f280000300800 */
[----:B------:R-:W-:Y:S01]  /*cbc0*/  @!P3 IMAD.IADD R56, R56, 0x1, -R11 ;  /* 0x000000013838b824 */ /* 0x000fe200078e0a0b */
[----:B-1----:R-:W4:Y:S01]  /*cbd0*/  LDL.LU R65, [R1+0xea8] ;  /* 0x000ea80001417983 */ /* 0x002f220000300800 */
[----:B------:R-:W-:-:S03]  /*cbe0*/  @!P4 IMAD.MOV.U32 R41, RZ, RZ, R13 ;  /* 0x000000ffff29c224 */ /* 0x000fc600078e000d */
[----:B------:R0:W-:Y:S04]  /*cbf0*/  STL [R1+0x37c], R10 ;  /* 0x00037c0a01007387 */ /* 0x0001e80000100800 */
[----:B------:R1:W-:Y:S04]  /*cc00*/  STL [R1+0x378], R13 ;  /* 0x0003780d01007387 */ /* 0x0003e80000100800 */
[----:B------:R1:W-:Y:S01]  /*cc10*/  STS.U8 [R72+UR9+0x6100], R64 ;  /* 0x0061004048007988 */ /* 0x0003e20008000009 */
[----:B0-----:R-:W-:Y:S01]  /*cc20*/  IADD3 R10, P3, PT, R7, UR4, RZ ;  /* 0x00000004070a7c10 */ /* 0x001fe2000ff7e0ff */
[----:B------:R-:W-:-:S02]  /*cc30*/  UIMAD UR4, UR12, 0xe, URZ ;  /* 0x0000000e0c0478a4 */ /* 0x000fc4000f8e02ff */
[----:B------:R0:W-:Y:S01]  /*cc40*/  STS.U8 [R72+UR9+0x500], R63 ;  /* 0x0005003f48007988 */ /* 0x0001e20008000009 */
[----:B-1----:R-:W-:Y:S01]  /*cc50*/  IADD3.X R13, PT, PT, R8, UR5, RZ, P3, !PT ;  /* 0x00000005080d7c10 */ /* 0x002fe20009ffe4ff */
[----:B------:R-:W-:Y:S02]  /*cc60*/  USHF.R.S32.HI UR5, URZ, 0x1f, UR4 ;  /* 0x0000001fff057899 */ /* 0x000fe40008011404 */
[----:B------:R1:W-:Y:S01]  /*cc70*/  STS.U8 [R72+UR9+0x2500], R68 ;  /* 0x0025004448007988 */ /* 0x0003e20008000009 */
[----:B------:R-:W-:-:S03]  /*cc80*/  PRMT R38, RZ, 0x7610, R38 ;  /* 0x00007610ff267816 */ /* 0x000fc60000000026 */
[----:B------:R-:W4:Y:S04]  /*cc90*/  LDL.LU R64, [R1+0xea4] ;  /* 0x000ea40001407983 */ /* 0x000f280000300800 */
[----:B0-----:R-:W4:Y:S04]  /*cca0*/  LDL.LU R63, [R1+0xea0] ;  /* 0x000ea000013f7983 */ /* 0x001f280000300800 */
[----:B------:R0:W4:Y:S04]  /*ccb0*/  @!P4 LDG.E.U8 R42, desc[UR24][R40.64] ;  /* 0x00000018282ac981 */ /* 0x000128000c1e1100 */
[----:B-1----:R-:W4:Y:S04]  /*ccc0*/  LDL.LU R68, [R1+0xe9c] ;  /* 0x000e9c0001447983 */ /* 0x002f280000300800 */
[----:B------:R-:W-:Y:S01]  /*ccd0*/  STL [R1+0x384], R10 ;  /* 0x0003840a01007387 */ /* 0x000fe20000100800 */
[----:B0-----:R-:W-:-:S02]  /*cce0*/  @!P4 IMAD.MOV.U32 R40, RZ, RZ, R10 ;  /* 0x000000ffff28c224 */ /* 0x001fc400078e000a */
[----:B------:R-:W-:Y:S01]  /*ccf0*/  @!P4 IMAD.MOV.U32 R41, RZ, RZ, R13 ;  /* 0x000000ffff29c224 */ /* 0x000fe200078e000d */
[----:B------:R-:W-:Y:S04]  /*cd00*/  STL [R1+0x380], R13 ;  /* 0x0003800d01007387 */ /* 0x000fe80000100800 */
[----:B------:R0:W-:Y:S04]  /*cd10*/  STS.U8 [R72+UR9+0x4500], R67 ;  /* 0x0045004348007988 */ /* 0x0001e80008000009 */
[----:B------:R1:W-:Y:S04]  /*cd20*/  STS.U8 [R72+UR9+0x6500], R66 ;  /* 0x0065004248007988 */ /* 0x0003e80008000009 */
[----:B------:R1:W-:Y:S04]  /*cd30*/  STS.U8 [R72+UR9+0x900], R89 ;  /* 0x0009005948007988 */ /* 0x0003e80008000009 */
[----:B0-----:R-:W4:Y:S04]  /*cd40*/  LDL.LU R67, [R1+0xe98] ;  /* 0x000e980001437983 */ /* 0x001f280000300800 */
[----:B-1----:R-:W4:Y:S04]  /*cd50*/  LDL.LU R66, [R1+0xe94] ;  /* 0x000e940001427983 */ /* 0x002f280000300800 */
[----:B------:R0:W4:Y:S04]  /*cd60*/  @!P4 LDG.E.U8 R38, desc[UR24][R40.64] ;  /* 0x000000182826c981 */ /* 0x000128000c1e1100 */
[----:B------:R-:W4:Y:S01]  /*cd70*/  LDL.LU R89, [R1+0xe90] ;  /* 0x000e900001597983 */ /* 0x000f220000300800 */
[----:B------:R-:W-:-:S03]  /*cd80*/  PRMT R12, RZ, 0x7610, R12 ;  /* 0x00007610ff0c7816 */ /* 0x000fc6000000000c */
[----:B------:R1:W-:Y:S04]  /*cd90*/  STS.U8 [R72+UR9+0x2900], R88 ;  /* 0x0029005848007988 */ /* 0x0003e80008000009 */
[----:B------:R0:W-:Y:S04]  /*cda0*/  STS.U8 [R72+UR9+0x4900], R69 ;  /* 0x0049004548007988 */ /* 0x0001e80008000009 */
[----:B------:R0:W-:Y:S01]  /*cdb0*/  STS.U8 [R72+UR9+0x6900], R91 ;  /* 0x0069005b48007988 */ /* 0x0001e20008000009 */
[----:B------:R-:W-:-:S03]  /*cdc0*/  PRMT R29, RZ, 0x7610, R29 ;  /* 0x00007610ff1d7816 */ /* 0x000fc6000000001d */
[----:B------:R-:W-:Y:S04]  /*cdd0*/  STS.U8 [R72+UR9+0xd00], R90 ;  /* 0x000d005a48007988 */ /* 0x000fe80008000009 */
[----:B------:R-:W-:Y:S04]  /*cde0*/  STS.U8 [R72+UR9+0x2d00], R93 ;  /* 0x002d005d48007988 */ /* 0x000fe80008000009 */
[----:B------:R-:W-:Y:S01]  /*cdf0*/  STS.U8 [R72+UR9+0x4d00], R92 ;  /* 0x004d005c48007988 */ /* 0x000fe20008000009 */
[C---:B--2---:R-:W-:Y:S02]  /*ce00*/  ISETP.GT.U32.AND P6, PT, R11.reuse, R60, PT ;  /* 0x0000003c0b00720c */ /* 0x044fe40003fc4070 */
[----:B------:R-:W-:-:S11]  /*ce10*/  ISETP.GT.U32.AND P5, PT, R11, R55, PT ;  /* 0x000000370b00720c */ /* 0x000fd60003fa4070 */
[--C-:B------:R-:W-:Y:S02]  /*ce20*/  @!P6 IMAD.IADD R60, R60, 0x1, -R11.reuse ;  /* 0x000000013c3ce824 */ /* 0x100fe400078e0a0b */
[----:B------:R-:W-:Y:S01]  /*ce30*/  @!P5 IMAD.IADD R55, R55, 0x1, -R11 ;  /* 0x000000013737d824 */ /* 0x000fe200078e0a0b */
[----:B------:R-:W-:-:S13]  /*ce40*/  ISETP.GT.U32.AND P5, PT, R11, R59, PT ;  /* 0x0000003b0b00720c */ /* 0x000fda0003fa4070 */
[----:B------:R-:W-:Y:S01]  /*ce50*/  @!P5 IMAD.IADD R59, R59, 0x1, -R11 ;  /* 0x000000013b3bd824 */ /* 0x000fe200078e0a0b */
[----:B------:R-:W-:-:S04]  /*ce60*/  IADD3 R10, P5, PT, R0, UR4, RZ ;  /* 0x00000004000a7c10 */ /* 0x000fc8000ffbe0ff */
[----:B------:R-:W-:Y:S01]  /*ce70*/  IADD3.X R13, PT, PT, R2, UR5, RZ, P5, !PT ;  /* 0x00000005020d7c10 */ /* 0x000fe2000affe4ff */
[----:B------:R2:W-:Y:S04]  /*ce80*/  STL [R1+0x7c8], R10 ;  /* 0x0007c80a01007387 */ /* 0x0005e80000100800 */
[----:B------:R2:W-:Y:S04]  /*ce90*/  STL [R1+0x7c4], R13 ;  /* 0x0007c40d01007387 */ /* 0x0005e80000100800 */
[----:B-1----:R-:W4:Y:S04]  /*cea0*/  LDL.LU R88, [R1+0xe8c] ;  /* 0x000e8c0001587983 */ /* 0x002f280000300800 */
[----:B0-----:R-:W4:Y:S04]  /*ceb0*/  LDL.LU R69, [R1+0xe88] ;  /* 0x000e880001457983 */ /* 0x001f280000300800 */
[----:B------:R-:W4:Y:S04]  /*cec0*/  LDL.LU R91, [R1+0xe84] ;  /* 0x000e8400015b7983 */ /* 0x000f280000300800 */
[----:B------:R-:W4:Y:S04]  /*ced0*/  LDL.LU R73, [R1] ;  /* 0x0000000001497983 */ /* 0x000f280000300800 */
[----:B------:R-:W4:Y:S01]  /*cee0*/  LDL.LU R17, [R1+0x8] ;  /* 0x0000080001117983 */ /* 0x000f220000300800 */
[----:B---3--:R-:W-:-:S13]  /*cef0*/  ISETP.GT.U32.AND P6, PT, R11, R62, PT ;  /* 0x0000003e0b00720c */ /* 0x008fda0003fc4070 */
[----:B------:R-:W-:Y:S01]  /*cf00*/  @!P6 IMAD.IADD R62, R62, 0x1, -R11 ;  /* 0x000000013e3ee824 */ /* 0x000fe200078e0a0b */
[----:B------:R-:W-:-:S13]  /*cf10*/  ISETP.GE.U32.AND P6, PT, R70, 0x7fffffb2, PT ;  /* 0x7fffffb24600780c */ /* 0x000fda0003fc6070 */
[----:B------:R-:W-:Y:S01]  /*cf20*/  @!P6 IMAD.MOV.U32 R40, RZ, RZ, R10 ;  /* 0x000000ffff28e224 */ /* 0x000fe200078e000a */
[----:B--2---:R-:W-:Y:S01]  /*cf30*/  IADD3 R10, P5, PT, R3, UR4, RZ ;  /* 0x00000004030a7c10 */ /* 0x004fe2000ffbe0ff */
[----:B------:R-:W-:-:S03]  /*cf40*/  @!P6 IMAD.MOV.U32 R41, RZ, RZ, R13 ;  /* 0x000000ffff29e224 */ /* 0x000fc600078e000d */
[----:B------:R-:W-:Y:S01]  /*cf50*/  IADD3.X R13, PT, PT, R4, UR5, RZ, P5, !PT ;  /* 0x00000005040d7c10 */ /* 0x000fe2000affe4ff */
[----:B------:R-:W-:Y:S04]  /*cf60*/  STL [R1+0x7d0], R10 ;  /* 0x0007d00a01007387 */ /* 0x000fe80000100800 */
[----:B------:R0:W2:Y:S04]  /*cf70*/  @!P6 LDG.E.U8 R12, desc[UR24][R40.64] ;  /* 0x00000018280ce981 */ /* 0x0000a8000c1e1100 */
[----:B------:R1:W-:Y:S01]  /*cf80*/  STL [R1+0x7cc], R13 ;  /* 0x0007cc0d01007387 */ /* 0x0003e20000100800 */
[----:B0-----:R-:W-:Y:S01]  /*cf90*/  @!P6 IMAD.MOV.U32 R41, RZ, RZ, R13 ;  /* 0x000000ffff29e224 */ /* 0x001fe200078e000d */
[----:B-1----:R-:W-:Y:S01]  /*cfa0*/  IADD3 R13, P5, PT, R5, UR4, RZ ;  /* 0x00000004050d7c10 */ /* 0x002fe2000ffbe0ff */
[----:B------:R-:W-:-:S02]  /*cfb0*/  @!P6 IMAD.MOV.U32 R40, RZ, RZ, R10 ;  /* 0x000000ffff28e224 */ /* 0x000fc400078e000a */
[----:B------:R-:W3:Y:S01]  /*cfc0*/  LDL.LU R10, [R1+0x4] ;  /* 0x00000400010a7983 */ /* 0x000ee20000300800 */
[----:B------:R-:W-:-:S03]  /*cfd0*/  IADD3.X R18, PT, PT, R6, UR5, RZ, P5, !PT ;  /* 0x0000000506127c10 */ /* 0x000fc6000affe4ff */
[----:B------:R-:W2:Y:S04]  /*cfe0*/  LDL.LU R90, [R1+0xe80] ;  /* 0x000e8000015a7983 */ /* 0x000ea80000300800 */
[----:B------:R-:W2:Y:S04]  /*cff0*/  LDL.LU R93, [R1+0xe7c] ;  /* 0x000e7c00015d7983 */ /* 0x000ea80000300800 */
[----:B------:R-:W2:Y:S04]  /*d000*/  LDL.LU R92, [R1+0xe78] ;  /* 0x000e7800015c7983 */ /* 0x000ea80000300800 */
[----:B------:R-:W-:Y:S04]  /*d010*/  STL [R1+0x7d8], R13 ;  /* 0x0007d80d01007387 */ /* 0x000fe80000100800 */
[----:B------:R0:W-:Y:S04]  /*d020*/  STL [R1+0x7d4], R18 ;  /* 0x0007d41201007387 */ /* 0x0001e80000100800 */
[----:B------:R1:W2:Y:S04]  /*d030*/  @!P6 LDG.E.U8 R29, desc[UR24][R40.64] ;  /* 0x00000018281de981 */ /* 0x0002a8000c1e1100 */
[----:B------:R-:W2:Y:S04]  /*d040*/  LDL.LU R45, [R1+0x1c0] ;  /* 0x0001c000012d7983 */ /* 0x000ea80000300800 */
[----:B------:R-:W2:Y:S01]  /*d050*/  LDL.LU R39, [R1+0x1ac] ;  /* 0x0001ac0001277983 */ /* 0x000ea20000300800 */
[----:B-1----:R-:W-:-:S03]  /*d060*/  @!P6 IMAD.MOV.U32 R41, RZ, RZ, R18 ;  /* 0x000000ffff29e224 */ /* 0x002fc600078e0012 */
[----:B0-----:R-:W2:Y:S04]  /*d070*/  LDL.LU R18, [R1+0x1a8] ;  /* 0x0001a80001127983 */ /* 0x001ea80000300800 */
[----:B------:R-:W2:Y:S04]  /*d080*/  LDL.LU R74, [R1+0x1a4] ;  /* 0x0001a400014a7983 */ /* 0x000ea80000300800 */
[----:B------:R-:W2:Y:S04]  /*d090*/  LDL.LU R75, [R1+0x1a0] ;  /* 0x0001a000014b7983 */ /* 0x000ea80000300800 */
[----:B------:R-:W2:Y:S04]  /*d0a0*/  LDL.LU R76, [R1+0x19c] ;  /* 0x00019c00014c7983 */ /* 0x000ea80000300800 */
[----:B------:R-:W2:Y:S04]  /*d0b0*/  LDL.LU R77, [R1+0x198] ;  /* 0x00019800014d7983 */ /* 0x000ea80000300800 */
[----:B------:R-:W2:Y:S04]  /*d0c0*/  LDL.LU R82, [R1+0x194] ;  /* 0x0001940001527983 */ /* 0x000ea80000300800 */
[----:B------:R-:W3:Y:S04]  /*d0d0*/  LDL.LU R84, [R1+0x190] ;  /* 0x0001900001547983 */ /* 0x000ee80000300800 */
[----:B------:R-:W4:Y:S04]  /*d0e0*/  LDL.LU R85, [R1+0x18c] ;  /* 0x00018c0001557983 */ /* 0x000f280000300800 */
[----:B------:R-:W4:Y:S04]  /*d0f0*/  LDL.LU R78, [R1+0x188] ;  /* 0x00018800014e7983 */ /* 0x000f280000300800 */
[----:B------:R-:W4:Y:S04]  /*d100*/  LDL.LU R79, [R1+0x184] ;  /* 0x00018400014f7983 */ /* 0x000f280000300800 */
[----:B------:R-:W4:Y:S04]  /*d110*/  LDL.LU R80, [R1+0x180] ;  /* 0x0001800001507983 */ /* 0x000f280000300800 */
[----:B------:R-:W4:Y:S01]  /*d120*/  LDL.LU R86, [R1+0x17c] ;  /* 0x00017c0001567983 */ /* 0x000f220000300800 */
[----:B------:R-:W-:-:S03]  /*d130*/  @!P6 IMAD.MOV.U32 R40, RZ, RZ, R13 ;  /* 0x000000ffff28e224 */ /* 0x000fc600078e000d */
[----:B------:R-:W4:Y:S04]  /*d140*/  LDL.LU R81, [R1+0x178] ;  /* 0x0001780001517983 */ /* 0x000f280000300800 */
[----:B------:R-:W4:Y:S04]  /*d150*/  LDL.LU R83, [R1+0x174] ;  /* 0x0001740001537983 */ /* 0x000f280000300800 */
[----:B------:R-:W4:Y:S04]  /*d160*/  LDL.LU R13, [R1+0x170] ;  /* 0x00017000010d7983 */ /* 0x000f280000300800 */
[----:B--2---:R0:W-:Y:S04]  /*d170*/  STS.U8 [R72+UR9+0x5500], R82 ;  /* 0x0055005248007988 */ /* 0x0041e80008000009 */
[----:B---3--:R1:W-:Y:S04]  /*d180*/  STS.U8 [R72+UR9+0x7500], R84 ;  /* 0x0075005448007988 */ /* 0x0083e80008000009 */
[----:B0-----:R-:W2:Y:S04]  /*d190*/  LDL.LU R82, [R1+0x16c] ;  /* 0x00016c0001527983 */ /* 0x001ea80000300800 */
[----:B-1----:R-:W3:Y:S04]  /*d1a0*/  LDL.LU R84, [R1+0x168] ;  /* 0x0001680001547983 */ /* 0x002ee80000300800 */
[----:B----4-:R0:W-:Y:S04]  /*d1b0*/  STS.U8 [R72+UR9+0x1900], R85 ;  /* 0x0019005548007988 */ /* 0x0101e80008000009 */
[----:B------:R1:W-:Y:S04]  /*d1c0*/  STS.U8 [R72+UR9+0x1d00], R86 ;  /* 0x001d005648007988 */ /* 0x0003e80008000009 */
[----:B0-----:R-:W4:Y:S04]  /*d1d0*/  LDL.LU R85, [R1+0x164] ;  /* 0x0001640001557983 */ /* 0x001f280000300800 */
[----:B-1----:R-:W4:Y:S04]  /*d1e0*/  LDL.LU R86, [R1+0x160] ;  /* 0x0001600001567983 */ /* 0x002f280000300800 */
[----:B------:R0:W-:Y:S04]  /*d1f0*/  STS.U8 [R72+UR9+0x6d00], R45 ;  /* 0x006d002d48007988 */ /* 0x0001e80008000009 */
[----:B------:R-:W4:Y:S04]  /*d200*/  LDL.LU R87, [R1+0x15c] ;  /* 0x00015c0001577983 */ /* 0x000f280000300800 */
[----:B------:R1:W-:Y:S04]  /*d210*/  STS.U8 [R72+UR9+0x1100], R39 ;  /* 0x0011002748007988 */ /* 0x0003e80008000009 */
[----:B0-----:R-:W4:Y:S04]  /*d220*/  LDL.LU R45, [R1+0x158] ;  /* 0x00015800012d7983 */ /* 0x001f280000300800 */
[----:B------:R0:W-:Y:S04]  /*d230*/  STS.U8 [R72+UR9+0x3100], R18 ;  /* 0x0031001248007988 */ /* 0x0001e80008000009 */
[----:B-1----:R-:W4:Y:S04]  /*d240*/  LDL.LU R39, [R1+0x154] ;  /* 0x0001540001277983 */ /* 0x002f280000300800 */
[----:B------:R1:W-:Y:S04]  /*d250*/  STS.U8 [R72+UR9+0x7d00], R13 ;  /* 0x007d000d48007988 */ /* 0x0003e80008000009 */
[----:B0-----:R-:W4:Y:S04]  /*d260*/  LDL.LU R18, [R1+0x150] ;  /* 0x0001500001127983 */ /* 0x001f280000300800 */
[----:B-1----:R-:W4:Y:S04]  /*d270*/  LDL.LU R13, [R1+0x14c] ;  /* 0x00014c00010d7983 */ /* 0x002f280000300800 */
[----:B------:R0:W-:Y:S01]  /*d280*/  STS.U8 [R72+UR9+0x5100], R74 ;  /* 0x0051004a48007988 */ /* 0x0001e20008000009 */
[----:B------:R-:W-:-:S03]  /*d290*/  LOP3.LUT R70, R71, 0x30, RZ, 0x3c, !PT ;  /* 0x0000003047467812 */ /* 0x000fc600078e3cff */
[----:B------:R1:W-:Y:S04]  /*d2a0*/  STS.U8 [R72+UR9+0x7100], R75 ;  /* 0x0071004b48007988 */ /* 0x0003e80008000009 */
        /* <DEDUP_REMOVED lines=11> */
[----:B------:R0:W-:Y:S04]  /*d360*/  STS.U8 [R72+UR9+0x7900], R80 ;  /* 0x0079005048007988 */ /* 0x0001e80008000009 */
[----:B-1----:R-:W4:Y:S04]  /*d370*/  LDL.LU R79, [R1+0x130] ;  /* 0x00013000014f7983 */ /* 0x002f280000300800 */
[----:B------:R1:W-:Y:S04]  /*d380*/  STS.U8 [R72+UR9+0x3d00], R81 ;  /* 0x003d005148007988 */ /* 0x0003e80008000009 */
[----:B0-----:R-:W4:Y:S04]  /*d390*/  LDL.LU R80, [R1+0x12c] ;  /* 0x00012c0001507983 */ /* 0x001f280000300800 */
[----:B-1----:R-:W4:Y:S04]  /*d3a0*/  LDL.LU R81, [R1+0x128] ;  /* 0x0001280001517983 */ /* 0x002f280000300800 */
[----:B--2---:R0:W-:Y:S04]  /*d3b0*/  STS.U8 [R70+UR9+0x180], R82 ;  /* 0x0001805246007988 */ /* 0x0041e80008000009 */
[----:B---3--:R1:W-:Y:S04]  /*d3c0*/  STS.U8 [R70+UR9+0x2180], R84 ;  /* 0x0021805446007988 */ /* 0x0083e80008000009 */
[----:B0-----:R-:W2:Y:S04]  /*d3d0*/  LDL.LU R82, [R1+0x124] ;  /* 0x0001240001527983 */ /* 0x001ea80000300800 */
[----:B-1----:R-:W3:Y:S04]  /*d3e0*/  LDL.LU R84, [R1+0x120] ;  /* 0x0001200001547983 */ /* 0x002ee80000300800 */
[----:B----4-:R0:W-:Y:S04]  /*d3f0*/  STS.U8 [R70+UR9+0x4180], R85 ;  /* 0x0041805546007988 */ /* 0x0101e80008000009 */
[----:B------:R1:W-:Y:S04]  /*d400*/  STS.U8 [R70+UR9+0x6180], R86 ;  /* 0x0061805646007988 */ /* 0x0003e80008000009 */
[----:B0-----:R-:W4:Y:S04]  /*d410*/  LDL.LU R85, [R1+0x114] ;  /* 0x0001140001557983 */ /* 0x001f280000300800 */
[----:B-1----:R-:W2:Y:S04]  /*d420*/  LDL.LU R86, [R1+0x110] ;  /* 0x0001100001567983 */ /* 0x002ea80000300800 */
[----:B------:R-:W-:Y:S04]  /*d430*/  STS.U8 [R70+UR9+0x580], R87 ;  /* 0x0005805746007988 */ /* 0x000fe80008000009 */
[----:B------:R0:W-:Y:S04]  /*d440*/  STS.U8 [R70+UR9+0x980], R13 ;  /* 0x0009800d46007988 */ /* 0x0001e80008000009 */
[----:B0-----:R-:W2:Y:S04]  /*d450*/  LDL.LU R13, [R1+0x10c] ;  /* 0x00010c00010d7983 */ /* 0x001ea80000300800 */
[----:B------:R-:W-:Y:S04]  /*d460*/  STS.U8 [R70+UR9+0x2580], R45 ;  /* 0x0025802d46007988 */ /* 0x000fe80008000009 */
[----:B------:R-:W-:Y:S04]  /*d470*/  STS.U8 [R70+UR9+0x4580], R39 ;  /* 0x0045802746007988 */ /* 0x000fe80008000009 */
[----:B------:R-:W-:Y:S04]  /*d480*/  STS.U8 [R70+UR9+0x6980], R76 ;  /* 0x0069804c46007988 */ /* 0x000fe80008000009 */
[----:B------:R0:W-:Y:S04]  /*d490*/  STS.U8 [R70+UR9+0xd80], R83 ;  /* 0x000d805346007988 */ /* 0x0001e80008000009 */
[----:B0-----:R-:W2:Y:S04]  /*d4a0*/  LDL.LU R83, [R1+0x108] ;  /* 0x0001080001537983 */ /* 0x001ea80000300800 */
[----:B------:R-:W2:Y:S04]  /*d4b0*/  LDL.LU R47, [R1+0x104] ;  /* 0x00010400012f7983 */ /* 0x000ea80000300800 */
[----:B------:R-:W2:Y:S04]  /*d4c0*/  LDL.LU R48, [R1+0x100] ;  /* 0x0001000001307983 */ /* 0x000ea80000300800 */
[----:B------:R-:W2:Y:S04]  /*d4d0*/  LDL.LU R43, [R1+0xfc] ;  /* 0x0000fc00012b7983 */ /* 0x000ea80000300800 */
[----:B------:R-:W2:Y:S04]  /*d4e0*/  LDL.LU R76, [R1+0xf8] ;  /* 0x0000f800014c7983 */ /* 0x000ea80000300800 */
[----:B---3--:R0:W-:Y:S04]  /*d4f0*/  STS.U8 [R70+UR9+0x7180], R84 ;  /* 0x0071805446007988 */ /* 0x0081e80008000009 */
[----:B0-----:R-:W3:Y:S04]  /*d500*/  LDL.LU R84, [R1+0xf4] ;  /* 0x0000f40001547983 */ /* 0x001ee80000300800 */
[----:B------:R-:W3:Y:S04]  /*d510*/  LDL.LU R44, [R1+0xf0] ;  /* 0x0000f000012c7983 */ /* 0x000ee80000300800 */
[----:B------:R-:W3:Y:S04]  /*d520*/  LDL.LU R87, [R1+0xec] ;  /* 0x0000ec0001577983 */ /* 0x000ee80000300800 */
[----:B------:R-:W3:Y:S04]  /*d530*/  LDL.LU R45, [R1+0xe8] ;  /* 0x0000e800012d7983 */ /* 0x000ee80000300800 */
[----:B----4-:R0:W-:Y:S04]  /*d540*/  STS.U8 [R70+UR9+0x1580], R85 ;  /* 0x0015805546007988 */ /* 0x0101e80008000009 */
[----:B------:R-:W4:Y:S04]  /*d550*/  LDL.LU R39, [R1+0xe4] ;  /* 0x0000e40001277983 */ /* 0x000f280000300800 */
[----:B--2---:R1:W-:Y:S04]  /*d560*/  STS.U8 [R70+UR9+0x3580], R86 ;  /* 0x0035805646007988 */ /* 0x0043e80008000009 */
[----:B0-----:R-:W2:Y:S04]  /*d570*/  LDL.LU R85, [R1+0xe0] ;  /* 0x0000e00001557983 */ /* 0x001ea80000300800 */
[----:B-1----:R-:W2:Y:S04]  /*d580*/  LDL.LU R86, [R1+0xdc] ;  /* 0x0000dc0001567983 */ /* 0x002ea80000300800 */
[----:B------:R0:W-:Y:S04]  /*d590*/  STS.U8 [R70+UR9+0x5580], R13 ;  /* 0x0055800d46007988 */ /* 0x0001e80008000009 */
[----:B0-----:R-:W2:Y:S04]  /*d5a0*/  LDL.LU R13, [R1+0xd8] ;  /* 0x0000d800010d7983 */ /* 0x001ea80000300800 */
[----:B------:R0:W-:Y:S04]  /*d5b0*/  STS.U8 [R70+UR9+0x6580], R18 ;  /* 0x0065801246007988 */ /* 0x0001e80008000009 */
[----:B------:R1:W-:Y:S04]  /*d5c0*/  STS.U8 [R70+UR9+0x2980], R74 ;  /* 0x0029804a46007988 */ /* 0x0003e80008000009 */
[----:B------:R1:W-:Y:S04]  /*d5d0*/  STS.U8 [R70+UR9+0x4980], R75 ;  /* 0x0049804b46007988 */ /* 0x0003e80008000009 */
[----:B0-----:R-:W2:Y:S04]  /*d5e0*/  LDL.LU R18, [R1+0xd4] ;  /* 0x0000d40001127983 */ /* 0x001ea80000300800 */
[----:B-1----:R-:W2:Y:S04]  /*d5f0*/  LDL.LU R74, [R1+0xd0] ;  /* 0x0000d000014a7983 */ /* 0x002ea80000300800 */
[----:B------:R0:W-:Y:S04]  /*d600*/  STS.U8 [R70+UR9+0x2d80], R77 ;  /* 0x002d804d46007988 */ /* 0x0001e80008000009 */
[----:B------:R-:W2:Y:S04]  /*d610*/  LDL.LU R75, [R1+0xcc] ;  /* 0x0000cc00014b7983 */ /* 0x000ea80000300800 */
[----:B0-----:R-:W2:Y:S04]  /*d620*/  LDL.LU R77, [R1+0xc8] ;  /* 0x0000c800014d7983 */ /* 0x001ea80000300800 */
[----:B------:R0:W-:Y:S04]  /*d630*/  STS.U8 [R70+UR9+0x4d80], R78 ;  /* 0x004d804e46007988 */ /* 0x0001e80008000009 */
[----:B------:R1:W-:Y:S04]  /*d640*/  STS.U8 [R70+UR9+0x7980], R76 ;  /* 0x0079804c46007988 */ /* 0x0003e80008000009 */
[----:B------:R1:W-:Y:S04]  /*d650*/  STS.U8 [R70+UR9+0x6d80], R79 ;  /* 0x006d804f46007988 */ /* 0x0003e80008000009 */
[----:B0-----:R-:W2:Y:S01]  /*d660*/  LDL.LU R78, [R1+0xc4] ;  /* 0x0000c400014e7983 */ /* 0x001ea20000300800 */
[----:B-1----:R-:W-:-:S03]  /*d670*/  LOP3.LUT R76, R71, 0x40, RZ, 0x3c, !PT ;  /* 0x00000040474c7812 */ /* 0x002fc600078e3cff */
[----:B------:R0:W-:Y:S04]  /*d680*/  STS.U8 [R70+UR9+0x1180], R80 ;  /* 0x0011805046007988 */ /* 0x0001e80008000009 */
[----:B------:R-:W2:Y:S04]  /*d690*/  LDL.LU R79, [R1+0xc0] ;  /* 0x0000c000014f7983 */ /* 0x000ea80000300800 */
[----:B------:R1:W-:Y:S04]  /*d6a0*/  STS.U8 [R70+UR9+0x3180], R81 ;  /* 0x0031805146007988 */ /* 0x0003e80008000009 */
[----:B0-----:R-:W2:Y:S04]  /*d6b0*/  LDL.LU R80, [R1+0xbc] ;  /* 0x0000bc0001507983 */ /* 0x001ea80000300800 */
[----:B------:R0:W-:Y:S04]  /*d6c0*/  STS.U8 [R70+UR9+0x5180], R82 ;  /* 0x0051805246007988 */ /* 0x0001e80008000009 */
[----:B-1----:R-:W2:Y:S04]  /*d6d0*/  LDL.LU R81, [R1+0xb8] ;  /* 0x0000b80001517983 */ /* 0x002ea80000300800 */
[----:B------:R1:W-:Y:S04]  /*d6e0*/  STS.U8 [R70+UR9+0x7580], R83 ;  /* 0x0075805346007988 */ /* 0x0003e80008000009 */
[----:B0-----:R-:W2:Y:S04]  /*d6f0*/  LDL.LU R82, [R1+0xb4] ;  /* 0x0000b40001527983 */ /* 0x001ea80000300800 */
[----:B------:R-:W-:Y:S04]  /*d700*/  STS.U8 [R70+UR9+0x1980], R47 ;  /* 0x0019802f46007988 */ /* 0x000fe80008000009 */
[----:B------:R-:W-:Y:S04]  /*d710*/  STS.U8 [R70+UR9+0x3980], R48 ;  /* 0x0039803046007988 */ /* 0x000fe80008000009 */
[----:B------:R-:W-:Y:S04]  /*d720*/  STS.U8 [R70+UR9+0x5980], R43 ;  /* 0x0059802b46007988 */ /* 0x000fe80008000009 */
[----:B-1----:R-:W2:Y:S01]  /*d730*/  LDL.LU R83, [R1+0xb0] ;  /* 0x0000b00001537983 */ /* 0x002ea20000300800 */
[----:B------:R-:W-:-:S13]  /*d740*/  ISETP.GT.U32.AND P4, PT, R11, R61, PT ;  /* 0x0000003d0b00720c */ /* 0x000fda0003f84070 */
[----:B------:R-:W-:Y:S01]  /*d750*/  @!P4 IMAD.IADD R61, R61, 0x1, -R11 ;  /* 0x000000013d3dc824 */ /* 0x000fe200078e0a0b */
[----:B------:R-:W-:-:S13]  /*d760*/  ISETP.GT.U32.AND P4, PT, R11, R64, PT ;  /* 0x000000400b00720c */ /* 0x000fda0003f84070 */
[----:B------:R-:W-:Y:S01]  /*d770*/  @!P4 IMAD.IADD R64, R64, 0x1, -R11 ;  /* 0x000000014040c824 */ /* 0x000fe200078e0a0b */
[----:B------:R-:W-:-:S13]  /*d780*/  ISETP.GT.U32.AND P4, PT, R11, R68, PT ;  /* 0x000000440b00720c */ /* 0x000fda0003f84070 */
[----:B------:R-:W-:Y:S01]  /*d790*/  @!P4 IMAD.IADD R68, R68, 0x1, -R11 ;  /* 0x000000014444c824 */ /* 0x000fe200078e0a0b */
[----:B------:R-:W-:-:S13]  /*d7a0*/  ISETP.GT.U32.AND P4, PT, R11, R66, PT ;  /* 0x000000420b00720c */ /* 0x000fda0003f84070 */
[--C-:B------:R-:W-:Y:S01]  /*d7b0*/  @!P4 IMAD.IADD R66, R66, 0x1, -R11.reuse ;  /* 0x000000014242c824 */ /* 0x100fe200078e0a0b */
[C---:B------:R-:W-:Y:S01]  /*d7c0*/  ISETP.GT.U32.AND P4, PT, R11.reuse, R88, PT ;  /* 0x000000580b00720c */ /* 0x040fe20003f84070 */
[----:B---3--:R0:W-:Y:S04]  /*d7d0*/  STS.U8 [R70+UR9+0x1d80], R84 ;  /* 0x001d805446007988 */ /* 0x0081e80008000009 */
[----:B------:R-:W-:Y:S04]  /*d7e0*/  STS.U8 [R70+UR9+0x3d80], R44 ;  /* 0x003d802c46007988 */ /* 0x000fe80008000009 */
[----:B------:R-:W-:Y:S04]  /*d7f0*/  STS.U8 [R70+UR9+0x5d80], R87 ;  /* 0x005d805746007988 */ /* 0x000fe80008000009 */
[----:B------:R-:W-:Y:S04]  /*d800*/  STS.U8 [R70+UR9+0x7d80], R45 ;  /* 0x007d802d46007988 */ /* 0x000fe80008000009 */
[----:B0-----:R-:W3:Y:S04]  /*d810*/  LDL.LU R84, [R1+0xac] ;  /* 0x0000ac0001547983 */ /* 0x001ee80000300800 */
[----:B----4-:R-:W-:Y:S04]  /*d820*/  STS.U8 [R76+UR9+0x200], R39 ;  /* 0x000200274c007988 */ /* 0x010fe80008000009 */
[----:B--2---:R0:W-:Y:S04]  /*d830*/  STS.U8 [R76+UR9+0x2200], R85 ;  /* 0x002200554c007988 */ /* 0x0041e80008000009 */
[----:B------:R1:W-:Y:S04]  /*d840*/  STS.U8 [R76+UR9+0x4200], R86 ;  /* 0x004200564c007988 */ /* 0x0003e80008000009 */
[----:B0-----:R-:W2:Y:S04]  /*d850*/  LDL.LU R85, [R1+0xa8] ;  /* 0x0000a80001557983 */ /* 0x001ea80000300800 */
[----:B-1----:R-:W4:Y:S01]  /*d860*/  LDL.LU R86, [R1+0xa4] ;  /* 0x0000a40001567983 */ /* 0x002f220000300800 */
[----:B------:R-:W-:Y:S01]  /*d870*/  @!P4 IMAD.IADD R88, R88, 0x1, -R11 ;  /* 0x000000015858c824 */ /* 0x000fe200078e0a0b */
[----:B------:R-:W-:-:S13]  /*d880*/  ISETP.GT.U32.AND P4, PT, R11, R91, PT ;  /* 0x0000005b0b00720c */ /* 0x000fda0003f84070 */
        /* <DEDUP_REMOVED lines=21> */
[----:B------:R-:W-:Y:S02]  /*d9e0*/  ISETP.GT.U32.AND P4, PT, R11, R27, PT ;  /* 0x0000001b0b00720c */ /* 0x000fe40003f84070 */
[----:B------:R-:W-:-:S06]  /*d9f0*/  PRMT R9, RZ, 0x7610, R9 ;  /* 0x00007610ff097816 */ /* 0x000fcc0000000009 */
[----:B------:R0:W4:Y:S05]  /*da00*/  @!P6 LDG.E.U8 R9, desc[UR24][R40.64] ;  /* 0x000000182809e981 */ /* 0x00012a000c1e1100 */
[----:B------:R-:W-:Y:S01]  /*da10*/  @!P4 IMAD.IADD R27, R27, 0x1, -R11 ;  /* 0x000000011b1bc824 */ /* 0x000fe200078e0a0b */
[----:B------:R-:W-:Y:S01]  /*da20*/  ISETP.GT.U32.AND P4, PT, R11, R25, PT ;  /* 0x000000190b00720c */ /* 0x000fe20003f84070 */
[----:B0-----:R-:W-:-:S12]  /*da30*/  VIADD R40, R46, 0xfffffff8 ;  /* 0xfffffff82e287836 */ /* 0x001fd80000000000 */
[--C-:B------:R-:W-:Y:S01]  /*da40*/  @!P4 IMAD.IADD R25, R25, 0x1, -R11.reuse ;  /* 0x000000011919c824 */ /* 0x100fe200078e0a0b */
[----:B------:R-:W-:Y:S02]  /*da50*/  ISETP.GT.U32.AND P4, PT, R11, R23, PT ;  /* 0x000000170b00720c */ /* 0x000fe40003f84070 */
[----:B------:R-:W-:Y:S01]  /*da60*/  ISETP.GE.U32.AND P5, PT, R40, 0x7fffffb9, PT ;  /* 0x7fffffb92800780c */ /* 0x000fe20003fa6070 */
[----:B------:R-:W-:Y:S01]  /*da70*/  VIADD R40, R46, 0xfffffff0 ;  /* 0xfffffff02e287836 */ /* 0x000fe20000000000 */
[----:B------:R0:W-:Y:S04]  /*da80*/  STS.U8 [R76+UR9+0x6200], R13 ;  /* 0x0062000d4c007988 */ /* 0x0001e80008000009 */
[----:B0-----:R-:W4:Y:S05]  /*da90*/  LDL.LU R13, [R1+0xa0] ;  /* 0x0000a000010d7983 */ /* 0x001f2a0000300800 */
[----:B------:R-:W-:Y:S01]  /*daa0*/  @!P4 IMAD.IADD R23, R23, 0x1, -R11 ;  /* 0x000000011717c824 */ /* 0x000fe200078e0a0b */
[----:B------:R-:W-:Y:S01]  /*dab0*/  ISETP.GE.U32.AND P4, PT, R40, 0x7fffffb1, PT ;  /* 0x7fffffb12800780c */ /* 0x000fe20003f86070 */
[----:B------:R-:W4:Y:S04]  /*dac0*/  LDL.LU R41, [R1+0x9c] ;  /* 0x00009c0001297983 */ /* 0x000f280000300800 */
        /* <DEDUP_REMOVED lines=31> */
[----:B---3--:R0:W-:Y:S04]  /*dcc0*/  STS.U8 [R76+UR9+0x4e00], R84 ;  /* 0x004e00544c007988 */ /* 0x0081e80008000009 */
[----:B-1----:R-:W3:Y:S04]  /*dcd0*/  LDL.LU R83, [R1+0x58] ;  /* 0x0000580001537983 */ /* 0x002ee80000300800 */
[----:B--2---:R1:W-:Y:S04]  /*dce0*/  STS.U8 [R76+UR9+0x6e00], R85 ;  /* 0x006e00554c007988 */ /* 0x0043e80008000009 */
[----:B0-----:R-:W2:Y:S04]  /*dcf0*/  LDL.LU R84, [R1+0x54] ;  /* 0x0000540001547983 */ /* 0x001ea80000300800 */
[----:B----4-:R0:W-:Y:S04]  /*dd00*/  STS.U8 [R76+UR9+0x1200], R86 ;  /* 0x001200564c007988 */ /* 0x0101e80008000009 */
[----:B-1----:R-:W4:Y:S04]  /*dd10*/  LDL.LU R85, [R1+0x50] ;  /* 0x0000500001557983 */ /* 0x002f280000300800 */
[----:B0-----:R-:W2:Y:S01]  /*dd20*/  LDL.LU R86, [R1+0x4c] ;  /* 0x00004c0001567983 */ /* 0x001ea20000300800 */
[----:B------:R-:W-:-:S03]  /*dd30*/  LOP3.LUT R71, R71, 0x50, RZ, 0x3c, !PT ;  /* 0x0000005047477812 */ /* 0x000fc600078e3cff */
[----:B------:R0:W-:Y:S04]  /*dd40*/  STS.U8 [R76+UR9+0x3200], R13 ;  /* 0x0032000d4c007988 */ /* 0x0001e80008000009 */
[----:B------:R1:W-:Y:S04]  /*dd50*/  STS.U8 [R76+UR9+0x5200], R41 ;  /* 0x005200294c007988 */ /* 0x0003e80008000009 */
[----:B------:R1:W-:Y:S04]  /*dd60*/  STS.U8 [R76+UR9+0x7200], R54 ;  /* 0x007200364c007988 */ /* 0x0003e80008000009 */
[----:B0-----:R-:W4:Y:S04]  /*dd70*/  LDL.LU R13, [R1+0x18] ;  /* 0x00001800010d7983 */ /* 0x001f280000300800 */
[----:B-1----:R-:W4:Y:S04]  /*dd80*/  LDL.LU R41, [R1+0xe74] ;  /* 0x000e740001297983 */ /* 0x002f280000300800 */
[----:B------:R-:W4:Y:S04]  /*dd90*/  LDL.LU R54, [R1+0xe70] ;  /* 0x000e700001367983 */ /* 0x000f280000300800 */
        /* <DEDUP_REMOVED lines=24> */
[----:B------:R-:W4:Y:S04]  /*df20*/  LDL.LU R77, [R1+0xe3c] ;  /* 0x000e3c00014d7983 */ /* 0x000f280000300800 */
[----:B------:R0:W-:Y:S04]  /*df30*/  STS.U8 [R71+UR9+0x280], R87 ;  /* 0x0002805747007988 */ /* 0x0001e80008000009 */
[----:B------:R1:W-:Y:S04]  /*df40*/  STS.U8 [R71+UR9+0x2280], R45 ;  /* 0x0022802d47007988 */ /* 0x0003e80008000009 */
[----:B------:R3:W-:Y:S04]  /*df50*/  STS.U8 [R71+UR9+0x4280], R39 ;  /* 0x0042802747007988 */ /* 0x0007e80008000009 */
[----:B0-----:R-:W4:Y:S04]  /*df60*/  LDL.LU R87, [R1+0x14] ;  /* 0x0000140001577983 */ /* 0x001f280000300800 */
[----:B-1----:R-:W4:Y:S04]  /*df70*/  LDL.LU R45, [R1+0x10] ;  /* 0x00001000012d7983 */ /* 0x002f280000300800 */
[----:B---3--:R-:W3:Y:S04]  /*df80*/  LDL.LU R39, [R1+0xc] ;  /* 0x00000c0001277983 */ /* 0x008ee80000300800 */
[----:B------:R0:W-:Y:S04]  /*df90*/  STS.U8 [R71+UR9+0x6280], R78 ;  /* 0x0062804e47007988 */ /* 0x0001e80008000009 */
[----:B------:R1:W-:Y:S04]  /*dfa0*/  STS.U8 [R71+UR9+0x680], R79 ;  /* 0x0006804f47007988 */ /* 0x0003e80008000009 */
[----:B------:R2:W-:Y:S04]  /*dfb0*/  STS.U8 [R71+UR9+0x2680], R80 ;  /* 0x0026805047007988 */ /* 0x0005e80008000009 */
[----:B0-----:R-:W3:Y:S04]  /*dfc0*/  LDL.LU R78, [R1+0xe38] ;  /* 0x000e3800014e7983 */ /* 0x001ee80000300800 */
[----:B-1----:R-:W3:Y:S04]  /*dfd0*/  LDL.LU R79, [R1+0xe34] ;  /* 0x000e3400014f7983 */ /* 0x002ee80000300800 */
[----:B--2---:R-:W2:Y:S04]  /*dfe0*/  LDL.LU R80, [R1+0xe30] ;  /* 0x000e300001507983 */ /* 0x004ea80000300800 */
[----:B------:R0:W-:Y:S04]  /*dff0*/  STS.U8 [R71+UR9+0x4680], R81 ;  /* 0x0046805147007988 */ /* 0x0001e80008000009 */
[----:B------:R1:W-:Y:S04]  /*e000*/  STS.U8 [R71+UR9+0x6680], R82 ;  /* 0x0066805247007988 */ /* 0x0003e80008000009 */
[----:B------:R1:W-:Y:S04]  /*e010*/  STS.U8 [R71+UR9+0xa80], R83 ;  /* 0x000a805347007988 */ /* 0x0003e80008000009 */
[----:B0-----:R-:W2:Y:S04]  /*e020*/  LDL.LU R81, [R1+0xe2c] ;  /* 0x000e2c0001517983 */ /* 0x001ea80000300800 */
[----:B-1----:R-:W2:Y:S04]  /*e030*/  LDL.LU R82, [R1+0xe28] ;  /* 0x000e280001527983 */ /* 0x002ea80000300800 */
[----:B------:R-:W2:Y:S04]  /*e040*/  LDL.LU R83, [R1+0xe24] ;  /* 0x000e240001537983 */ /* 0x000ea80000300800 */
[----:B------:R0:W-:Y:S04]  /*e050*/  STS.U8 [R71+UR9+0x2a80], R84 ;  /* 0x002a805447007988 */ /* 0x0001e80008000009 */
[----:B----4-:R1:W-:Y:S04]  /*e060*/  STS.U8 [R71+UR9+0x4a80], R85 ;  /* 0x004a805547007988 */ /* 0x0103e80008000009 */
[----:B------:R4:W-:Y:S04]  /*e070*/  STS.U8 [R71+UR9+0x6a80], R86 ;  /* 0x006a805647007988 */ /* 0x0009e80008000009 */
[----:B0-----:R-:W2:Y:S04]  /*e080*/  LDL.LU R84, [R1+0xe20] ;  /* 0x000e200001547983 */ /* 0x001ea80000300800 */
[----:B-1----:R-:W2:Y:S04]  /*e090*/  LDL.LU R85, [R1+0xe1c] ;  /* 0x000e1c0001557983 */ /* 0x002ea80000300800 */
[----:B----4-:R-:W4:Y:S04]  /*e0a0*/  LDL.LU R86, [R1+0xe18] ;  /* 0x000e180001567983 */ /* 0x010f280000300800 */
[----:B------:R0:W-:Y:S04]  /*e0b0*/  STS.U8 [R71+UR9+0xe80], R13 ;  /* 0x000e800d47007988 */ /* 0x0001e80008000009 */
[----:B0-----:R-:W3:Y:S04]  /*e0c0*/  LDL.LU R13, [R1+0xe14] ;  /* 0x000e1400010d7983 */ /* 0x001ee80000300800 */
[----:B----4-:R-:W-:Y:S04]  /*e0d0*/  STS.U8 [R71+UR9+0x2e80], R86 ;  /* 0x002e805647007988 */ /* 0x010fe80008000009 */
[----:B--2---:R-:W-:Y:S04]  /*e0e0*/  STS.U8 [R71+UR9+0x4e80], R85 ;  /* 0x004e805547007988 */ /* 0x004fe80008000009 */
[----:B------:R-:W-:Y:S04]  /*e0f0*/  STS.U8 [R71+UR9+0x6e80], R84 ;  /* 0x006e805447007988 */ /* 0x000fe80008000009 */
[----:B------:R-:W-:Y:S04]  /*e100*/  STS.U8 [R71+UR9+0x1280], R83 ;  /* 0x0012805347007988 */ /* 0x000fe80008000009 */
[----:B------:R-:W-:Y:S04]  /*e110*/  STS.U8 [R71+UR9+0x3280], R82 ;  /* 0x0032805247007988 */ /* 0x000fe80008000009 */
[----:B------:R-:W-:Y:S04]  /*e120*/  STS.U8 [R71+UR9+0x5280], R81 ;  /* 0x0052805147007988 */ /* 0x000fe80008000009 */
[----:B------:R-:W-:Y:S04]  /*e130*/  STS.U8 [R71+UR9+0x7280], R80 ;  /* 0x0072805047007988 */ /* 0x000fe80008000009 */
[----:B---3--:R-:W-:Y:S04]  /*e140*/  STS.U8 [R71+UR9+0x1680], R79 ;  /* 0x0016804f47007988 */ /* 0x008fe80008000009 */
[----:B------:R-:W-:Y:S04]  /*e150*/  STS.U8 [R71+UR9+0x3680], R78 ;  /* 0x0036804e47007988 */ /* 0x000fe80008000009 */
[----:B------:R-:W-:Y:S04]  /*e160*/  STS.U8 [R71+UR9+0x5680], R77 ;  /* 0x0056804d47007988 */ /* 0x000fe80008000009 */
[----:B------:R-:W-:Y:S04]  /*e170*/  STS.U8 [R71+UR9+0x7680], R76 ;  /* 0x0076804c47007988 */ /* 0x000fe80008000009 */
[----:B------:R-:W-:Y:S04]  /*e180*/  STS.U8 [R71+UR9+0x1a80], R75 ;  /* 0x001a804b47007988 */ /* 0x000fe80008000009 */
[----:B------:R0:W-:Y:S04]  /*e190*/  STS.U8 [R71+UR9+0x3a80], R74 ;  /* 0x003a804a47007988 */ /* 0x0001e80008000009 */
[----:B0-----:R-:W2:Y:S01]  /*e1a0*/  LDL.LU R71, [R1+0xe10] ;  /* 0x000e100001477983 */ /* 0x001ea20000300800 */
[----:B------:R-:W0:Y:S01]  /*e1b0*/  S2R R75, SR_TID.X ;  /* 0x00000000004b7919 */ /* 0x000e220000002100 */
[----:B------:R-:W-:-:S02]  /*e1c0*/  ISETP.GT.U32.AND P3, PT, R11, R58, PT ;  /* 0x0000003a0b00720c */ /* 0x000fc40003f64070 */
[----:B0-----:R-:W-:-:S04]  /*e1d0*/  LOP3.LUT R75, R75, 0x7f, RZ, 0xc0, !PT ;  /* 0x0000007f4b4b7812 */ /* 0x001fc800078ec0ff */
[----:B------:R-:W-:-:S07]  /*e1e0*/  LOP3.LUT R74, R75, 0x50, RZ, 0x3c, !PT ;  /* 0x000000504b4a7812 */ /* 0x000fce00078e3cff */
        /* <DEDUP_REMOVED lines=18> */
[----:B--2---:R-:W-:Y:S04]  /*e310*/  STS.U8 [R74+UR9+0x5a80], R71 ;  /* 0x005a80474a007988 */ /* 0x004fe80008000009 */
[----:B------:R-:W-:Y:S04]  /*e320*/  STS.U8 [R74+UR9+0x7a80], R18 ;  /* 0x007a80124a007988 */ /* 0x000fe80008000009 */
[----:B------:R0:W-:Y:S04]  /*e330*/  STS.U8 [R74+UR9+0x1e80], R87 ;  /* 0x001e80574a007988 */ /* 0x0001e80008000009 */
[----:B0-----:R-:W2:Y:S01]  /*e340*/  LDL.LU R87, [R1+0xe0c] ;  /* 0x000e0c0001577983 */ /* 0x001ea20000300800 */
        /* <DEDUP_REMOVED lines=19> */
[----:B------:R-:W-:Y:S02]  /*e480*/  ISETP.GT.U32.AND P3, PT, R11, R22, PT ;  /* 0x000000160b00720c */ /* 0x000fe40003f64070 */
[----:B------:R-:W-:Y:S01]  /*e490*/  LOP3.LUT R75, R75, 0x60, RZ, 0x3c, !PT ;  /* 0x000000604b4b7812 */ /* 0x000fe200078e3cff */
[----:B------:R0:W-:Y:S10]  /*e4a0*/  STS.U8 [R74+UR9+0x3e80], R45 ;  /* 0x003e802d4a007988 */ /* 0x0001f40008000009 */
[--C-:B------:R-:W-:Y:S01]  /*e4b0*/  @!P3 IMAD.IADD R22, R22, 0x1, -R11.reuse ;  /* 0x000000011616b824 */ /* 0x100fe200078e0a0b */
[----:B------:R-:W-:Y:S01]  /*e4c0*/  ISETP.GT.U32.AND P3, PT, R11, R13, PT ;  /* 0x0000000d0b00720c */ /* 0x000fe20003f64070 */
[----:B------:R1:W-:Y:S04]  /*e4d0*/  STS.U8 [R74+UR9+0x5e80], R39 ;  /* 0x005e80274a007988 */ /* 0x0003e80008000009 */
[----:B0-----:R-:W3:Y:S04]  /*e4e0*/  LDL.LU R45, [R1+0xe08] ;  /* 0x000e0800012d7983 */ /* 0x001ee80000300800 */
[----:B-1----:R-:W4:Y:S04]  /*e4f0*/  LDL.LU R39, [R1+0xe04] ;  /* 0x000e040001277983 */ /* 0x002f280000300800 */
[----:B------:R-:W-:Y:S01]  /*e500*/  @!P3 IMAD.IADD R13, R13, 0x1, -R11 ;  /* 0x000000010d0db824 */ /* 0x000fe200078e0a0b */
[----:B------:R-:W-:Y:S01]  /*e510*/  PRMT R18, RZ, 0x7610, R18 ;  /* 0x00007610ff127816 */ /* 0x000fe20000000012 */
[----:B--2---:R-:W-:Y:S04]  /*e520*/  STS.U8 [R74+UR9+0x7e80], R87 ;  /* 0x007e80574a007988 */ /* 0x004fe80008000009 */
[----:B------:R0:W-:Y:S04]  /*e530*/  STS.U8 [R75+UR9+0x300], R40 ;  /* 0x000300284b007988 */ /* 0x0001e80008000009 */
[----:B------:R1:W-:Y:S04]  /*e540*/  STS.U8 [R75+UR9+0x2300], R41 ;  /* 0x002300294b007988 */ /* 0x0003e80008000009 */
[----:B------:R-:W-:Y:S04]  /*e550*/  STS.U8 [R75+UR9+0x4300], R42 ;  /* 0x0043002a4b007988 */ /* 0x000fe80008000009 */
[----:B------:R2:W-:Y:S04]  /*e560*/  STS.U8 [R75+UR9+0x6300], R38 ;  /* 0x006300264b007988 */ /* 0x0005e80008000009 */
[----:B0-----:R-:W3:Y:S04]  /*e570*/  LDL.LU R40, [R1+0xe00] ;  /* 0x000e000001287983 */ /* 0x001ee80000300800 */
[----:B-1----:R-:W3:Y:S01]  /*e580*/  LDL.LU R41, [R1+0xdfc] ;  /* 0x000dfc0001297983 */ /* 0x002ee20000300800 */
[----:B--2---:R-:W-:-:S03]  /*e590*/  IADD3 R38, P3, PT, R7, UR4, RZ ;  /* 0x0000000407267c10 */ /* 0x004fc6000ff7e0ff */
[----:B------:R-:W2:Y:S01]  /*e5a0*/  LDL.LU R42, [R1+0xdf8] ;  /* 0x000df800012a7983 */ /* 0x000ea20000300800 */
[----:B------:R-:W-:-:S03]  /*e5b0*/  IADD3.X R74, PT, PT, R8, UR5, RZ, P3, !PT ;  /* 0x00000005084a7c10 */ /* 0x000fc60009ffe4ff */
[----:B------:R0:W-:Y:S04]  /*e5c0*/  STS.U8 [R75+UR9+0x700], R12 ;  /* 0x0007000c4b007988 */ /* 0x0001e80008000009 */
[----:B------:R1:W-:Y:S04]  /*e5d0*/  STS.U8 [R75+UR9+0x2700], R29 ;  /* 0x0027001d4b007988 */ /* 0x0003e80008000009 */
[----:B------:R1:W-:Y:S04]  /*e5e0*/  STS.U8 [R75+UR9+0x4700], R9 ;  /* 0x004700094b007988 */ /* 0x0003e80008000009 */
[----:B0-----:R-:W2:Y:S04]  /*e5f0*/  LDL.LU R12, [R1+0xdf4] ;  /* 0x000df400010c7983 */ /* 0x001ea80000300800 */
[----:B-1----:R-:W2:Y:S01]  /*e600*/  LDL.LU R29, [R1+0xdf0] ;  /* 0x000df000011d7983 */ /* 0x002ea20000300800 */
[----:B------:R-:W-:-:S03]  /*e610*/  @!P6 IMAD.MOV.U32 R75, RZ, RZ, R74 ;  /* 0x000000ffff4be224 */ /* 0x000fc600078e004a */
[----:B------:R-:W-:Y:S04]  /*e620*/  STL [R1+0x7e0], R38 ;  /* 0x0007e02601007387 */ /* 0x000fe80000100800 */
[----:B------:R0:W-:Y:S02]  /*e630*/  STL [R1+0x7dc], R74 ;  /* 0x0007dc4a01007387 */ /* 0x0001e40000100800 */
[----:B0-----:R-:W-:-:S05]  /*e640*/  @!P6 IMAD.MOV.U32 R74, RZ, RZ, R38 ;  /* 0x000000ffff4ae224 */ /* 0x001fca00078e0026 */
[----:B------:R0:W3:Y:S01]  /*e650*/  @!P6 LDG.E.U8 R18, desc[UR24][R74.64] ;  /* 0x000000184a12e981 */ /* 0x0000e2000c1e1100 */
[----:B------:R-:W-:-:S04]  /*e660*/  UIMAD UR4, UR12, 0x7, URZ ;  /* 0x000000070c0478a4 */ /* 0x000fc8000f8e02ff */
[----:B------:R-:W-:Y:S02]  /*e670*/  USHF.R.S32.HI UR6, URZ, 0x1f, UR4 ;  /* 0x0000001fff067899 */ /* 0x000fe40008011404 */
[----:B------:R-:W-:-:S04]  /*e680*/  IADD3 R9, P3, PT, R0, UR4, RZ ;  /* 0x0000000400097c10 */ /* 0x000fc8000ff7e0ff */
[----:B0-----:R-:W-:Y:S01]  /*e690*/  IADD3.X R74, PT, PT, R2, UR6, RZ, P3, !PT ;  /* 0x00000006024a7c10 */ /* 0x001fe20009ffe4ff */
[----:B------:R-:W-:Y:S01]  /*e6a0*/  IMAD.MOV.U32 R75, RZ, RZ, R9 ;  /* 0x000000ffff4b7224 */ /* 0x000fe200078e0009 */
[----:B------:R0:W-:Y:S04]  /*e6b0*/  STL [R1+0x38c], R9 ;  /* 0x00038c0901007387 */ /* 0x0001e80000100800 */
[-C--:B------:R-:W-:Y:S02]  /*e6c0*/  @!P5 LOP3.LUT R75, R75, R74.reuse, RZ, 0x3c, !PT ;  /* 0x0000004a4b4bd212 */ /* 0x080fe400078e3cff */
[----:B0-----:R-:W-:Y:S02]  /*e6d0*/  IADD3 R9, P6, PT, R3, UR4, RZ ;  /* 0x0000000403097c10 */ /* 0x001fe4000ffde0ff */
[----:B--2---:R-:W-:Y:S01]  /*e6e0*/  PRMT R29, RZ, 0x7610, R29 ;  /* 0x00007610ff1d7816 */ /* 0x004fe2000000001d */
[----:B---3--:R-:W-:Y:S04]  /*e6f0*/  STL [R1+0x38], R18 ;  /* 0x0000381201007387 */ /* 0x008fe80000100800 */
[----:B------:R-:W-:Y:S04]  /*e700*/  STL [R1+0x394], R9 ;  /* 0x0003940901007387 */ /* 0x000fe80000100800 */
[----:B------:R0:W-:Y:S02]  /*e710*/  STL [R1+0x388], R74 ;  /* 0x0003884a01007387 */ /* 0x0001e40000100800 */
[----:B0-----:R-:W-:-:S04]  /*e720*/  @!P5 LOP3.LUT R74, R75, R74, RZ, 0x3c, !PT ;  /* 0x0000004a4b4ad212 */ /* 0x001fc800078e3cff */
[----:B------:R-:W-:-:S05]  /*e730*/  @!P5 LOP3.LUT R75, R75, R74, RZ, 0x3c, !PT ;  /* 0x0000004a4b4bd212 */ /* 0x000fca00078e3cff */
[----:B------:R0:W2:Y:S01]  /*e740*/  @!P5 LDG.E.U8 R29, desc[UR24][R74.64] ;  /* 0x000000184a1dd981 */ /* 0x0000a2000c1e1100 */
[----:B------:R-:W-:Y:S02]  /*e750*/  IADD3.X R38, PT, PT, R4, UR6, RZ, P6, !PT ;  /* 0x0000000604267c10 */ /* 0x000fe4000b7fe4ff */
[----:B------:R-:W-:Y:S01]  /*e760*/  PRMT R41, RZ, 0x7610, R41 ;  /* 0x00007610ff297816 */ /* 0x000fe20000000029 */
[----:B0-----:R-:W-:Y:S02]  /*e770*/  @!P5 IMAD.MOV.U32 R74, RZ, RZ, R9 ;  /* 0x000000ffff4ad224 */ /* 0x001fe400078e0009 */
[----:B------:R-:W-:-:S05]  /*e780*/  @!P5 IMAD.MOV.U32 R75, RZ, RZ, R38 ;  /* 0x000000ffff4bd224 */ /* 0x000fca00078e0026 */
[----:B------:R0:W3:Y:S01]  /*e790*/  @!P5 LDG.E.U8 R41, desc[UR24][R74.64] ;  /* 0x000000184a29d981 */ /* 0x0000e2000c1e1100 */
[----:B------:R-:W-:-:S03]  /*e7a0*/  SHF.R.U32.HI R18, RZ, 0x1, R12 ;  /* 0x00000001ff127819 */ /* 0x000fc6000001160c */
[----:B--2---:R1:W-:Y:S04]  /*e7b0*/  STL [R1+0x48], R29 ;  /* 0x0000481d01007387 */ /* 0x0043e80000100800 */
[----:B-1----:R-:W2:Y:S01]  /*e7c0*/  LDL.LU R29, [R1+0xdec] ;  /* 0x000dec00011d7983 */ /* 0x002ea20000300800 */
[----:B------:R-:W-:Y:S02]  /*e7d0*/  LOP3.LUT P3, RZ, R18, 0x1, RZ, 0xc0, !PT ;  /* 0x0000000112ff7812 */ /* 0x000fe4000786c0ff */
[----:B------:R-:W-:Y:S01]  /*e7e0*/  IADD3 R18, P6, PT, R5, UR4, RZ ;  /* 0x0000000405127c10 */ /* 0x000fe2000ffde0ff */
[----:B------:R1:W-:Y:S03]  /*e7f0*/  STL [R1+0x390], R38 ;  /* 0x0003902601007387 */ /* 0x0003e60000100800 */
[----:B0-----:R-:W-:Y:S01]  /*e800*/  IADD3.X R74, PT, PT, R6, UR6, RZ, P6, !PT ;  /* 0x00000006064a7c10 */ /* 0x001fe2000b7fe4ff */
[----:B------:R-:W-:-:S05]  /*e810*/  IMAD.MOV.U32 R75, RZ, RZ, R18 ;  /* 0x000000ffff4b7224 */ /* 0x000fca00078e0012 */
[-C--:B------:R-:W-:Y:S01]  /*e820*/  @!P5 LOP3.LUT R75, R75, R74.reuse, RZ, 0x3c, !PT ;  /* 0x0000004a4b4bd212 */ /* 0x080fe200078e3cff */
[----:B-1----:R-:W4:Y:S04]  /*e830*/  LDL.LU R38, [R1+0xde8] ;  /* 0x000de80001267983 */ /* 0x002f280000300800 */
[----:B------:R-:W4:Y:S04]  /*e840*/  LDL.LU R9, [R1+0xde4] ;  /* 0x000de40001097983 */ /* 0x000f280000300800 */
[----:B------:R-:W-:Y:S04]  /*e850*/  STL [R1+0x39c], R18 ;  /* 0x00039c1201007387 */ /* 0x000fe80000100800 */
[----:B---3--:R-:W-:Y:S04]  /*e860*/  STL [R1+0x44], R41 ;  /* 0x0000442901007387 */ /* 0x008fe80000100800 */
[----:B------:R0:W-:Y:S02]  /*e870*/  STL [R1+0x398], R74 ;  /* 0x0003984a01007387 */ /* 0x0001e40000100800 */
[----:B0-----:R-:W-:-:S04]  /*e880*/  @!P5 LOP3.LUT R74, R75, R74, RZ, 0x3c, !PT ;  /* 0x0000004a4b4ad212 */ /* 0x001fc800078e3cff */
[----:B------:R-:W-:Y:S02]  /*e890*/  @!P5 LOP3.LUT R75, R75, R74, RZ, 0x3c, !PT ;  /* 0x0000004a4b4bd212 */ /* 0x000fe400078e3cff */
[----:B------:R-:W-:-:S04]  /*e8a0*/  IADD3 R41, P6, PT, R7, UR4, RZ ;  /* 0x0000000407297c10 */ /* 0x000fc8000ffde0ff */
[----:B------:R-:W-:Y:S02]  /*e8b0*/  IADD3.X R18, PT, PT, R8, UR6, RZ, P6, !PT ;  /* 0x0000000608127c10 */ /* 0x000fe4000b7fe4ff */
[----:B------:R-:W-:Y:S02]  /*e8c0*/  PRMT R40, RZ, 0x7610, R40 ;  /* 0x00007610ff287816 */ /* 0x000fe40000000028 */
[----:B--2---:R-:W-:-:S06]  /*e8d0*/  PRMT R29, RZ, 0x7610, R29 ;  /* 0x00007610ff1d7816 */ /* 0x004fcc000000001d */
[----:B------:R0:W2:Y:S02]  /*e8e0*/  @!P5 LDG.E.U8 R29, desc[UR24][R74.64] ;  /* 0x000000184a1dd981 */ /* 0x0000a4000c1e1100 */
[----:B0-----:R-:W-:Y:S02]  /*e8f0*/  IMAD.MOV.U32 R75, RZ, RZ, R18 ;  /* 0x000000ffff4b7224 */ /* 0x001fe400078e0012 */
[----:B------:R-:W-:-:S05]  /*e900*/  @!P5 IMAD.MOV.U32 R74, RZ, RZ, R41 ;  /* 0x000000ffff4ad224 */ /* 0x000fca00078e0029 */
[----:B------:R0:W3:Y:S01]  /*e910*/  @!P5 LDG.E.U8 R40, desc[UR24][R74.64] ;  /* 0x000000184a28d981 */ /* 0x0000e2000c1e1100 */
[----:B------:R-:W-:-:S03]  /*e920*/  UIMAD UR5, UR12, 0xf, URZ ;  /* 0x0000000f0c0578a4 */ /* 0x000fc6000f8e02ff */
[----:B------:R-:W-:Y:S01]  /*e930*/  STL [R1+0x3a4], R41 ;  /* 0x0003a42901007387 */ /* 0x000fe20000100800 */
[----:B------:R-:W-:-:S03]  /*e940*/  USHF.R.S32.HI UR14, URZ, 0x1f, UR5 ;  /* 0x0000001fff0e7899 */ /* 0x000fc60008011405 */
[----:B------:R-:W-:Y:S01]  /*e950*/  STL [R1+0x3a0], R18 ;  /* 0x0003a01201007387 */ /* 0x000fe20000100800 */
[----:B----4-:R-:W-:Y:S02]  /*e960*/  PRMT R38, RZ, 0x7610, R38 ;  /* 0x00007610ff267816 */ /* 0x010fe40000000026 */
[----:B------:R-:W-:Y:S01]  /*e970*/  PRMT R42, RZ, 0x7610, R42 ;  /* 0x00007610ff2a7816 */ /* 0x000fe2000000002a */
[----:B--2---:R1:W-:Y:S02]  /*e980*/  STL [R1+0x40], R29 ;  /* 0x0000401d01007387 */ /* 0x0043e40000100800 */
[----:B-1----:R-:W-:-:S04]  /*e990*/  IADD3 R29, P6, PT, R0, UR5, RZ ;  /* 0x00000005001d7c10 */ /* 0x002fc8000ffde0ff */
[----:B0-----:R-:W-:Y:S01]  /*e9a0*/  IADD3.X R74, PT, PT, R2, UR14, RZ, P6, !PT ;  /* 0x0000000e024a7c10 */ /* 0x001fe2000b7fe4ff */
[----:B------:R-:W-:Y:S01]  /*e9b0*/  IMAD.MOV.U32 R75, RZ, RZ, R29 ;  /* 0x000000ffff4b7224 */ /* 0x000fe200078e001d */
[----:B------:R-:W-:Y:S04]  /*e9c0*/  STL [R1+0x7e8], R29 ;  /* 0x0007e81d01007387 */ /* 0x000fe80000100800 */
[-C--:B------:R-:W-:Y:S01]  /*e9d0*/  @!P4 LOP3.LUT R75, R75, R74.reuse, RZ, 0x3c, !PT ;  /* 0x0000004a4b4bc212 */ /* 0x080fe200078e3cff */
[----:B------:R0:W-:Y:S03]  /*e9e0*/  STL [R1+0x7e4], R74 ;  /* 0x0007e44a01007387 */ /* 0x0001e60000100800 */
[----:B0-----:R-:W-:-:S04]  /*e9f0*/  @!P4 LOP3.LUT R74, R75, R74, RZ, 0x3c, !PT ;  /* 0x0000004a4b4ac212 */ /* 0x001fc800078e3cff */
[----:B------:R-:W-:-:S05]  /*ea00*/  @!P4 LOP3.LUT R75, R75, R74, RZ, 0x3c, !PT ;  /* 0x0000004a4b4bc212 */ /* 0x000fca00078e3cff */
[----:B------:R0:W2:Y:S01]  /*ea10*/  @!P4 LDG.E.U8 R38, desc[UR24][R74.64] ;  /* 0x000000184a26c981 */ /* 0x0000a2000c1e1100 */
[----:B------:R-:W-:-:S05]  /*ea20*/  IADD3 R41, P6, PT, R3, UR5, RZ ;  /* 0x0000000503297c10 */ /* 0x000fca000ffde0ff */
[----:B------:R-:W-:Y:S04]  /*ea30*/  STL [R1+0x7f0], R41 ;  /* 0x0007f02901007387 */ /* 0x000fe80000100800 */
[----:B---3--:R1:W-:Y:S01]  /*ea40*/  STL [R1+0x3c], R40 ;  /* 0x00003c2801007387 */ /* 0x0083e20000100800 */
[----:B0-----:R-:W-:Y:S01]  /*ea50*/  @!P4 IMAD.MOV.U32 R74, RZ, RZ, R41 ;  /* 0x000000ffff4ac224 */ /* 0x001fe200078e0029 */
[----:B-1----:R-:W-:-:S05]  /*ea60*/  IADD3.X R40, PT, PT, R4, UR14, RZ, P6, !PT ;  /* 0x0000000e04287c10 */ /* 0x002fca000b7fe4ff */
[----:B------:R-:W-:-:S05]  /*ea70*/  @!P4 IMAD.MOV.U32 R75, RZ, RZ, R40 ;  /* 0x000000ffff4bc224 */ /* 0x000fca00078e0028 */
[----:B------:R0:W3:Y:S01]  /*ea80*/  @!P4 LDG.E.U8 R42, desc[UR24][R74.64] ;  /* 0x000000184a2ac981 */ /* 0x0000e2000c1e1100 */
[----:B------:R-:W-:-:S03]  /*ea90*/  IADD3 R29, P6, PT, R5, UR5, RZ ;  /* 0x00000005051d7c10 */ /* 0x000fc6000ffde0ff */
[----:B------:R1:W-:Y:S04]  /*eaa0*/  STL [R1+0x7ec], R40 ;  /* 0x0007ec2801007387 */ /* 0x0003e80000100800 */
[----:B------:R-:W-:Y:S01]  /*eab0*/  STL [R1+0x7f8], R29 ;  /* 0x0007f81d01007387 */ /* 0x000fe20000100800 */
[----:B------:R-:W-:Y:S01]  /*eac0*/  PRMT R9, RZ, 0x7610, R9 ;  /* 0x00007610ff097816 */ /* 0x000fe20000000009 */
[----:B0-----:R-:W-:Y:S02]  /*ead0*/  @!P4 IMAD.MOV.U32 R74, RZ, RZ, R29 ;  /* 0x000000ffff4ac224 */ /* 0x001fe400078e001d */
[----:B--2---:R0:W-:Y:S04]  /*eae0*/  STL [R1+0x84], R38 ;  /* 0x0000842601007387 */ /* 0x0041e80000100800 */
[----:B-1----:R-:W2:Y:S04]  /*eaf0*/  LDL.LU R40, [R1+0xde0] ;  /* 0x000de00001287983 */ /* 0x002ea80000300800 */
[----:B------:R-:W4:Y:S01]  /*eb00*/  LDL.LU R41, [R1+0xddc] ;  /* 0x000ddc0001297983 */ /* 0x000f220000300800 */
[----:B0-----:R-:W-:-:S05]  /*eb10*/  IADD3.X R38, PT, PT, R6, UR14, RZ, P6, !PT ;  /* 0x0000000e06267c10 */ /* 0x001fca000b7fe4ff */
[----:B------:R-:W-:-:S05]  /*eb20*/  @!P4 IMAD.MOV.U32 R75, RZ, RZ, R38 ;  /* 0x000000ffff4bc224 */ /* 0x000fca00078e0026 */
[----:B------:R0:W2:Y:S04]  /*eb30*/  @!P4 LDG.E.U8 R9, desc[UR24][R74.64] ;  /* 0x000000184a09c981 */ /* 0x0000a8000c1e1100 */
[----:B---3--:R-:W-:Y:S04]  /*eb40*/  STL [R1+0x90], R42 ;  /* 0x0000902a01007387 */ /* 0x008fe80000100800 */
[----:B------:R1:W-:Y:S04]  /*eb50*/  STL [R1+0x7f4], R38 ;  /* 0x0007f42601007387 */ /* 0x0003e80000100800 */
[----:B-1----:R-:W3:Y:S04]  /*eb60*/  LDL.LU R38, [R1+0xdd8] ;  /* 0x000dd80001267983 */ /* 0x002ee80000300800 */
[----:B------:R-:W3:Y:S01]  /*eb70*/  LDL.LU R29, [R1+0xdd4] ;  /* 0x000dd400011d7983 */ /* 0x000ee20000300800 */
[----:B------:R-:W-:Y:S01]  /*eb80*/  IADD3 R42, P6, PT, R7, UR5, RZ ;  /* 0x00000005072a7c10 */ /* 0x000fe2000ffde0ff */
[----:B------:R-:W-:Y:S01]  /*eb90*/  UIMAD UR4, UR12, 0x16, URZ ;  /* 0x000000160c0478a4 */ /* 0x000fe2000f8e02ff */
[----:B------:R-:W-:-:S02]  /*eba0*/  SHF.R.U32.HI R18, RZ, 0x9, R12 ;  /* 0x00000009ff127819 */ /* 0x000fc4000001160c */
[----:B0-----:R-:W-:Y:S01]  /*ebb0*/  IADD3.X R75, PT, PT, R8, UR14, RZ, P6, !PT ;  /* 0x0000000e084b7c10 */ /* 0x001fe2000b7fe4ff */
[----:B------:R0:W-:Y:S01]  /*ebc0*/  STL [R1+0x800], R42 ;  /* 0x0008002a01007387 */ /* 0x0001e20000100800 */
[----:B------:R-:W-:Y:S01]  /*ebd0*/  LOP3.LUT P5, RZ, R18, 0x1, RZ, 0xc0, !PT ;  /* 0x0000000112ff7812 */ /* 0x000fe200078ac0ff */
[----:B------:R-:W-:Y:S02]  /*ebe0*/  @!P4 IMAD.MOV.U32 R74, RZ, RZ, R42 ;  /* 0x000000ffff4ac224 */ /* 0x000fe400078e002a */
[----:B------:R-:W-:Y:S01]  /*ebf0*/  STL [R1+0x7fc], R75 ;  /* 0x0007fc4b01007387 */ /* 0x000fe20000100800 */
[----:B------:R-:W-:Y:S01]  /*ec00*/  USHF.R.S32.HI UR5, URZ, 0x1f, UR4 ;  /* 0x0000001fff057899 */ /* 0x000fe20008011404 */
[----:B----4-:R-:W-:-:S06]  /*ec10*/  PRMT R41, RZ, 0x7610, R41 ;  /* 0x00007610ff297816 */ /* 0x010fcc0000000029 */
[----:B------:R1:W4:Y:S04]  /*ec20*/  @!P4 LDG.E.U8 R41, desc[UR24][R74.64] ;  /* 0x000000184a29c981 */ /* 0x000328000c1e1100 */
[----:B--2---:R2:W-:Y:S01]  /*ec30*/  STL [R1+0x8c], R9 ;  /* 0x00008c0901007387 */ /* 0x0045e20000100800 */
[----:B0-----:R-:W-:Y:S02]  /*ec40*/  IADD3 R42, P4, PT, R3, UR4, RZ ;  /* 0x00000004032a7c10 */ /* 0x001fe4000ff9e0ff */
[----:B--2---:R-:W-:-:S04]  /*ec50*/  IADD3 R9, P6, PT, R0, UR4, RZ ;  /* 0x0000000400097c10 */ /* 0x004fc8000ffde0ff */
[----:B-1----:R-:W-:Y:S01]  /*ec60*/  IADD3.X R74, PT, PT, R2, UR5, RZ, P6, !PT ;  /* 0x00000005024a7c10 */ /* 0x002fe2000b7fe4ff */
[----:B------:R-:W-:Y:S01]  /*ec70*/  IMAD.MOV.U32 R75, RZ, RZ, R9 ;  /* 0x000000ffff4b7224 */ /* 0x000fe200078e0009 */
[----:B------:R-:W-:Y:S04]  /*ec80*/  STL [R1+0x670], R9 ;  /* 0x0006700901007387 */ /* 0x000fe80000100800 */
[----:B------:R-:W-:Y:S01]  /*ec90*/  @P5 LOP3.LUT R75, R75, R74, RZ, 0x3c, !PT ;  /* 0x0000004a4b4b5212 */ /* 0x000fe200078e3cff */
[----:B------:R-:W-:Y:S04]  /*eca0*/  STL [R1+0x678], R42 ;  /* 0x0006782a01007387 */ /* 0x000fe80000100800 */
[----:B------:R0:W-:Y:S01]  /*ecb0*/  STL [R1+0x3dc], R74 ;  /* 0x0003dc4a01007387 */ /* 0x0001e20000100800 */
[----:B---3--:R-:W-:-:S02]  /*ecc0*/  PRMT R29, RZ, 0x7610, R29 ;  /* 0x00007610ff1d7816 */ /* 0x008fc4000000001d */
[----:B0-----:R-:W-:-:S04]  /*ecd0*/  @P5 LOP3.LUT R74, R75, R74, RZ, 0x3c, !PT ;  /* 0x0000004a4b4a5212 */ /* 0x001fc800078e3cff */
[----:B------:R-:W-:-:S05]  /*ece0*/  @P5 LOP3.LUT R75, R75, R74, RZ, 0x3c, !PT ;  /* 0x0000004a4b4b5212 */ /* 0x000fca00078e3cff */
[----:B------:R0:W2:Y:S01]  /*ecf0*/  @P5 LDG.E.U8 R29, desc[UR24][R74.64] ;  /* 0x000000184a1d5981 */ /* 0x0000a2000c1e1100 */
[----:B------:R-:W-:Y:S01]  /*ed00*/  PRMT R38, RZ, 0x7610, R38 ;  /* 0x00007610ff267816 */ /* 0x000fe20000000026 */
[----:B0-----:R-:W-:Y:S02]  /*ed10*/  @P5 IMAD.MOV.U32 R74, RZ, RZ, R42 ;  /* 0x000000ffff4a5224 */ /* 0x001fe400078e002a */
[----:B----4-:R0:W-:Y:S02]  /*ed20*/  STL [R1+0x88], R41 ;  /* 0x0000882901007387 */ /* 0x0101e40000100800 */
[----:B0-----:R-:W-:-:S05]  /*ed30*/  IADD3.X R41, PT, PT, R4, UR5, RZ, P4, !PT ;  /* 0x0000000504297c10 */ /* 0x001fca000a7fe4ff */
[----:B------:R-:W-:Y:S01]  /*ed40*/  STL [R1+0x674], R41 ;  /* 0x0006742901007387 */ /* 0x000fe20000100800 */
[----:B------:R-:W-:-:S05]  /*ed50*/  @P5 IMAD.MOV.U32 R75, RZ, RZ, R41 ;  /* 0x000000ffff4b5224 */ /* 0x000fca00078e0029 */
[----:B------:R0:W3:Y:S04]  /*ed60*/  @P5 LDG.E.U8 R38, desc[UR24][R74.64] ;  /* 0x000000184a265981 */ /* 0x0000e8000c1e1100 */
[----:B--2---:R1:W-:Y:S04]  /*ed70*/  STL [R1+0x30], R29 ;  /* 0x0000301d01007387 */ /* 0x0043e80000100800 */
[----:B-1----:R-:W2:Y:S01]  /*ed80*/  LDL.LU R29, [R1+0xdd0] ;  /* 0x000dd000011d7983 */ /* 0x002ea20000300800 */
[----:B------:R-:W-:-:S03]  /*ed90*/  IADD3 R9, P4, PT, R5, UR4, RZ ;  /* 0x0000000405097c10 */ /* 0x000fc6000ff9e0ff */
[----:B------:R-:W4:Y:S01]  /*eda0*/  LDL.LU R41, [R1+0xdcc] ;  /* 0x000dcc0001297983 */ /* 0x000f220000300800 */
[----:B0-----:R-:W-:Y:S01]  /*edb0*/  IADD3.X R75, PT, PT, R6, UR5, RZ, P4, !PT ;  /* 0x00000005064b7c10 */ /* 0x001fe2000a7fe4ff */
[----:B------:R-:W-:Y:S01]  /*edc0*/  @P5 IMAD.MOV.U32 R74, RZ, RZ, R9 ;  /* 0x000000ffff4a5224 */ /* 0x000fe200078e0009 */
[----:B------:R-:W-:Y:S01]  /*edd0*/  IADD3 R42, P4, PT, R7, UR4, RZ ;  /* 0x00000004072a7c10 */ /* 0x000fe2000ff9e0ff */
[----:B------:R-:W-:Y:S04]  /*ede0*/  STL [R1+0x680], R9 ;  /* 0x0006800901007387 */ /* 0x000fe80000100800 */
[----:B------:R-:W-:Y:S04]  /*edf0*/  STL [R1+0x67c], R75 ;  /* 0x00067c4b01007387 */ /* 0x000fe80000100800 */
[----:B------:R-:W-:Y:S01]  /*ee00*/  STL [R1+0x688], R42 ;  /* 0x0006882a01007387 */ /* 0x000fe20000100800 */
[----:B------:R-:W-:-:S03]  /*ee10*/  PRMT R40, RZ, 0x7610, R40 ;  /* 0x00007610ff287816 */ /* 0x000fc60000000028 */
[----:B---3--:R0:W-:Y:S01]  /*ee20*/  STL [R1+0x2c], R38 ;  /* 0x00002c2601007387 */ /* 0x0081e20000100800 */
[----:B--2---:R-:W-:Y:S01]  /*ee30*/  PRMT R29, RZ, 0x7610, R29 ;  /* 0x00007610ff1d7816 */ /* 0x004fe2000000001d */
[----:B------:R-:W-:Y:S01]  /*ee40*/  UIMAD UR4, UR12, 0x17, URZ ;  /* 0x000000170c0478a4 */ /* 0x000fe2000f8e02ff */
[----:B0-----:R-:W-:Y:S01]  /*ee50*/  IADD3.X R38, PT, PT, R8, UR5, RZ, P4, !PT ;  /* 0x0000000508267c10 */ /* 0x001fe2000a7fe4ff */
[----:B------:R-:W2:Y:S04]  /*ee60*/  LDL.LU R9, [R1+0xdc8] ;  /* 0x000dc80001097983 */ /* 0x000ea80000300800 */
[----:B------:R0:W3:Y:S02]  /*ee70*/  @P5 LDG.E.U8 R29, desc[UR24][R74.64] ;  /* 0x000000184a1d5981 */ /* 0x0000e4000c1e1100 */
[----:B0-----:R-:W-:-:S02]  /*ee80*/  IMAD.MOV.U32 R75, RZ, RZ, R38 ;  /* 0x000000ffff4b7224 */ /* 0x001fc400078e0026 */
[----:B------:R-:W-:-:S05]  /*ee90*/  @P5 IMAD.MOV.U32 R74, RZ, RZ, R42 ;  /* 0x000000ffff4a5224 */ /* 0x000fca00078e002a */
[----:B------:R0:W2:Y:S01]  /*eea0*/  @P5 LDG.E.U8 R40, desc[UR24][R74.64] ;  /* 0x000000184a285981 */ /* 0x0000a2000c1e1100 */
[----:B------:R-:W-:Y:S01]  /*eeb0*/  SHF.R.U32.HI R12, RZ, 0x8, R12 ;  /* 0x00000008ff0c7819 */ /* 0x000fe2000001160c */
[----:B------:R-:W-:-:S03]  /*eec0*/  USHF.R.S32.HI UR6, URZ, 0x1f, UR4 ;  /* 0x0000001fff067899 */ /* 0x000fc60008011404 */
[----:B------:R-:W-:Y:S02]  /*eed0*/  LOP3.LUT P6, RZ, R12, 0x1, RZ, 0xc0, !PT ;  /* 0x000000010cff7812 */ /* 0x000fe400078cc0ff */
[----:B----4-:R-:W-:Y:S02]  /*eee0*/  PRMT R41, RZ, 0x7610, R41 ;  /* 0x00007610ff297816 */ /* 0x010fe40000000029 */
[----:B------:R-:W-:Y:S01]  /*eef0*/  PRMT R48, RZ, 0x7610, R48 ;  /* 0x00007610ff307816 */ /* 0x000fe20000000030 */
[----:B---3--:R1:W-:Y:S04]  /*ef00*/  STL [R1+0x28], R29 ;  /* 0x0000281d01007387 */ /* 0x0083e80000100800 */
[----:B-1----:R-:W3:Y:S04]  /*ef10*/  LDL.LU R29, [R1+0xdc4] ;  /* 0x000dc400011d7983 */ /* 0x002ee80000300800 */
[----:B------:R1:W-:Y:S02]  /*ef20*/  STL [R1+0x684], R38 ;  /* 0x0006842601007387 */ /* 0x0003e40000100800 */
[----:B-1----:R-:W-:-:S04]  /*ef30*/  IADD3 R38, P4, PT, R0, UR4, RZ ;  /* 0x0000000400267c10 */ /* 0x002fc8000ff9e0ff */
[----:B0-----:R-:W-:Y:S01]  /*ef40*/  IADD3.X R74, PT, PT, R2, UR6, RZ, P4, !PT ;  /* 0x00000006024a7c10 */ /* 0x001fe2000a7fe4ff */
[----:B------:R-:W-:Y:S01]  /*ef50*/  IMAD.MOV.U32 R75, RZ, RZ, R38 ;  /* 0x000000ffff4b7224 */ /* 0x000fe200078e0026 */
[----:B------:R0:W-:Y:S04]  /*ef60*/  STL [R1+0x690], R38 ;  /* 0x0006902601007387 */ /* 0x0001e80000100800 */
[----:B------:R-:W-:Y:S02]  /*ef70*/  @P6 LOP3.LUT R75, R75, R74, RZ, 0x3c, !PT ;  /* 0x0000004a4b4b6212 */ /* 0x000fe400078e3cff */
[----:B0-----:R-:W-:-:S05]  /*ef80*/  IADD3 R38, P5, PT, R3, UR4, RZ ;  /* 0x0000000403267c10 */ /* 0x001fca000ffbe0ff */
[----:B------:R-:W-:Y:S04]  /*ef90*/  STL [R1+0x698], R38 ;  /* 0x0006982601007387 */ /* 0x000fe80000100800 */
[----:B------:R0:W-:Y:S02]  /*efa0*/  STL [R1+0x68c], R74 ;  /* 0x00068c4a01007387 */ /* 0x0001e40000100800 */
[----:B0-----:R-:W-:-:S04]  /*efb0*/  @P6 LOP3.LUT R74, R75, R74, RZ, 0x3c, !PT ;  /* 0x0000004a4b4a6212 */ /* 0x001fc800078e3cff */
[----:B------:R-:W-:-:S05]  /*efc0*/  @P6 LOP3.LUT R75, R75, R74, RZ, 0x3c, !PT ;  /* 0x0000004a4b4b6212 */ /* 0x000fca00078e3cff */
[----:B------:R0:W4:Y:S04]  /*efd0*/  @P6 LDG.E.U8 R41, desc[UR24][R74.64] ;  /* 0x000000184a296981 */ /* 0x000128000c1e1100 */
[----:B--2---:R1:W-:Y:S02]  /*efe0*/  STL [R1+0x24], R40 ;  /* 0x0000242801007387 */ /* 0x0043e40000100800 */
[----:B-1----:R-:W-:Y:S01]  /*eff0*/  IADD3.X R40, PT, PT, R4, UR6, RZ, P5, !PT ;  /* 0x0000000604287c10 */ /* 0x002fe2000affe4ff */
[----:B0-----:R-:W-:-:S04]  /*f000*/  @P6 IMAD.MOV.U32 R74, RZ, RZ, R38 ;  /* 0x000000ffff4a6224 */ /* 0x001fc800078e0026 */
[----:B------:R-:W-:-:S05]  /*f010*/  @P6 IMAD.MOV.U32 R75, RZ, RZ, R40 ;  /* 0x000000ffff4b6224 */ /* 0x000fca00078e0028 */
[----:B------:R0:W2:Y:S01]  /*f020*/  @P6 LDG.E.U8 R48, desc[UR24][R74.64] ;  /* 0x000000184a306981 */ /* 0x0000a2000c1e1100 */
[----:B------:R-:W-:-:S03]  /*f030*/  IADD3 R42, P5, PT, R5, UR4, RZ ;  /* 0x00000004052a7c10 */ /* 0x000fc6000ffbe0ff */
[----:B------:R1:W-:Y:S04]  /*f040*/  STL [R1+0x694], R40 ;  /* 0x0006942801007387 */ /* 0x0003e80000100800 */
[----:B------:R-:W-:Y:S01]  /*f050*/  STL [R1+0x6a0], R42 ;  /* 0x0006a02a01007387 */ /* 0x000fe20000100800 */
[----:B------:R-:W-:Y:S01]  /*f060*/  PRMT R9, RZ, 0x7610, R9 ;  /* 0x00007610ff097816 */ /* 0x000fe20000000009 */
[----:B0-----:R-:W-:Y:S01]  /*f070*/  @P6 IMAD.MOV.U32 R74, RZ, RZ, R42 ;  /* 0x000000ffff4a6224 */ /* 0x001fe200078e002a */
[----:B------:R-:W-:Y:S01]  /*f080*/  PRMT R39, RZ, 0x7610, R39 ;  /* 0x00007610ff277816 */ /* 0x000fe20000000027 */
[----:B----4-:R0:W-:Y:S04]  /*f090*/  STL [R1+0x80], R41 ;  /* 0x0000802901007387 */ /* 0x0101e80000100800 */
[----:B-1----:R-:W4:Y:S04]  /*f0a0*/  LDL.LU R40, [R1+0xdc0] ;  /* 0x000dc00001287983 */ /* 0x002f280000300800 */
[----:B------:R-:W3:Y:S01]  /*f0b0*/  LDL.LU R38, [R1+0xdbc] ;  /* 0x000dbc0001267983 */ /* 0x000ee20000300800 */
[----:B0-----:R-:W-:-:S05]  /*f0c0*/  IADD3.X R41, PT, PT, R6, UR6, RZ, P5, !PT ;  /* 0x0000000606297c10 */ /* 0x001fca000affe4ff */
[----:B------:R-:W-:-:S05]  /*f0d0*/  @P6 IMAD.MOV.U32 R75, RZ, RZ, R41 ;  /* 0x000000ffff4b6224 */ /* 0x000fca00078e0029 */
[----:B------:R0:W3:Y:S04]  /*f0e0*/  @P6 LDG.E.U8 R9, desc[UR24][R74.64] ;  /* 0x000000184a096981 */ /* 0x0000e8000c1e1100 */
[----:B------:R1:W-:Y:S04]  /*f0f0*/  STL [R1+0x69c], R41 ;  /* 0x00069c2901007387 */ /* 0x0003e80000100800 */
[----:B--2---:R2:W-:Y:S04]  /*f100*/  STL [R1+0x7c], R48 ;  /* 0x00007c3001007387 */ /* 0x0045e80000100800 */
[----:B-1----:R-:W4:Y:S01]  /*f110*/  LDL.LU R41, [R1+0xdb8] ;  /* 0x000db80001297983 */ /* 0x002f220000300800 */
[----:B--2---:R-:W-:Y:S01]  /*f120*/  IADD3 R48, P5, PT, R7, UR4, RZ ;  /* 0x0000000407307c10 */ /* 0x004fe2000ffbe0ff */
[----:B------:R-:W-:-:S02]  /*f130*/  UIMAD UR5, UR12, 0x1e, URZ ;  /* 0x0000001e0c0578a4 */ /* 0x000fc4000f8e02ff */
[----:B------:R-:W2:Y:S01]  /*f140*/  LDL.LU R42, [R1+0xdb4] ;  /* 0x000db400012a7983 */ /* 0x000ea20000300800 */
[----:B0-----:R-:W-:Y:S01]  /*f150*/  IADD3.X R75, PT, PT, R8, UR6, RZ, P5, !PT ;  /* 0x00000006084b7c10 */ /* 0x001fe2000affe4ff */
[----:B------:R-:W-:-:S05]  /*f160*/  @P6 IMAD.MOV.U32 R74, RZ, RZ, R48 ;  /* 0x000000ffff4a6224 */ /* 0x000fca00078e0030 */
[----:B------:R0:W2:Y:S01]  /*f170*/  @P6 LDG.E.U8 R39, desc[UR24][R74.64] ;  /* 0x000000184a276981 */ /* 0x0000a2000c1e1100 */
[----:B------:R-:W-:-:S03]  /*f180*/  USHF.R.S32.HI UR6, URZ, 0x1f, UR5 ;  /* 0x0000001fff067899 */ /* 0x000fc60008011405 */
[----:B------:R-:W-:Y:S04]  /*f190*/  STL [R1+0x6a8], R48 ;  /* 0x0006a83001007387 */ /* 0x000fe80000100800 */
[----:B------:R-:W-:Y:S01]  /*f1a0*/  STL [R1+0x6a4], R75 ;  /* 0x0006a44b01007387 */ /* 0x000fe20000100800 */
[----:B------:R-:W-:-:S03]  /*f1b0*/  PRMT R12, RZ, 0x7610, R12 ;  /* 0x00007610ff0c7816 */ /* 0x000fc6000000000c */
[----:B---3--:R1:W-:Y:S02]  /*f1c0*/  STL [R1+0x78], R9 ;  /* 0x0000780901007387 */ /* 0x0083e40000100800 */
[----:B-1----:R-:W-:-:S04]  /*f1d0*/  IADD3 R9, P5, PT, R0, UR5, RZ ;  /* 0x0000000500097c10 */ /* 0x002fc8000ffbe0ff */
[----:B0-----:R-:W-:Y:S01]  /*f1e0*/  IADD3.X R74, PT, PT, R2, UR6, RZ, P5, !PT ;  /* 0x00000006024a7c10 */ /* 0x001fe2000affe4ff */
[----:B------:R-:W-:Y:S01]  /*f1f0*/  IMAD.MOV.U32 R75, RZ, RZ, R9 ;  /* 0x000000ffff4b7224 */ /* 0x000fe200078e0009 */
[----:B------:R0:W-:Y:S04]  /*f200*/  STL [R1+0x6b0], R9 ;  /* 0x0006b00901007387 */ /* 0x0001e80000100800 */
[----:B------:R-:W-:Y:S02]  /*f210*/  @P3 LOP3.LUT R75, R75, R74, RZ, 0x3c, !PT ;  /* 0x0000004a4b4b3212 */ /* 0x000fe400078e3cff */
[----:B0-----:R-:W-:-:S05]  /*f220*/  IADD3 R9, P6, PT, R3, UR5, RZ ;  /* 0x0000000503097c10 */ /* 0x001fca000ffde0ff */
[----:B------:R-:W-:Y:S04]  /*f230*/  STL [R1+0x6b8], R9 ;  /* 0x0006b80901007387 */ /* 0x000fe80000100800 */
[----:B------:R0:W-:Y:S01]  /*f240*/  STL [R1+0x6ac], R74 ;  /* 0x0006ac4a01007387 */ /* 0x0001e20000100800 */
[----:B----4-:R-:W-:-:S03]  /*f250*/  PRMT R41, RZ, 0x7610, R41 ;  /* 0x00007610ff297816 */ /* 0x010fc60000000029 */
[----:B--2---:R1:W-:Y:S01]  /*f260*/  STL [R1+0x74], R39 ;  /* 0x0000742701007387 */ /* 0x0043e20000100800 */
[----:B0-----:R-:W-:-:S04]  /*f270*/  @P3 LOP3.LUT R74, R75, R74, RZ, 0x3c, !PT ;  /* 0x0000004a4b4a3212 */ /* 0x001fc800078e3cff */
[----:B------:R-:W-:Y:S02]  /*f280*/  @P3 LOP3.LUT R75, R75, R74, RZ, 0x3c, !PT ;  /* 0x0000004a4b4b3212 */ /* 0x000fe400078e3cff */
[----:B-1----:R-:W-:-:S03]  /*f290*/  IADD3.X R39, PT, PT, R4, UR6, RZ, P6, !PT ;  /* 0x0000000604277c10 */ /* 0x002fc6000b7fe4ff */
[----:B------:R0:W2:Y:S02]  /*f2a0*/  @P3 LDG.E.U8 R41, desc[UR24][R74.64] ;  /* 0x000000184a293981 */ /* 0x0000a4000c1e1100 */
[----:B0-----:R-:W-:Y:S02]  /*f2b0*/  IMAD.MOV.U32 R74, RZ, RZ, R39 ;  /* 0x000000ffff4a7224 */ /* 0x001fe400078e0027 */
[----:B------:R-:W-:-:S05]  /*f2c0*/  IMAD.MOV.U32 R75, RZ, RZ, R9 ;  /* 0x000000ffff4b7224 */ /* 0x000fca00078e0009 */
[-C--:B------:R-:W-:Y:S02]  /*f2d0*/  @P3 LOP3.LUT R75, R75, R74.reuse, RZ, 0x3c, !PT ;  /* 0x0000004a4b4b3212 */ /* 0x080fe400078e3cff */
[----:B------:R-:W-:Y:S02]  /*f2e0*/  IADD3 R48, P6, PT, R5, UR5, RZ ;  /* 0x0000000505307c10 */ /* 0x000fe4000ffde0ff */
[C---:B------:R-:W-:Y:S02]  /*f2f0*/  @P3 LOP3.LUT R74, R75.reuse, R74, RZ, 0x3c, !PT ;  /* 0x0000004a4b4a3212 */ /* 0x040fe400078e3cff */
[----:B------:R-:W-:Y:S02]  /*f300*/  PRMT R40, RZ, 0x7610, R40 ;  /* 0x00007610ff287816 */ /* 0x000fe40000000028 */
[----:B------:R-:W-:Y:S02]  /*f310*/  @P3 LOP3.LUT R75, R75, R74, RZ, 0x3c, !PT ;  /* 0x0000004a4b4b3212 */ /* 0x000fe400078e3cff */
[----:B------:R-:W-:-:S03]  /*f320*/  IADD3.X R9, PT, PT, R6, UR6, RZ, P6, !PT ;  /* 0x0000000606097c10 */ /* 0x000fc6000b7fe4ff */
[----:B------:R0:W3:Y:S02]  /*f330*/  @P3 LDG.E.U8 R40, desc[UR24][R74.64] ;  /* 0x000000184a283981 */ /* 0x0000e4000c1e1100 */
[----:B0-----:R-:W-:Y:S02]  /*f340*/  @P3 IMAD.MOV.U32 R74, RZ, RZ, R48 ;  /* 0x000000ffff4a3224 */ /* 0x001fe400078e0030 */
[----:B------:R-:W-:-:S05]  /*f350*/  @P3 IMAD.MOV.U32 R75, RZ, RZ, R9 ;  /* 0x000000ffff4b3224 */ /* 0x000fca00078e0009 */
[----:B------:R0:W4:Y:S02]  /*f360*/  @P3 LDG.E.U8 R12, desc[UR24][R74.64] ;  /* 0x000000184a0c3981 */ /* 0x000124000c1e1100 */
[----:B0-----:R-:W-:-:S04]  /*f370*/  IADD3 R75, P6, PT, R7, UR5, RZ ;  /* 0x00000005074b7c10 */ /* 0x001fc8000ffde0ff */
[----:B------:R-:W-:Y:S01]  /*f380*/  IADD3.X R74, PT, PT, R8, UR6, RZ, P6, !PT ;  /* 0x00000006084a7c10 */ /* 0x000fe2000b7fe4ff */
[----:B------:R-:W-:Y:S01]  /*f390*/  UIMAD UR4, UR12, 0x1f, URZ ;  /* 0x0000001f0c0478a4 */ /* 0x000fe2000f8e02ff */
[----:B------:R-:W-:Y:S02]  /*f3a0*/  PRMT R54, RZ, 0x7610, R54 ;  /* 0x00007610ff367816 */ /* 0x000fe40000000036 */
[----:B------:R-:W-:Y:S01]  /*f3b0*/  PRMT R44, RZ, 0x7610, R44 ;  /* 0x00007610ff2c7816 */ /* 0x000fe2000000002c */
[----:B------:R-:W-:Y:S01]  /*f3c0*/  USHF.R.S32.HI UR14, URZ, 0x1f, UR4 ;  /* 0x0000001fff0e7899 */ /* 0x000fe20008011404 */
[----:B--2---:R0:W-:Y:S01]  /*f3d0*/  STL [R1+0x20], R41 ;  /* 0x0000202901007387 */ /* 0x0041e20000100800 */
[----:B------:R-:W-:Y:S02]  /*f3e0*/  PRMT R43, RZ, 0x7610, R43 ;  /* 0x00007610ff2b7816 */ /* 0x000fe4000000002b */
[----:B------:R-:W-:Y:S01]  /*f3f0*/  ISETP.GT.U32.AND P5, PT, R11, R42, PT ;  /* 0x0000002a0b00720c */ /* 0x000fe20003fa4070 */
[----:B------:R-:W-:Y:S01]  /*f400*/  UIMAD UR5, UR12, 0x26, URZ ;  /* 0x000000260c0578a4 */ /* 0x000fe2000f8e02ff */
[----:B------:R-:W-:Y:S01]  /*f410*/  PRMT R47, RZ, 0x7610, R47 ;  /* 0x00007610ff2f7816 */ /* 0x000fe2000000002f */
[----:B------:R-:W1:Y:S01]  /*f420*/  LDCU UR6, c[0x0][0x3b0] ;  /* 0x00007600ff0677ac */ /* 0x000e620008000800 */
[----:B0-----:R-:W2:Y:S04]  /*f430*/  LDL.LU R41, [R1+0xdb0] ;  /* 0x000db00001297983 */ /* 0x001ea80000300800 */
[----:B------:R0:W-:Y:S04]  /*f440*/  STL [R1+0x6b4], R39 ;  /* 0x0006b42701007387 */ /* 0x0001e80000100800 */
[----:B0-----:R-:W2:Y:S04]  /*f450*/  LDL.LU R39, [R1+0xdac] ;  /* 0x000dac0001277983 */ /* 0x001ea80000300800 */
[----:B------:R-:W-:Y:S04]  /*f460*/  STL [R1+0x6c0], R48 ;  /* 0x0006c03001007387 */ /* 0x000fe80000100800 */
[----:B------:R-:W-:Y:S04]  /*f470*/  STL [R1+0x6bc], R9 ;  /* 0x0006bc0901007387 */ /* 0x000fe80000100800 */
[----:B---3--:R0:W-:Y:S04]  /*f480*/  STL [R1+0x1c], R40 ;  /* 0x00001c2801007387 */ /* 0x0081e80000100800 */
[----:B0-----:R-:W3:Y:S04]  /*f490*/  LDL.LU R40, [R1+0xda8] ;  /* 0x000da80001287983 */ /* 0x001ee80000300800 */
[----:B------:R-:W2:Y:S04]  /*f4a0*/  LDL.LU R9, [R1+0xda4] ;  /* 0x000da40001097983 */ /* 0x000ea80000300800 */
[----:B------:R0:W-:Y:S04]  /*f4b0*/  STL [R1+0x6c8], R75 ;  /* 0x0006c84b01007387 */ /* 0x0001e80000100800 */
[----:B----4-:R-:W-:Y:S01]  /*f4c0*/  STL [R1+0x18], R12 ;  /* 0x0000180c01007387 */ /* 0x010fe20000100800 */
[----:B0-----:R-:W-:-:S03]  /*f4d0*/  @P3 LOP3.LUT R75, R75, R74, RZ, 0x3c, !PT ;  /* 0x0000004a4b4b3212 */ /* 0x001fc600078e3cff */
[----:B------:R0:W-:Y:S02]  /*f4e0*/  STL [R1+0x6c4], R74 ;  /* 0x0006c44a01007387 */ /* 0x0001e40000100800 */
[----:B0-----:R-:W-:-:S04]  /*f4f0*/  @P3 LOP3.LUT R74, R75, R74, RZ, 0x3c, !PT ;  /* 0x0000004a4b4a3212 */ /* 0x001fc800078e3cff */
[----:B------:R-:W-:Y:S02]  /*f500*/  @P3 LOP3.LUT R75, R75, R74, RZ, 0x3c, !PT ;  /* 0x0000004a4b4b3212 */ /* 0x000fe400078e3cff */
[----:B------:R-:W-:-:S03]  /*f510*/  IADD3 R48, P6, PT, R0, UR4, RZ ;  /* 0x0000000400307c10 */ /* 0x000fc6000ffde0ff */
[----:B------:R0:W4:Y:S02]  /*f520*/  @P3 LDG.E.U8 R54, desc[UR24][R74.64] ;  /* 0x000000184a363981 */ /* 0x000124000c1e1100 */
[----:B0-----:R-:W-:Y:S01]  /*f530*/  IADD3.X R75, PT, PT, R2, UR14, RZ, P6, !PT ;  /* 0x0000000e024b7c10 */ /* 0x001fe2000b7fe4ff */
[----:B------:R-:W-:-:S05]  /*f540*/  @!P0 IMAD.MOV.U32 R74, RZ, RZ, R48 ;  /* 0x000000ffff4a8224 */ /* 0x000fca00078e0030 */
[----:B------:R0:W2:Y:S04]  /*f550*/  @!P0 LDG.E.U8 R44, desc[UR24][R74.64] ;  /* 0x000000184a2c8981 */ /* 0x0000a8000c1e1100 */
[----:B------:R0:W-:Y:S04]  /*f560*/  STL [R1+0x6d0], R48 ;  /* 0x0006d03001007387 */ /* 0x0001e80000100800 */
[----:B----4-:R4:W-:Y:S04]  /*f570*/  STL [R1+0x14], R54 ;  /* 0x0000143601007387 */ /* 0x0109e80000100800 */
[----:B------:R1:W-:Y:S04]  /*f580*/  STL [R1+0x6cc], R75 ;  /* 0x0006cc4b01007387 */ /* 0x0003e80000100800 */
[----:B0-----:R-:W3:Y:S01]  /*f590*/  LDL.LU R48, [R1+0xda0] ;  /* 0x000da00001307983 */ /* 0x001ee20000300800 */
[----:B----4-:R-:W-:-:S04]  /*f5a0*/  IADD3 R54, P6, PT, R3, UR4, RZ ;  /* 0x0000000403367c10 */ /* 0x010fc8000ffde0ff */
[----:B------:R-:W-:Y:S01]  /*f5b0*/  IADD3.X R74, PT, PT, R4, UR14, RZ, P6, !PT ;  /* 0x0000000e044a7c10 */ /* 0x000fe2000b7fe4ff */
[----:B-1----:R-:W-:Y:S01]  /*f5c0*/  IMAD.MOV.U32 R75, RZ, RZ, R54 ;  /* 0x000000ffff4b7224 */ /* 0x002fe200078e0036 */
[----:B--2---:R0:W-:Y:S04]  /*f5d0*/  STL [R1+0x70], R44 ;  /* 0x0000702c01007387 */ /* 0x0041e80000100800 */
[-C--:B------:R-:W-:Y:S01]  /*f5e0*/  @!P0 LOP3.LUT R75, R75, R74.reuse, RZ, 0x3c, !PT ;  /* 0x0000004a4b4b8212 */ /* 0x080fe200078e3cff */
[----:B0-----:R-:W2:Y:S04]  /*f5f0*/  LDL.LU R44, [R1+0xd9c] ;  /* 0x000d9c00012c7983 */ /* 0x001ea80000300800 */
[----:B------:R-:W-:Y:S04]  /*f600*/  STL [R1+0x6d8], R54 ;  /* 0x0006d83601007387 */ /* 0x000fe80000100800 */
[----:B------:R0:W-:Y:S02]  /*f610*/  STL [R1+0x6d4], R74 ;  /* 0x0006d44a01007387 */ /* 0x0001e40000100800 */
[----:B0-----:R-:W-:-:S04]  /*f620*/  @!P0 LOP3.LUT R74, R75, R74, RZ, 0x3c, !PT ;  /* 0x0000004a4b4a8212 */ /* 0x001fc800078e3cff */
[----:B------:R-:W-:-:S05]  /*f630*/  @!P0 LOP3.LUT R75, R75, R74, RZ, 0x3c, !PT ;  /* 0x0000004a4b4b8212 */ /* 0x000fca00078e3cff */
[----:B------:R0:W4:Y:S01]  /*f640*/  @!P0 LDG.E.U8 R43, desc[UR24][R74.64] ;  /* 0x000000184a2b8981 */ /* 0x000122000c1e1100 */
[----:B------:R-:W-:-:S05]  /*f650*/  IADD3 R54, P6, PT, R5, UR4, RZ ;  /* 0x0000000405367c10 */ /* 0x000fca000ffde0ff */
[----:B0-----:R-:W-:Y:S01]  /*f660*/  IMAD.MOV.U32 R75, RZ, RZ, R54 ;  /* 0x000000ffff4b7224 */ /* 0x001fe200078e0036 */
[----:B----4-:R0:W-:Y:S04]  /*f670*/  STL [R1+0x6c], R43 ;  /* 0x00006c2b01007387 */ /* 0x0101e80000100800 */
[----:B0-----:R-:W4:Y:S01]  /*f680*/  LDL.LU R43, [R1+0xd98] ;  /* 0x000d9800012b7983 */ /* 0x001f220000300800 */
[----:B------:R-:W-:-:S04]  /*f690*/  IADD3.X R74, PT, PT, R6, UR14, RZ, P6, !PT ;  /* 0x0000000e064a7c10 */ /* 0x000fc8000b7fe4ff */
[-C--:B------:R-:W-:Y:S01]  /*f6a0*/  @!P0 LOP3.LUT R75, R75, R74.reuse, RZ, 0x3c, !PT ;  /* 0x0000004a4b4b8212 */ /* 0x080fe200078e3cff */
[----:B------:R-:W-:Y:S04]  /*f6b0*/  STL [R1+0x6e0], R54 ;  /* 0x0006e03601007387 */ /* 0x000fe80000100800 */
[----:B------:R0:W-:Y:S02]  /*f6c0*/  STL [R1+0x6dc], R74 ;  /* 0x0006dc4a01007387 */ /* 0x0001e40000100800 */
[----:B0-----:R-:W-:-:S04]  /*f6d0*/  @!P0 LOP3.LUT R74, R75, R74, RZ, 0x3c, !PT ;  /* 0x0000004a4b4a8212 */ /* 0x001fc800078e3cff */
[----:B------:R-:W-:Y:S01]  /*f6e0*/  @!P0 LOP3.LUT R75, R75, R74, RZ, 0x3c, !PT ;  /* 0x0000004a4b4b8212 */ /* 0x000fe200078e3cff */
[----:B------:R-:W-:Y:S01]  /*f6f0*/  @!P5 IMAD.IADD R42, R42, 0x1, -R11 ;  /* 0x000000012a2ad824 */ /* 0x000fe200078e0a0b */
[----:B---3--:R-:W-:Y:S02]  /*f700*/  ISETP.GT.U32.AND P5, PT, R11, R40, PT ;  /* 0x000000280b00720c */ /* 0x008fe40003fa4070 */
[----:B----4-:R-:W-:-:S06]  /*f710*/  PRMT R43, RZ, 0x7610, R43 ;  /* 0x00007610ff2b7816 */ /* 0x010fcc000000002b */
[----:B------:R0:W3:Y:S05]  /*f720*/  @!P0 LDG.E.U8 R43, desc[UR24][R74.64] ;  /* 0x000000184a2b8981 */ /* 0x0000ea000c1e1100 */
[----:B------:R-:W-:Y:S01]  /*f730*/  @!P5 IMAD.IADD R40, R40, 0x1, -R11 ;  /* 0x000000012828d824 */ /* 0x000fe200078e0a0b */
[----:B------:R-:W-:Y:S02]  /*f740*/  ISETP.GT.U32.AND P5, PT, R11, R45, PT ;  /* 0x0000002d0b00720c */ /* 0x000fe40003fa4070 */
[----:B------:R-:W-:-:S11]  /*f750*/  SHF.R.U64 R12, R9, 0x19, RZ ;  /* 0x00000019090c7819 */ /* 0x000fd600000012ff */
[----:B------:R-:W-:Y:S01]  /*f760*/  @!P5 IMAD.IADD R45, R45, 0x1, -R11 ;  /* 0x000000012d2dd824 */ /* 0x000fe200078e0a0b */
[----:B------:R-:W-:-:S04]  /*f770*/  IADD3 R54, P5, PT, R7, UR4, RZ ;  /* 0x0000000407367c10 */ /* 0x000fc8000ffbe0ff */
[----:B0-----:R-:W-:Y:S01]  /*f780*/  IADD3.X R74, PT, PT, R8, UR14, RZ, P5, !PT ;  /* 0x0000000e084a7c10 */ /* 0x001fe2000affe4ff */
[----:B------:R-:W-:Y:S01]  /*f790*/  IMAD.MOV.U32 R75, RZ, RZ, R54 ;  /* 0x000000ffff4b7224 */ /* 0x000fe200078e0036 */
[----:B------:R-:W-:Y:S01]  /*f7a0*/  LOP3.LUT P3, RZ, R12, 0x1, RZ, 0xc0, !PT ;  /* 0x000000010cff7812 */ /* 0x000fe2000786c0ff */
[----:B------:R-:W-:Y:S01]  /*f7b0*/  USHF.R.S32.HI UR4, URZ, 0x1f, UR5 ;  /* 0x0000001fff047899 */ /* 0x000fe20008011405 */
[----:B------:R-:W-:Y:S01]  /*f7c0*/  PRMT R46, RZ, 0x7610, R46 ;  /* 0x00007610ff2e7816 */ /* 0x000fe2000000002e */
[----:B------:R-:W0:Y:S01]  /*f7d0*/  LDCU UR14, c[0x0][0x3b0] ;  /* 0x00007600ff0e77ac */ /* 0x000e220008000800 */
[-C--:B------:R-:W-:Y:S01]  /*f7e0*/  @!P0 LOP3.LUT R75, R75, R74.reuse, RZ, 0x3c, !PT ;  /* 0x0000004a4b4b8212 */ /* 0x080fe200078e3cff */
[----:B---3--:R1:W-:Y:S04]  /*f7f0*/  STL [R1+0x68], R43 ;  /* 0x0000682b01007387 */ /* 0x0083e80000100800 */
[----:B-1----:R-:W3:Y:S04]  /*f800*/  LDL.LU R43, [R1+0xd94] ;  /* 0x000d9400012b7983 */ /* 0x002ee80000300800 */
[----:B------:R-:W-:Y:S04]  /*f810*/  STL [R1+0x6e8], R54 ;  /* 0x0006e83601007387 */ /* 0x000fe80000100800 */
[----:B------:R1:W-:Y:S02]  /*f820*/  STL [R1+0x6e4], R74 ;  /* 0x0006e44a01007387 */ /* 0x0003e40000100800 */
[----:B-1----:R-:W-:-:S04]  /*f830*/  @!P0 LOP3.LUT R74, R75, R74, RZ, 0x3c, !PT ;  /* 0x0000004a4b4a8212 */ /* 0x002fc800078e3cff */
[----:B------:R-:W-:Y:S02]  /*f840*/  @!P0 LOP3.LUT R75, R75, R74, RZ, 0x3c, !PT ;  /* 0x0000004a4b4b8212 */ /* 0x000fe400078e3cff */
[----:B------:R-:W-:-:S03]  /*f850*/  IADD3 R54, P6, PT, R0, UR5, RZ ;  /* 0x0000000500367c10 */ /* 0x000fc6000ffde0ff */
[----:B------:R1:W4:Y:S02]  /*f860*/  @!P0 LDG.E.U8 R47, desc[UR24][R74.64] ;  /* 0x000000184a2f8981 */ /* 0x000324000c1e1100 */
[----:B-1----:R-:W-:Y:S01]  /*f870*/  IADD3.X R75, PT, PT, R2, UR4, RZ, P6, !PT ;  /* 0x00000004024b7c10 */ /* 0x002fe2000b7fe4ff */
[----:B------:R-:W-:-:S05]  /*f880*/  @P3 IMAD.MOV.U32 R74, RZ, RZ, R54 ;  /* 0x000000ffff4a3224 */ /* 0x000fca00078e0036 */
[----:B------:R1:W2:Y:S01]  /*f890*/  @P3 LDG.E.U8 R46, desc[UR24][R74.64] ;  /* 0x000000184a2e3981 */ /* 0x0002a2000c1e1100 */
[----:B------:R-:W-:Y:S02]  /*f8a0*/  PRMT R12, RZ, 0x7610, R12 ;  /* 0x00007610ff0c7816 */ /* 0x000fe4000000000c */
[----:B------:R-:W-:-:S13]  /*f8b0*/  ISETP.GT.U32.AND P4, PT, R11, R29, PT ;  /* 0x0000001d0b00720c */ /* 0x000fda0003f84070 */
[----:B------:R-:W-:Y:S01]  /*f8c0*/  @!P4 IMAD.IADD R29, R29, 0x1, -R11 ;  /* 0x000000011d1dc824 */ /* 0x000fe200078e0a0b */
[----:B------:R-:W-:-:S13]  /*f8d0*/  ISETP.GT.U32.AND P4, PT, R11, R38, PT ;  /* 0x000000260b00720c */ /* 0x000fda0003f84070 */
[----:B------:R-:W-:Y:S01]  /*f8e0*/  @!P4 IMAD.IADD R38, R38, 0x1, -R11 ;  /* 0x000000012626c824 */ /* 0x000fe200078e0a0b */
[----:B------:R-:W-:Y:S01]  /*f8f0*/  ISETP.GT.U32.AND P4, PT, R11, R41, PT ;  /* 0x000000290b00720c */ /* 0x000fe20003f84070 */
[----:B----4-:R4:W-:Y:S04]  /*f900*/  STL [R1+0x64], R47 ;  /* 0x0000642f01007387 */ /* 0x0109e80000100800 */
[----:B----4-:R-:W4:Y:S04]  /*f910*/  LDL.LU R47, [R1+0xd90] ;  /* 0x000d9000012f7983 */ /* 0x010f280000300800 */
[----:B------:R0:W-:Y:S04]  /*f920*/  STL [R1+0x6f0], R54 ;  /* 0x0006f03601007387 */ /* 0x0001e80000100800 */
[----:B------:R1:W-:Y:S04]  /*f930*/  STL [R1+0x6ec], R75 ;  /* 0x0006ec4b01007387 */ /* 0x0003e80000100800 */
[----:B0-----:R-:W3:Y:S01]  /*f940*/  LDL.LU R54, [R1+0xd8c] ;  /* 0x000d8c0001367983 */ /* 0x001ee20000300800 */
[----:B-1----:R-:W-:-:S03]  /*f950*/  IADD3 R75, P6, PT, R3, UR5, RZ ;  /* 0x00000005034b7c10 */ /* 0x002fc6000ffde0ff */
[----:B--2---:R0:W-:Y:S01]  /*f960*/  STL [R1+0x10], R46 ;  /* 0x0000102e01007387 */ /* 0x0041e20000100800 */
[----:B------:R-:W-:-:S03]  /*f970*/  IADD3.X R74, PT, PT, R4, UR4, RZ, P6, !PT ;  /* 0x00000004044a7c10 */ /* 0x000fc6000b7fe4ff */
[----:B0-----:R-:W2:Y:S04]  /*f980*/  LDL.LU R46, [R1+0xd88] ;  /* 0x000d8800012e7983 */ /* 0x001ea80000300800 */
[----:B------:R0:W-:Y:S04]  /*f990*/  STL [R1+0x6f8], R75 ;  /* 0x0006f84b01007387 */ /* 0x0001e80000100800 */
[----:B------:R1:W-:Y:S01]  /*f9a0*/  STL [R1+0x6f4], R74 ;  /* 0x0006f44a01007387 */ /* 0x0003e20000100800 */
[----:B0-----:R-:W-:-:S04]  /*f9b0*/  @P3 LOP3.LUT R75, R75, R74, RZ, 0x3c, !PT ;  /* 0x0000004a4b4b3212 */ /* 0x001fc800078e3cff */
[----:B-1----:R-:W-:-:S04]  /*f9c0*/  @P3 LOP3.LUT R74, R75, R74, RZ, 0x3c, !PT ;  /* 0x0000004a4b4a3212 */ /* 0x002fc800078e3cff */
[----:B------:R-:W-:-:S05]  /*f9d0*/  @P3 LOP3.LUT R75, R75, R74, RZ, 0x3c, !PT ;  /* 0x0000004a4b4b3212 */ /* 0x000fca00078e3cff */
[----:B------:R-:W2:Y:S01]  /*f9e0*/  @P3 LDG.E.U8 R12, desc[UR24][R74.64] ;  /* 0x000000184a0c3981 */ /* 0x000ea2000c1e1100 */
        /* <DEDUP_REMOVED lines=10> */
[----:B------:R-:W-:Y:S02]  /*fa90*/  PRMT R87, RZ, 0x7610, R87 ;  /* 0x00007610ff577816 */ /* 0x000fe40000000057 */
[----:B------:R-:W-:-:S09]  /*faa0*/  PRMT R86, RZ, 0x7610, R86 ;  /* 0x00007610ff567816 */ /* 0x000fd20000000056 */
[----:B------:R-:W-:Y:S01]  /*fab0*/  @!P4 IMAD.IADD R53, R53, 0x1, -R11 ;  /* 0x000000013535c824 */ /* 0x000fe200078e0a0b */
[----:B--2---:R0:W-:Y:S02]  /*fac0*/  STL [R1+0xc], R12 ;  /* 0x00000c0c01007387 */ /* 0x0041e40000100800 */
[----:B0-----:R-:W-:-:S04]  /*fad0*/  IADD3 R12, P6, PT, R5, UR5, RZ ;  /* 0x00000005050c7c10 */ /* 0x001fc8000ffde0ff */
[----:B------:R-:W-:Y:S01]  /*fae0*/  IADD3.X R75, PT, PT, R6, UR4, RZ, P6, !PT ;  /* 0x00000004064b7c10 */ /* 0x000fe2000b7fe4ff */
[----:B------:R0:W-:Y:S01]  /*faf0*/  STL [R1+0x714], R12 ;  /* 0x0007140c01007387 */ /* 0x0001e20000100800 */
[----:B------:R-:W-:-:S03]  /*fb00*/  @P3 IMAD.MOV.U32 R74, RZ, RZ, R12 ;  /* 0x000000ffff4a3224 */ /* 0x000fc600078e000c */
[----:B------:R1:W-:Y:S04]  /*fb10*/  STL [R1+0x6fc], R75 ;  /* 0x0006fc4b01007387 */ /* 0x0003e80000100800 */
[----:B------:R1:W2:Y:S01]  /*fb20*/  @P3 LDG.E.U8 R87, desc[UR24][R74.64] ;  /* 0x000000184a573981 */ /* 0x0002a2000c1e1100 */
[----:B0-----:R-:W-:-:S04]  /*fb30*/  IADD3 R12, P4, PT, R7, UR5, RZ ;  /* 0x00000005070c7c10 */ /* 0x001fc8000ff9e0ff */
[----:B-1----:R-:W-:Y:S01]  /*fb40*/  IADD3.X R75, PT, PT, R8, UR4, RZ, P4, !PT ;  /* 0x00000004084b7c10 */ /* 0x002fe2000a7fe4ff */
[----:B------:R-:W-:-:S05]  /*fb50*/  @P3 IMAD.MOV.U32 R74, RZ, RZ, R12 ;  /* 0x000000ffff4a3224 */ /* 0x000fca00078e000c */
[----:B------:R0:W2:Y:S01]  /*fb60*/  @P3 LDG.E.U8 R86, desc[UR24][R74.64] ;  /* 0x000000184a563981 */ /* 0x0000a2000c1e1100 */
[C---:B------:R-:W-:Y:S02]  /*fb70*/  ISETP.GT.U32.AND P4, PT, R11.reuse, R55, PT ;  /* 0x000000370b00720c */ /* 0x040fe40003f84070 */
[----:B------:R-:W-:Y:S01]  /*fb80*/  ISETP.GT.U32.AND P3, PT, R11, R58, PT ;  /* 0x0000003a0b00720c */ /* 0x000fe20003f64070 */
[----:B------:R1:W-:Y:S01]  /*fb90*/  STL [R1+0x71c], R12 ;  /* 0x00071c0c01007387 */ /* 0x0003e20000100800 */
[----:B------:R-:W-:Y:S01]  /*fba0*/  UIMAD UR4, UR12, 0x27, URZ ;  /* 0x000000270c0478a4 */ /* 0x000fe2000f8e02ff */
[----:B-1----:R-:W-:-:S08]  /*fbb0*/  SHF.R.U64 R12, R9, 0x18, RZ ;  /* 0x00000018090c7819 */ /* 0x002fd000000012ff */
[--C-:B------:R-:W-:Y:S01]  /*fbc0*/  @!P4 IMAD.IADD R55, R55, 0x1, -R11.reuse ;  /* 0x000000013737c824 */ /* 0x100fe200078e0a0b */
[----:B------:R-:W-:Y:S01]  /*fbd0*/  LOP3.LUT P4, RZ, R12, 0x1, RZ, 0xc0, !PT ;  /* 0x000000010cff7812 */ /* 0x000fe2000788c0ff */
[----:B------:R-:W-:Y:S01]  /*fbe0*/  USHF.R.S32.HI UR5, URZ, 0x1f, UR4 ;  /* 0x0000001fff057899 */ /* 0x000fe20008011404 */
[----:B------:R0:W-:Y:S01]  /*fbf0*/  STL [R1+0x718], R75 ;  /* 0x0007184b01007387 */ /* 0x0001e20000100800 */
[----:B------:R-:W-:Y:S01]  /*fc00*/  @!P3 IMAD.IADD R58, R58, 0x1, -R11 ;  /* 0x000000013a3ab824 */ /* 0x000fe200078e0a0b */
[----:B0-----:R-:W-:-:S04]  /*fc10*/  IADD3 R75, P3, PT, R0, UR4, RZ ;  /* 0x00000004004b7c10 */ /* 0x001fc8000ff7e0ff */
[----:B------:R-:W-:Y:S01]  /*fc20*/  IADD3.X R74, PT, PT, R2, UR5, RZ, P3, !PT ;  /* 0x00000005024a7c10 */ /* 0x000fe20009ffe4ff */
[----:B--2---:R-:W-:Y:S04]  /*fc30*/  STL.64 [R1+0xd60], R86 ;  /* 0x000d605601007387 */ /* 0x004fe80000100a00 */
[----:B------:R0:W-:Y:S04]  /*fc40*/  STL [R1+0x724], R75 ;  /* 0x0007244b01007387 */ /* 0x0001e80000100800 */
[----:B------:R1:W-:Y:S01]  /*fc50*/  STL [R1+0x720], R74 ;  /* 0x0007204a01007387 */ /* 0x0003e20000100800 */
[----:B0-----:R-:W-:-:S04]  /*fc60*/  @P4 LOP3.LUT R75, R75, R74, RZ, 0x3c, !PT ;  /* 0x0000004a4b4b4212 */ /* 0x001fc800078e3cff */
[C---:B-1----:R-:W-:Y:S02]  /*fc70*/  @P4 LOP3.LUT R74, R75.reuse, R74, RZ, 0x3c, !PT ;  /* 0x0000004a4b4a4212 */ /* 0x042fe400078e3cff */
[----:B------:R-:W-:Y:S02]  /*fc80*/  PRMT R87, RZ, 0x7610, R87 ;  /* 0x00007610ff577816 */ /* 0x000fe40000000057 */
[----:B------:R-:W-:-:S05]  /*fc90*/  @P4 LOP3.LUT R75, R75, R74, RZ, 0x3c, !PT ;  /* 0x0000004a4b4b4212 */ /* 0x000fca00078e3cff */
[----:B------:R0:W2:Y:S01]  /*fca0*/  @P4 LDG.E.U8 R87, desc[UR24][R74.64] ;  /* 0x000000184a574981 */ /* 0x0000a2000c1e1100 */
[----:B------:R-:W-:-:S13]  /*fcb0*/  ISETP.GT.U32.AND P6, PT, R11, R56, PT ;  /* 0x000000380b00720c */ /* 0x000fda0003fc4070 */
[----:B------:R-:W-:Y:S01]  /*fcc0*/  @!P6 IMAD.IADD R56, R56, 0x1, -R11 ;  /* 0x000000013838e824 */ /* 0x000fe200078e0a0b */
[----:B------:R-:W-:-:S13]  /*fcd0*/  ISETP.GT.U32.AND P6, PT, R11, R62, PT ;  /* 0x0000003e0b00720c */ /* 0x000fda0003fc4070 */
[----:B------:R-:W-:Y:S01]  /*fce0*/  @!P6 IMAD.IADD R62, R62, 0x1, -R11 ;  /* 0x000000013e3ee824 */ /* 0x000fe200078e0a0b */
[----:B------:R-:W-:Y:S02]  /*fcf0*/  ISETP.GT.U32.AND P6, PT, R11, R64, PT ;  /* 0x000000400b00720c */ /* 0x000fe40003fc4070 */
[----:B------:R-:W-:-:S11]  /*fd00*/  PRMT R72, RZ, 0x7610, R72 ;  /* 0x00007610ff487816 */ /* 0x000fd60000000048 */
[----:B------:R-:W-:Y:S01]  /*fd10*/  @!P6 IMAD.IADD R64, R64, 0x1, -R11 ;  /* 0x000000014040e824 */ /* 0x000fe200078e0a0b */
[----:B------:R-:W-:-:S05]  /*fd20*/  IADD3 R86, P6, PT, R3, UR4, RZ ;  /* 0x0000000403567c10 */ /* 0x000fca000ffde0ff */
[----:B0-----:R-:W-:Y:S01]  /*fd30*/  @P4 IMAD.MOV.U32 R74, RZ, RZ, R86 ;  /* 0x000000ffff4a4224 */ /* 0x001fe200078e0056 */
[----:B---3--:R-:W-:-:S13]  /*fd40*/  ISETP.GT.U32.AND P5, PT, R11, R43, PT ;  /* 0x0000002b0b00720c */ /* 0x008fda0003fa4070 */
[----:B------:R-:W-:Y:S01]  /*fd50*/  @!P5 IMAD.IADD R43, R43, 0x1, -R11 ;  /* 0x000000012b2bd824 */ /* 0x000fe200078e0a0b */
[----:B------:R-:W-:Y:S01]  /*fd60*/  ISETP.GT.U32.AND P5, PT, R11, R46, PT ;  /* 0x0000002e0b00720c */ /* 0x000fe20003fa4070 */
[----:B--2---:R0:W-:Y:S02]  /*fd70*/  STL [R1+0x60], R87 ;  /* 0x0000605701007387 */ /* 0x0041e40000100800 */
[----:B0-----:R-:W-:-:S05]  /*fd80*/  IADD3.X R87, PT, PT, R4, UR5, RZ, P6, !PT ;  /* 0x0000000504577c10 */ /* 0x001fca000b7fe4ff */
[----:B------:R-:W-:-:S05]  /*fd90*/  @P4 IMAD.MOV.U32 R75, RZ, RZ, R87 ;  /* 0x000000ffff4b4224 */ /* 0x000fca00078e0057 */
        /* <DEDUP_REMOVED lines=8> */
[----:B------:R-:W-:Y:S01]  /*fe20*/  ISETP.GT.U32.AND P5, PT, R11, R61, PT ;  /* 0x0000003d0b00720c */ /* 0x000fe20003fa4070 */
[----:B------:R-:W-:-:S12]  /*fe30*/  STL [R1+0x72c], R86 ;  /* 0x00072c5601007387 */ /* 0x000fd80000100800 */
[----:B------:R-:W-:Y:S01]  /*fe40*/  @!P5 IMAD.IADD R61, R61, 0x1, -R11 ;  /* 0x000000013d3dd824 */ /* 0x000fe200078e0a0b */
[----:B------:R-:W-:Y:S01]  /*fe50*/  ISETP.GT.U32.AND P5, PT, R11, R68, PT ;  /* 0x000000440b00720c */ /* 0x000fe20003fa4070 */
[----:B------:R-:W-:Y:S01]  /*fe60*/  STL [R1+0x728], R87 ;  /* 0x0007285701007387 */ /* 0x000fe20000100800 */
[----:B------:R-:W-:-:S11]  /*fe70*/  PRMT R70, RZ, 0x7610, R70 ;  /* 0x00007610ff467816 */ /* 0x000fd60000000046 */
[----:B------:R-:W-:Y:S01]  /*fe80*/  @!P5 IMAD.IADD R68, R68, 0x1, -R11 ;  /* 0x000000014444d824 */ /* 0x000fe200078e0a0b */
[----:B--2---:R0:W-:Y:S02]  /*fe90*/  STL [R1+0x5c], R72 ;  /* 0x00005c4801007387 */ /* 0x0041e40000100800 */
[----:B0-----:R-:W-:-:S04]  /*fea0*/  IADD3 R72, P5, PT, R5, UR4, RZ ;  /* 0x0000000405487c10 */ /* 0x001fc8000ffbe0ff */
[----:B------:R-:W-:Y:S01]  /*feb0*/  IADD3.X R86, PT, PT, R6, UR5, RZ, P5, !PT ;  /* 0x0000000506567c10 */ /* 0x000fe2000affe4ff */
[----:B------:R-:W-:-:S04]  /*fec0*/  @P4 IMAD.MOV.U32 R74, RZ, RZ, R72 ;  /* 0x000000ffff4a4224 */ /* 0x000fc800078e0048 */
[----:B------:R-:W-:-:S05]  /*fed0*/  @P4 IMAD.MOV.U32 R75, RZ, RZ, R86 ;  /* 0x000000ffff4b4224 */ /* 0x000fca00078e0056 */
[----:B------:R-:W2:Y:S04]  /*fee0*/  @P4 LDG.E.U8 R70, desc[UR24][R74.64] ;  /* 0x000000184a464981 */ /* 0x000ea8000c1e1100 */
[----:B------:R-:W-:Y:S04]  /*fef0*/  STL [R1+0x734], R72 ;  /* 0x0007344801007387 */ /* 0x000fe80000100800 */
[----:B------:R-:W-:Y:S01]  /*ff00*/  STL [R1+0x730], R86 ;  /* 0x0007305601007387 */ /* 0x000fe20000100800 */
[----:B------:R-:W-:Y:S02]  /*ff10*/  PRMT R12, RZ, 0x7610, R12 ;  /* 0x00007610ff0c7816 */ /* 0x000fe4000000000c */
[----:B------:R-:W-:Y:S01]  /*ff20*/  ISETP.GT.U32.AND P3, PT, R11, R63, PT ;  /* 0x0000003f0b00720c */ /* 0x000fe20003f64070 */
[----:B--2---:R0:W-:Y:S02]  /*ff30*/  STL [R1+0x58], R70 ;  /* 0x0000584601007387 */ /* 0x0041e40000100800 */
[----:B0-----:R-:W-:-:S04]  /*ff40*/  IADD3 R70, P5, PT, R7, UR4, RZ ;  /* 0x0000000407467c10 */ /* 0x001fc8000ffbe0ff */
[----:B------:R-:W-:Y:S01]  /*ff50*/  IADD3.X R72, PT, PT, R8, UR5, RZ, P5, !PT ;  /* 0x0000000508487c10 */ /* 0x000fe2000affe4ff */
[----:B------:R-:W-:-:S04]  /*ff60*/  @P4 IMAD.MOV.U32 R74, RZ, RZ, R70 ;  /* 0x000000ffff4a4224 */ /* 0x000fc800078e0046 */
[----:B------:R-:W-:-:S05]  /*ff70*/  @P4 IMAD.MOV.U32 R75, RZ, RZ, R72 ;  /* 0x000000ffff4b4224 */ /* 0x000fca00078e0048 */
[----:B------:R-:W2:Y:S01]  /*ff80*/  @P4 LDG.E.U8 R12, desc[UR24][R74.64] ;  /* 0x000000184a0c4981 */ /* 0x000ea2000c1e1100 */
[----:B------:R-:W-:Y:S01]  /*ff90*/  @!P3 IMAD.IADD R63, R63, 0x1, -R11 ;  /* 0x000000013f3fb824 */ /* 0x000fe200078e0a0b */
[C---:B------:R-:W-:Y:S02]  /*ffa0*/  ISETP.GT.U32.AND P3, PT, R11.reuse, R89, PT ;  /* 0x000000590b00720c */ /* 0x040fe40003f64070 */
[----:B------:R-:W-:-:S11]  /*ffb0*/  ISETP.GT.U32.AND P5, PT, R11, R73, PT ;  /* 0x000000490b00720c */ /* 0x000fd60003fa4070 */
[--C-:B------:R-:W-:Y:S01]  /*ffc0*/  @!P3 IMAD.IADD R89, R89, 0x1, -R11.reuse ;  /* 0x000000015959b824 */ /* 0x100fe200078e0a0b */
[----:B------:R-:W-:Y:S01]  /*ffd0*/  ISETP.GT.U32.AND P3, PT, R11, R90, PT ;  /* 0x0000005a0b00720c */ /* 0x000fe20003f64070 */
[--C-:B------:R-:W-:Y:S01]  /*ffe0*/  @!P5 IMAD.IADD R73, R73, 0x1, -R11.reuse ;  /* 0x000000014949d824 */ /* 0x100fe200078e0a0b */
[C---:B------:R-:W-:Y:S02]  /*fff0*/  ISETP.GT.U32.AND P4, PT, R11.reuse, R93, PT ;  /* 0x0000005d0b00720c */ /* 0x040fe40003f84070 */
[C---:B------:R-:W-:Y:S01]  /*10000*/  ISETP.GT.U32.AND P5, PT, R11.reuse, R10, PT ;  /* 0x0000000a0b00720c */ /* 0x040fe20003fa4070 */
[----:B------:R-:W-:Y:S04]  /*10010*/  STL [R1+0x73c], R70 ;  /* 0x00073c4601007387 */ /* 0x000fe80000100800 */
[----:B------:R-:W-:Y:S04]  /*10020*/  STL [R1+0x738], R72 ;  /* 0x0007384801007387 */ /* 0x000fe80000100800 */
[--C-:B------:R-:W-:Y:S01]  /*10030*/  @!P3 IMAD.IADD R90, R90, 0x1, -R11.reuse ;  /* 0x000000015a5ab824 */ /* 0x100fe200078e0a0b */
[----:B------:R-:W-:Y:S01]  /*10040*/  ISETP.GT.U32.AND P3, PT, R11, R17, PT ;  /* 0x000000110b00720c */ /* 0x000fe20003f64070 */
[----:B------:R0:W-:Y:S01]  /*10050*/  STL [R1], R73 ;  /* 0x0000004901007387 */ /* 0x0001e20000100800 */
[----:B------:R-:W-:-:S02]  /*10060*/  @!P4 IMAD.IADD R93, R93, 0x1, -R11 ;  /* 0x000000015d5dc824 */ /* 0x000fc400078e0a0b */
[----:B------:R-:W-:Y:S01]  /*10070*/  @!P5 IMAD.IADD R10, R10, 0x1, -R11 ;  /* 0x000000010a0ad824 */ /* 0x000fe200078e0a0b */
[----:B------:R-:W-:Y:S01]  /*10080*/  ISETP.GT.U32.AND P5, PT, R11, R16, PT ;  /* 0x000000100b00720c */ /* 0x000fe20003fa4070 */
[----:B0-----:R-:W3:Y:S01]  /*10090*/  LDL.LU R73, [R1+0xd84] ;  /* 0x000d840001497983 */ /* 0x001ee20000300800 */
[----:B------:R-:W-:-:S06]  /*100a0*/  UIMAD UR4, UR12, 0x2e, URZ ;  /* 0x0000002e0c0478a4 */ /* 0x000fcc000f8e02ff */
[----:B------:R-:W-:Y:S01]  /*100b0*/  @!P3 IMAD.IADD R17, R17, 0x1, -R11 ;  /* 0x000000011111b824 */ /* 0x000fe200078e0a0b */
[----:B------:R-:W-:-:S04]  /*100c0*/  USHF.R.S32.HI UR5, URZ, 0x1f, UR4 ;  /* 0x0000001fff057899 */ /* 0x000fc80008011404 */
[----:B------:R-:W-:Y:S01]  /*100d0*/  @!P5 IMAD.IADD R16, R16, 0x1, -R11 ;  /* 0x000000011010d824 */ /* 0x000fe200078e0a0b */
[----:B------:R-:W-:Y:S02]  /*100e0*/  PRMT R85, RZ, 0x7610, R85 ;  /* 0x00007610ff557816 */ /* 0x000fe40000000055 */
[----:B------:R-:W-:Y:S02]  /*100f0*/  PRMT R84, RZ, 0x7610, R84 ;  /* 0x00007610ff547816 */ /* 0x000fe40000000054 */
[----:B----4-:R-:W-:-:S13]  /*10100*/  ISETP.GT.U32.AND P0, PT, R11, R47, PT ;  /* 0x0000002f0b00720c */ /* 0x010fda0003f04070 */
[----:B------:R-:W-:Y:S01]  /*10110*/  @!P0 IMAD.IADD R47, R47, 0x1, -R11 ;  /* 0x000000012f2f8824 */ /* 0x000fe200078e0a0b */
[----:B------:R-:W-:-:S13]  /*10120*/  ISETP.GT.U32.AND P0, PT, R11, R49, PT ;  /* 0x000000310b00720c */ /* 0x000fda0003f04070 */
[----:B------:R-:W-:Y:S01]  /*10130*/  @!P0 IMAD.IADD R49, R49, 0x1, -R11 ;  /* 0x0000000131318824 */ /* 0x000fe200078e0a0b */
[----:B------:R-:W-:-:S13]  /*10140*/  ISETP.GT.U32.AND P0, PT, R11, R52, PT ;  /* 0x000000340b00720c */ /* 0x000fda0003f04070 */
[----:B------:R-:W-:Y:S01]  /*10150*/  @!P0 IMAD.IADD R52, R52, 0x1, -R11 ;  /* 0x0000000134348824 */ /* 0x000fe200078e0a0b */
[----:B------:R-:W-:Y:S01]  /*10160*/  ISETP.GT.U32.AND P0, PT, R11, R57, PT ;  /* 0x000000390b00720c */ /* 0x000fe20003f04070 */
[----:B--2---:R0:W-:Y:S02]  /*10170*/  STL [R1+0x54], R12 ;  /* 0x0000540c01007387 */ /* 0x0041e40000100800 */
[----:B0-----:R-:W-:-:S04]  /*10180*/  SHF.R.U64 R12, R9, 0x11, RZ ;  /* 0x00000011090c7819 */ /* 0x001fc800000012ff */
[----:B------:R-:W-:Y:S01]  /*10190*/  LOP3.LUT P4, RZ, R12, 0x1, RZ, 0xc0, !PT ;  /* 0x000000010cff7812 */ /* 0x000fe2000788c0ff */
[----:B------:R0:W-:Y:S01]  /*101a0*/  STL [R1+0x8], R17 ;  /* 0x0000081101007387 */ /* 0x0001e20000100800 */
[----:B------:R-:W-:-:S04]  /*101b0*/  IADD3 R12, P3, PT, R0, UR4, RZ ;  /* 0x00000004000c7c10 */ /* 0x000fc8000ff7e0ff */
[----:B------:R-:W-:Y:S01]  /*101c0*/  IADD3.X R70, PT, PT, R2, UR5, RZ, P3, !PT ;  /* 0x0000000502467c10 */ /* 0x000fe20009ffe4ff */
[----:B0-----:R-:W2:Y:S06]  /*101d0*/  LDL.LU R17, [R1+0xd80] ;  /* 0x000d800001117983 */ /* 0x001eac0000300800 */
[----:B------:R-:W-:Y:S01]  /*101e0*/  @P4 IMAD.MOV.U32 R74, RZ, RZ, R12 ;  /* 0x000000ffff4a4224 */ /* 0x000fe200078e000c */
[----:B------:R0:W-:Y:S01]  /*101f0*/  STL [R1+0x4], R10 ;  /* 0x0000040a01007387 */ /* 0x0001e20000100800 */
[----:B------:R-:W-:-:S05]  /*10200*/  @P4 IMAD.MOV.U32 R75, RZ, RZ, R70 ;  /* 0x000000ffff4b4224 */ /* 0x000fca00078e0046 */
[----:B------:R1:W4:Y:S04]  /*10210*/  @P4 LDG.E.U8 R85, desc[UR24][R74.64] ;  /* 0x000000184a554981 */ /* 0x000328000c1e1100 */
[----:B0-----:R-:W4:Y:S04]  /*10220*/  LDL.LU R10, [R1+0xd7c] ;  /* 0x000d7c00010a7983 */ /* 0x001f280000300800 */
[----:B------:R0:W-:Y:S04]  /*10230*/  STL [R1+0x744], R12 ;  /* 0x0007440c01007387 */ /* 0x0001e80000100800 */
[----:B------:R1:W-:Y:S01]  /*10240*/  STL [R1+0x740], R70 ;  /* 0x0007404601007387 */ /* 0x0003e20000100800 */
[----:B0-----:R-:W-:-:S04]  /*10250*/  IADD3 R12, P5, PT, R3, UR4, RZ ;  /* 0x00000004030c7c10 */ /* 0x001fc8000ffbe0ff */
[----:B-1----:R-:W-:Y:S01]  /*10260*/  IADD3.X R70, PT, PT, R4, UR5, RZ, P5, !PT ;  /* 0x0000000504467c10 */ /* 0x002fe2000affe4ff */
[----:B------:R-:W-:-:S04]  /*10270*/  @P4 IMAD.MOV.U32 R74, RZ, RZ, R12 ;  /* 0x000000ffff4a4224 */ /* 0x000fc800078e000c */
[----:B------:R-:W-:-:S05]  /*10280*/  @P4 IMAD.MOV.U32 R75, RZ, RZ, R70 ;  /* 0x000000ffff4b4224 */ /* 0x000fca00078e0046 */
[----:B------:R0:W4:Y:S01]  /*10290*/  @P4 LDG.E.U8 R84, desc[UR24][R74.64] ;  /* 0x000000184a544981 */ /* 0x000122000c1e1100 */
[----:B------:R-:W-:Y:S01]  /*102a0*/  @!P0 IMAD.IADD R57, R57, 0x1, -R11 ;  /* 0x0000000139398824 */ /* 0x000fe200078e0a0b */
[----:B------:R-:W-:-:S13]  /*102b0*/  ISETP.GT.U32.AND P0, PT, R11, R59, PT ;  /* 0x0000003b0b00720c */ /* 0x000fda0003f04070 */
[----:B------:R-:W-:Y:S01]  /*102c0*/  @!P0 IMAD.IADD R59, R59, 0x1, -R11 ;  /* 0x000000013b3b8824 */ /* 0x000fe200078e0a0b */
[----:B------:R-:W-:-:S13]  /*102d0*/  ISETP.GT.U32.AND P0, PT, R11, R65, PT ;  /* 0x000000410b00720c */ /* 0x000fda0003f04070 */
[----:B------:R-:W-:Y:S01]  /*102e0*/  @!P0 IMAD.IADD R65, R65, 0x1, -R11 ;  /* 0x0000000141418824 */ /* 0x000fe200078e0a0b */
[----:B------:R-:W-:-:S13]  /*102f0*/  ISETP.GT.U32.AND P0, PT, R11, R67, PT ;  /* 0x000000430b00720c */ /* 0x000fda0003f04070 */
[----:B------:R-:W-:Y:S01]  /*10300*/  @!P0 IMAD.IADD R67, R67, 0x1, -R11 ;  /* 0x0000000143438824 */ /* 0x000fe200078e0a0b */
[C---:B------:R-:W-:Y:S02]  /*10310*/  ISETP.GT.U32.AND P0, PT, R11.reuse, R88, PT ;  /* 0x000000580b00720c */ /* 0x040fe40003f04070 */
[----:B------:R-:W-:-:S11]  /*10320*/  ISETP.GT.U32.AND P6, PT, R11, R66, PT ;  /* 0x000000420b00720c */ /* 0x000fd60003fc4070 */
[--C-:B------:R-:W-:Y:S01]  /*10330*/  @!P0 IMAD.IADD R88, R88, 0x1, -R11.reuse ;  /* 0x0000000158588824 */ /* 0x100fe200078e0a0b */
[C---:B------:R-:W-:Y:S01]  /*10340*/  ISETP.GT.U32.AND P0, PT, R11.reuse, R91, PT ;  /* 0x0000005b0b00720c */ /* 0x040fe20003f04070 */
[----:B------:R-:W-:Y:S01]  /*10350*/  @!P6 IMAD.IADD R66, R66, 0x1, -R11 ;  /* 0x000000014242e824 */ /* 0x000fe200078e0a0b */
[----:B------:R-:W-:-:S11]  /*10360*/  ISETP.GT.U32.AND P6, PT, R11, R69, PT ;  /* 0x000000450b00720c */ /* 0x000fd60003fc4070 */
[--C-:B------:R-:W-:Y:S01]  /*10370*/  @!P0 IMAD.IADD R91, R91, 0x1, -R11.reuse ;  /* 0x000000015b5b8824 */ /* 0x100fe200078e0a0b */
[----:B------:R-:W-:Y:S01]  /*10380*/  ISETP.GT.U32.AND P0, PT, R11, R92, PT ;  /* 0x0000005c0b00720c */ /* 0x000fe20003f04070 */
[----:B------:R-:W-:Y:S01]  /*10390*/  @!P6 IMAD.IADD R69, R69, 0x1, -R11 ;  /* 0x000000014545e824 */ /* 0x000fe200078e0a0b */
[----:B------:R-:W-:-:S11]  /*103a0*/  ISETP.GT.U32.AND P6, PT, R11, R14, PT ;  /* 0x0000000e0b00720c */ /* 0x000fd60003fc4070 */
[--C-:B------:R-:W-:Y:S01]  /*103b0*/  @!P0 IMAD.IADD R92, R92, 0x1, -R11.reuse ;  /* 0x000000015c5c8824 */ /* 0x100fe200078e0a0b */
[C---:B------:R-:W-:Y:S01]  /*103c0*/  ISETP.GT.U32.AND P0, PT, R11.reuse, R19, PT ;  /* 0x000000130b00720c */ /* 0x040fe20003f04070 */
[----:B------:R-:W-:Y:S01]  /*103d0*/  @!P6 IMAD.IADD R14, R14, 0x1, -R11 ;  /* 0x000000010e0ee824 */ /* 0x000fe200078e0a0b */
[----:B------:R-:W-:-:S11]  /*103e0*/  ISETP.GT.U32.AND P6, PT, R11, R21, PT ;  /* 0x000000150b00720c */ /* 0x000fd60003fc4070 */
[--C-:B------:R-:W-:Y:S01]  /*103f0*/  @!P0 IMAD.IADD R19, R19, 0x1, -R11.reuse ;  /* 0x0000000113138824 */ /* 0x100fe200078e0a0b */
[----:B------:R-:W-:Y:S01]  /*10400*/  ISETP.GT.U32.AND P0, PT, R11, R20, PT ;  /* 0x000000140b00720c */ /* 0x000fe20003f04070 */
[----:B------:R-:W-:-:S12]  /*10410*/  @!P6 IMAD.IADD R21, R21, 0x1, -R11 ;  /* 0x000000011515e824 */ /* 0x000fd800078e0a0b */
[----:B------:R-:W-:Y:S01]  /*10420*/  @!P0 IMAD.IADD R20, R20, 0x1, -R11 ;  /* 0x0000000114148824 */ /* 0x000fe200078e0a0b */
[----:B------:R-:W-:Y:S02]  /*10430*/  ISETP.GT.U32.AND P0, PT, R11, R35, PT ;  /* 0x000000230b00720c */ /* 0x000fe40003f04070 */
[----:B------:R-:W-:Y:S02]  /*10440*/  PRMT R83, RZ, 0x7610, R83 ;  /* 0x00007610ff537816 */ /* 0x000fe40000000053 */
[----:B------:R-:W-:-:S09]  /*10450*/  PRMT R82, RZ, 0x7610, R82 ;  /* 0x00007610ff527816 */ /* 0x000fd20000000052 */
[----:B------:R-:W-:Y:S01]  /*10460*/  @!P0 IMAD.IADD R35, R35, 0x1, -R11 ;  /* 0x0000000123238824 */ /* 0x000fe200078e0a0b */
[----:B---3--:R-:W-:Y:S01]  /*10470*/  PRMT R73, RZ, 0x7610, R73 ;  /* 0x00007610ff497816 */ /* 0x008fe20000000049 */
[----:B--2---:R-:W-:Y:S04]  /*10480*/  STL.64 [R1+0xd68], R16 ;  /* 0x000d681001007387 */ /* 0x004fe80000100a00 */
[----:B------:R1:W-:Y:S04]  /*10490*/  STL [R1+0x74c], R12 ;  /* 0x00074c0c01007387 */ /* 0x0003e80000100800 */
[----:B------:R2:W-:Y:S01]  /*104a0*/  STL [R1+0x748], R70 ;  /* 0x0007484601007387 */ /* 0x0005e20000100800 */
[----:B-1----:R-:W-:-:S04]  /*104b0*/  IADD3 R12, P6, PT, R5, UR4, RZ ;  /* 0x00000004050c7c10 */ /* 0x002fc8000ffde0ff */
[----:B--2---:R-:W-:Y:S01]  /*104c0*/  IADD3.X R70, PT, PT, R6, UR5, RZ, P6, !PT ;  /* 0x0000000506467c10 */ /* 0x004fe2000b7fe4ff */
[----:B0-----:R-:W-:-:S04]  /*104d0*/  @P4 IMAD.MOV.U32 R74, RZ, RZ, R12 ;  /* 0x000000ffff4a4224 */ /* 0x001fc800078e000c */
[----:B------:R-:W-:-:S05]  /*104e0*/  @P4 IMAD.MOV.U32 R75, RZ, RZ, R70 ;  /* 0x000000ffff4b4224 */ /* 0x000fca00078e0046 */
[----:B------:R0:W2:Y:S04]  /*104f0*/  @P4 LDG.E.U8 R83, desc[UR24][R74.64] ;  /* 0x000000184a534981 */ /* 0x0000a8000c1e1100 */
[----:B----4-:R-:W-:Y:S04]  /*10500*/  STL.64 [R1+0xd70], R84 ;  /* 0x000d705401007387 */ /* 0x010fe80000100a00 */
[----:B------:R1:W-:Y:S04]  /*10510*/  STL [R1+0x754], R12 ;  /* 0x0007540c01007387 */ /* 0x0003e80000100800 */
[----:B------:R3:W-:Y:S01]  /*10520*/  STL [R1+0x750], R70 ;  /* 0x0007504601007387 */ /* 0x0007e20000100800 */
[----:B-1----:R-:W-:-:S04]  /*10530*/  IADD3 R12, P0, PT, R7, UR4, RZ ;  /* 0x00000004070c7c10 */ /* 0x002fc8000ff1e0ff */
[----:B---3--:R-:W-:Y:S01]  /*10540*/  IADD3.X R70, PT, PT, R8, UR5, RZ, P0, !PT ;  /* 0x0000000508467c10 */ /* 0x008fe200087fe4ff */
[----:B0-----:R-:W-:-:S04]  /*10550*/  @P4 IMAD.MOV.U32 R74, RZ, RZ, R12 ;  /* 0x000000ffff4a4224 */ /* 0x001fc800078e000c */
[----:B------:R-:W-:-:S05]  /*10560*/  @P4 IMAD.MOV.U32 R75, RZ, RZ, R70 ;  /* 0x000000ffff4b4224 */ /* 0x000fca00078e0046 */
[----:B------:R0:W3:Y:S01]  /*10570*/  @P4 LDG.E.U8 R82, desc[UR24][R74.64] ;  /* 0x000000184a524981 */ /* 0x0000e2000c1e1100 */
[C---:B------:R-:W-:Y:S02]  /*10580*/  ISETP.GT.U32.AND P4, PT, R11.reuse, R30, PT ;  /* 0x0000001e0b00720c */ /* 0x040fe40003f84070 */
[----:B------:R-:W-:Y:S01]  /*10590*/  ISETP.GT.U32.AND P6, PT, R11, R34, PT ;  /* 0x000000220b00720c */ /* 0x000fe20003fc4070 */
[----:B------:R1:W-:Y:S01]  /*105a0*/  STL [R1+0x75c], R12 ;  /* 0x00075c0c01007387 */ /* 0x0003e20000100800 */
[----:B------:R-:W-:Y:S01]  /*105b0*/  UIMAD UR4, UR12, 0x2f, URZ ;  /* 0x0000002f0c0478a4 */ /* 0x000fe2000f8e02ff */
[----:B-1----:R-:W-:-:S08]  /*105c0*/  SHF.R.U64 R12, R9, 0x10, RZ ;  /* 0x00000010090c7819 */ /* 0x002fd000000012ff */
[--C-:B------:R-:W-:Y:S01]  /*105d0*/  @!P4 IMAD.IADD R30, R30, 0x1, -R11.reuse ;  /* 0x000000011e1ec824 */ /* 0x100fe200078e0a0b */
[----:B------:R-:W-:Y:S01]  /*105e0*/  USHF.R.S32.HI UR5, URZ, 0x1f, UR4 ;  /* 0x0000001fff057899 */ /* 0x000fe20008011404 */
[----:B------:R-:W-:Y:S01]  /*105f0*/  LOP3.LUT P4, RZ, R12, 0x1, RZ, 0xc0, !PT ;  /* 0x000000010cff7812 */ /* 0x000fe2000788c0ff */
[----:B------:R-:W-:Y:S01]  /*10600*/  @!P6 IMAD.IADD R34, R34, 0x1, -R11 ;  /* 0x000000012222e824 */ /* 0x000fe200078e0a0b */
[----:B------:R-:W-:Y:S01]  /*10610*/  IADD3 R85, P6, PT, R0, UR4, RZ ;  /* 0x0000000400557c10 */ /* 0x000fe2000ffde0ff */
[----:B------:R1:W-:Y:S03]  /*10620*/  STL [R1+0x758], R70 ;  /* 0x0007584601007387 */ /* 0x0003e60000100800 */
[----:B------:R-:W-:Y:S01]  /*10630*/  IADD3.X R86, PT, PT, R2, UR5, RZ, P6, !PT ;  /* 0x0000000502567c10 */ /* 0x000fe2000b7fe4ff */
[----:B-1----:R-:W4:Y:S06]  /*10640*/  LDL.LU R70, [R1+0x3fc] ;  /* 0x0003fc0001467983 */ /* 0x002f2c0000300800 */
[----:B0-----:R-:W-:Y:S01]  /*10650*/  @P4 IMAD.MOV.U32 R74, RZ, RZ, R85 ;  /* 0x000000ffff4a4224 */ /* 0x001fe200078e0055 */
[----:B------:R-:W2:Y:S01]  /*10660*/  LDL.LU R87, [R1+0x408] ;  /* 0x0004080001577983 */ /* 0x000ea20000300800 */
[----:B------:R-:W-:-:S03]  /*10670*/  @P4 IMAD.MOV.U32 R75, RZ, RZ, R86 ;  /* 0x000000ffff4b4224 */ /* 0x000fc600078e0056 */
[----:B------:R-:W2:Y:S04]  /*10680*/  LDL.LU R72, [R1+0x404] ;  /* 0x0004040001487983 */ /* 0x000ea80000300800 */
[----:B------:R-:W-:Y:S04]  /*10690*/  STL [R1+0x764], R85 ;  /* 0x0007645501007387 */ /* 0x000fe80000100800 */
[----:B------:R0:W-:Y:S01]  /*106a0*/  STL [R1+0x760], R86 ;  /* 0x0007605601007387 */ /* 0x0001e20000100800 */
[----:B------:R-:W-:-:S03]  /*106b0*/  PRMT R10, RZ, 0x7610, R10 ;  /* 0x00007610ff0a7816 */ /* 0x000fc6000000000a */
[----:B------:R1:W2:Y:S01]  /*106c0*/  @P4 LDG.E.U8 R73, desc[UR24][R74.64] ;  /* 0x000000184a494981 */ /* 0x0002a2000c1e1100 */
[----:B0-----:R-:W-:-:S04]  /*106d0*/  IADD3 R86, P6, PT, R3, UR4, RZ ;  /* 0x0000000403567c10 */ /* 0x001fc8000ffde0ff */
[----:B-1----:R-:W-:Y:S01]  /*106e0*/  IADD3.X R75, PT, PT, R4, UR5, RZ, P6, !PT ;  /* 0x00000005044b7c10 */ /* 0x002fe2000b7fe4ff */
[----:B------:R-:W-:-:S05]  /*106f0*/  @P4 IMAD.MOV.U32 R74, RZ, RZ, R86 ;  /* 0x000000ffff4a4224 */ /* 0x000fca00078e0056 */
[----:B------:R-:W3:Y:S01]  /*10700*/  @P4 LDG.E.U8 R10, desc[UR24][R74.64] ;  /* 0x000000184a0a4981 */ /* 0x000ee2000c1e1100 */
[C---:B------:R-:W-:Y:S02]  /*10710*/  ISETP.GT.U32.AND P3, PT, R11.reuse, R15, PT ;  /* 0x0000000f0b00720c */ /* 0x040fe40003f64070 */
[----:B------:R-:W-:-:S11]  /*10720*/  ISETP.GT.U32.AND P5, PT, R11, R37, PT ;  /* 0x000000250b00720c */ /* 0x000fd60003fa4070 */
[--C-:B------:R-:W-:Y:S01]  /*10730*/  @!P3 IMAD.IADD R15, R15, 0x1, -R11.reuse ;  /* 0x000000010f0fb824 */ /* 0x100fe200078e0a0b */
[C---:B------:R-:W-:Y:S02]  /*10740*/  ISETP.GT.U32.AND P3, PT, R11.reuse, R36, PT ;  /* 0x000000240b00720c */ /* 0x040fe40003f64070 */
[----:B------:R-:W-:Y:S01]  /*10750*/  ISETP.GT.U32.AND P0, PT, R11, R31, PT ;  /* 0x0000001f0b00720c */ /* 0x000fe20003f04070 */
[----:B------:R-:W-:Y:S01]  /*10760*/  @!P5 IMAD.IADD R37, R37, 0x1, -R11 ;  /* 0x000000012525d824 */ /* 0x000fe200078e0a0b */
[----:B------:R-:W-:-:S09]  /*10770*/  ISETP.GT.U32.AND P5, PT, R11, R32, PT ;  /* 0x000000200b00720c */ /* 0x000fd20003fa4070 */
[--C-:B------:R-:W-:Y:S01]  /*10780*/  @!P3 IMAD.IADD R36, R36, 0x1, -R11.reuse ;  /* 0x000000012424b824 */ /* 0x100fe200078e0a0b */
[----:B------:R-:W-:Y:S01]  /*10790*/  ISETP.GT.U32.AND P3, PT, R11, R33, PT ;  /* 0x000000210b00720c */ /* 0x000fe20003f64070 */
[----:B--2---:R0:W-:Y:S04]  /*107a0*/  STL [R1+0x50], R73 ;  /* 0x0000504901007387 */ /* 0x0041e80000100800 */
[----:B0-----:R-:W2:Y:S04]  /*107b0*/  LDL.LU R73, [R1+0x40c] ;  /* 0x00040c0001497983 */ /* 0x001ea80000300800 */
[----:B------:R-:W2:Y:S04]  /*107c0*/  LDL.LU R85, [R1+0x414] ;  /* 0x0004140001557983 */ /* 0x000ea80000300800 */
[----:B------:R0:W-:Y:S04]  /*107d0*/  STL [R1+0x76c], R86 ;  /* 0x00076c5601007387 */ /* 0x0001e80000100800 */
[----:B------:R-:W-:Y:S04]  /*107e0*/  STL [R1+0x768], R75 ;  /* 0x0007684b01007387 */ /* 0x000fe80000100800 */
[----:B0-----:R-:W2:Y:S04]  /*107f0*/  LDL.LU R86, [R1+0x410] ;  /* 0x0004100001567983 */ /* 0x001ea80000300800 */
[----:B---3--:R0:W-:Y:S04]  /*10800*/  STL [R1+0x4c], R10 ;  /* 0x00004c0a01007387 */ /* 0x0081e80000100800 */
[----:B0-----:R-:W3:Y:S01]  /*10810*/  LDL.LU R10, [R1+0xd78] ;  /* 0x000d7800010a7983 */ /* 0x001ee20000300800 */
[--C-:B------:R-:W-:Y:S01]  /*10820*/  @!P3 IMAD.IADD R33, R33, 0x1, -R11.reuse ;  /* 0x000000012121b824 */ /* 0x100fe200078e0a0b */
[----:B------:R-:W-:Y:S01]  /*10830*/  ISETP.GT.U32.AND P3, PT, R11, R28, PT ;  /* 0x0000001c0b00720c */ /* 0x000fe20003f64070 */
[--C-:B------:R-:W-:Y:S01]  /*10840*/  @!P0 IMAD.IADD R31, R31, 0x1, -R11.reuse ;  /* 0x000000011f1f8824 */ /* 0x100fe200078e0a0b */
[C---:B------:R-:W-:Y:S01]  /*10850*/  ISETP.GT.U32.AND P0, PT, R11.reuse, R26, PT ;  /* 0x0000001a0b00720c */ /* 0x040fe20003f04070 */
[----:B------:R-:W-:Y:S01]  /*10860*/  @!P5 IMAD.IADD R32, R32, 0x1, -R11 ;  /* 0x000000012020d824 */ /* 0x000fe200078e0a0b */
[----:B------:R-:W-:-:S09]  /*10870*/  ISETP.GT.U32.AND P5, PT, R11, R27, PT ;  /* 0x0000001b0b00720c */ /* 0x000fd20003fa4070 */
[--C-:B------:R-:W-:Y:S01]  /*10880*/  @!P3 IMAD.IADD R28, R28, 0x1, -R11.reuse ;  /* 0x000000011c1cb824 */ /* 0x100fe200078e0a0b */
[C---:B------:R-:W-:Y:S01]  /*10890*/  ISETP.GT.U32.AND P3, PT, R11.reuse, R25, PT ;  /* 0x000000190b00720c */ /* 0x040fe20003f64070 */
[--C-:B------:R-:W-:Y:S01]  /*108a0*/  @!P0 IMAD.IADD R26, R26, 0x1, -R11.reuse ;  /* 0x000000011a1a8824 */ /* 0x100fe200078e0a0b */
[----:B------:R-:W-:Y:S01]  /*108b0*/  ISETP.GT.U32.AND P0, PT, R11, R23, PT ;  /* 0x000000170b00720c */ /* 0x000fe20003f04070 */
[----:B------:R-:W-:Y:S01]  /*108c0*/  @!P5 IMAD.IADD R27, R27, 0x1, -R11 ;  /* 0x000000011b1bd824 */ /* 0x000fe200078e0a0b */
[----:B------:R-:W-:-:S09]  /*108d0*/  ISETP.GT.U32.AND P5, PT, R11, R24, PT ;  /* 0x000000180b00720c */ /* 0x000fd20003fa4070 */
[--C-:B------:R-:W-:Y:S01]  /*108e0*/  @!P3 IMAD.IADD R25, R25, 0x1, -R11.reuse ;  /* 0x000000011919b824 */ /* 0x100fe200078e0a0b */
[----:B------:R-:W-:Y:S01]  /*108f0*/  ISETP.GT.U32.AND P3, PT, R11, R22, PT ;  /* 0x000000160b00720c */ /* 0x000fe20003f64070 */
[--C-:B------:R-:W-:Y:S01]  /*10900*/  @!P0 IMAD.IADD R23, R23, 0x1, -R11.reuse ;  /* 0x0000000117178824 */ /* 0x100fe200078e0a0b */
[C---:B------:R-:W-:Y:S01]  /*10910*/  ISETP.GT.U32.AND P0, PT, R11.reuse, R29, PT ;  /* 0x0000001d0b00720c */ /* 0x040fe20003f04070 */
[----:B------:R-:W-:Y:S01]  /*10920*/  @!P5 IMAD.IADD R24, R24, 0x1, -R11 ;  /* 0x000000011818d824 */ /* 0x000fe200078e0a0b */
[----:B------:R-:W-:Y:S02]  /*10930*/  ISETP.GT.U32.AND P5, PT, R11, R13, PT ;  /* 0x0000000d0b00720c */ /* 0x000fe40003fa4070 */
[----:B------:R-:W-:-:S07]  /*10940*/  PRMT R84, RZ, 0x7610, R84 ;  /* 0x00007610ff547816 */ /* 0x000fce0000000054 */
[--C-:B------:R-:W-:Y:S02]  /*10950*/  @!P3 IMAD.IADD R22, R22, 0x1, -R11.reuse ;  /* 0x000000011616b824 */ /* 0x100fe400078e0a0b */
[--C-:B------:R-:W-:Y:S02]  /*10960*/  @!P0 IMAD.IADD R29, R29, 0x1, -R11.reuse ;  /* 0x000000011d1d8824 */ /* 0x100fe400078e0a0b */
[----:B------:R-:W-:Y:S01]  /*10970*/  @!P5 IMAD.IADD R13, R13, 0x1, -R11 ;  /* 0x000000010d0dd824 */ /* 0x000fe200078e0a0b */
[----:B----4-:R-:W-:Y:S02]  /*10980*/  ISETP.GE.AND P6, PT, R70, RZ, PT ;  /* 0x000000ff4600720c */ /* 0x010fe40003fc6270 */
[----:B------:R-:W4:Y:S01]  /*10990*/  LDL.LU R70, [R1+0x418] ;  /* 0x0004180001467983 */ /* 0x000f220000300800 */
[----:B---3--:R-:W-:Y:S02]  /*109a0*/  ISETP.GE.AND P3, PT, R10, RZ, PT ;  /* 0x000000ff0a00720c */ /* 0x008fe40003f66270 */
[----:B------:R-:W-:-:S04]  /*109b0*/  IADD3 R10, P0, PT, R5, UR4, RZ ;  /* 0x00000004050a7c10 */ /* 0x000fc8000ff1e0ff */
[----:B------:R-:W-:-:S05]  /*109c0*/  IADD3.X R11, PT, PT, R6, UR5, RZ, P0, !PT ;  /* 0x00000005060b7c10 */ /* 0x000fca00087fe4ff */
[----:B------:R0:W3:Y:S04]  /*109d0*/  @P4 LDG.E.U8 R84, desc[UR24][R10.64] ;  /* 0x000000180a544981 */ /* 0x0000e8000c1e1100 */
[----:B------:R0:W-:Y:S01]  /*109e0*/  STL [R1+0x400], R10 ;  /* 0x0004000a01007387 */ /* 0x0001e20000100800 */
[----:B------:R-:W-:-:S03]  /*109f0*/  ISETP.GE.AND P0, PT, R87, RZ, PT ;  /* 0x000000ff5700720c */ /* 0x000fc60003f06270 */
[----:B------:R1:W-:Y:S01]  /*10a00*/  STL [R1+0x3fc], R11 ;  /* 0x0003fc0b01007387 */ /* 0x0003e20000100800 */
[----:B------:R-:W-:Y:S01]  /*10a10*/  @!P3 IMAD.MOV R38, RZ, RZ, -R38 ;  /* 0x000000ffff26b224 */ /* 0x000fe200078e0a26 */
[----:B0-----:R-:W-:Y:S02]  /*10a20*/  IADD3 R10, P5, PT, R7, UR4, RZ ;  /* 0x00000004070a7c10 */ /* 0x001fe4000ffbe0ff */
[----:B------:R-:W3:Y:S02]  /*10a30*/  LDL.LU R87, [R1+0x41c] ;  /* 0x00041c0001577983 */ /* 0x000ee40000300800 */
[----:B-1----:R-:W-:Y:S02]  /*10a40*/  IADD3.X R11, PT, PT, R8, UR5, RZ, P5, !PT ;  /* 0x00000005080b7c10 */ /* 0x002fe4000affe4ff */
[----:B------:R0:W-:Y:S01]  /*10a50*/  STL [R1+0x62c], R10 ;  /* 0x00062c0a01007387 */ /* 0x0001e20000100800 */
[----:B------:R-:W-:-:S03]  /*10a60*/  ISETP.GE.AND P3, PT, R72, RZ, PT ;  /* 0x000000ff4800720c */ /* 0x000fc60003f66270 */
[----:B------:R1:W-:Y:S04]  /*10a70*/  STL [R1+0x628], R11 ;  /* 0x0006280b01007387 */ /* 0x0003e80000100800 */
[----:B------:R-:W3:Y:S01]  /*10a80*/  LDL.LU R72, [R1+0x428] ;  /* 0x0004280001487983 */ /* 0x000ee20000300800 */
[----:B--2---:R-:W-:-:S03]  /*10a90*/  ISETP.GE.AND P5, PT, R73, RZ, PT ;  /* 0x000000ff4900720c */ /* 0x004fc60003fa6270 */
[----:B------:R-:W2:Y:S01]  /*10aa0*/  LDL.LU R73, [R1+0x420] ;  /* 0x0004200001497983 */ /* 0x000ea20000300800 */
[----:B------:R-:W-:Y:S01]  /*10ab0*/  PRMT R81, RZ, 0x7610, R81 ;  /* 0x00007610ff517816 */ /* 0x000fe20000000051 */
[----:B------:R-:W-:Y:S01]  /*10ac0*/  @!P0 IMAD.MOV R41, RZ, RZ, -R41 ;  /* 0x000000ffff298224 */ /* 0x000fe200078e0a29 */
[----:B------:R-:W-:Y:S02]  /*10ad0*/  ISETP.GE.AND P0, PT, R86, RZ, PT ;  /* 0x000000ff5600720c */ /* 0x000fe40003f06270 */
[----:B------:R-:W2:Y:S01]  /*10ae0*/  LDL.LU R86, [R1+0x434] ;  /* 0x0004340001567983 */ /* 0x000ea20000300800 */
[----:B------:R-:W-:-:S03]  /*10af0*/  UIMAD UR4, UR12, 0x36, URZ ;  /* 0x000000360c0478a4 */ /* 0x000fc6000f8e02ff */
[----:B------:R0:W2:Y:S01]  /*10b00*/  @P4 LDG.E.U8 R81, desc[UR24][R10.64] ;  /* 0x000000180a514981 */ /* 0x0000a2000c1e1100 */
[----:B------:R-:W-:Y:S01]  /*10b10*/  @!P5 IMAD.MOV R39, RZ, RZ, -R39 ;  /* 0x000000ffff27d224 */ /* 0x000fe200078e0a27 */
[----:B----4-:R-:W-:Y:S02]  /*10b20*/  ISETP.GE.AND P5, PT, R70, RZ, PT ;  /* 0x000000ff4600720c */ /* 0x010fe40003fa6270 */
[----:B------:R-:W-:Y:S01]  /*10b30*/  ISETP.GE.AND P4, PT, R85, RZ, PT ;  /* 0x000000ff5500720c */ /* 0x000fe20003f86270 */
[----:B------:R-:W-:Y:S01]  /*10b40*/  @!P3 IMAD.MOV R40, RZ, RZ, -R40 ;  /* 0x000000ffff28b224 */ /* 0x000fe200078e0a28 */
[----:B------:R-:W-:Y:S01]  /*10b50*/  USHF.R.S32.HI UR5, URZ, 0x1f, UR4 ;  /* 0x0000001fff057899 */ /* 0x000fe20008011404 */
[----:B0-----:R-:W-:Y:S01]  /*10b60*/  SHF.R.U64 R10, R9, 0x9, RZ ;  /* 0x00000009090a7819 */ /* 0x001fe200000012ff */
[----:B------:R-:W-:-:S03]  /*10b70*/  @!P6 IMAD.MOV R42, RZ, RZ, -R42 ;  /* 0x000000ffff2ae224 */ /* 0x000fc600078e0a2a */
[----:B------:R-:W-:Y:S02]  /*10b80*/  LOP3.LUT P3, RZ, R10, 0x1, RZ, 0xc0, !PT ;  /* 0x000000010aff7812 */ /* 0x000fe4000786c0ff */
[----:B------:R-:W-:-:S04]  /*10b90*/  IADD3 R10, P6, PT, R0, UR4, RZ ;  /* 0x00000004000a7c10 */ /* 0x000fc8000ffde0ff */
[----:B-1----:R-:W-:Y:S01]  /*10ba0*/  IADD3.X R11, PT, PT, R2, UR5, RZ, P6, !PT ;  /* 0x00000005020b7c10 */ /* 0x002fe2000b7fe4ff */
[----:B------:R-:W-:Y:S02]  /*10bb0*/  @!P4 IMAD.MOV R45, RZ, RZ, -R45 ;  /* 0x000000ffff2dc224 */ /* 0x000fe400078e0a2d */
[----:B------:R-:W-:Y:S02]  /*10bc0*/  @!P0 IMAD.MOV R44, RZ, RZ, -R44 ;  /* 0x000000ffff2c8224 */ /* 0x000fe400078e0a2c */
[----:B------:R-:W-:Y:S01]  /*10bd0*/  @!P5 IMAD.MOV R43, RZ, RZ, -R43 ;  /* 0x000000ffff2bd224 */ /* 0x000fe200078e0a2b */
[----:B---3--:R0:W-:Y:S04]  /*10be0*/  STL [R1+0x34], R84 ;  /* 0x0000345401007387 */ /* 0x0081e80000100800 */
[----:B0-----:R-:W3:Y:S04]  /*10bf0*/  LDL.LU R84, [R1+0x43c] ;  /* 0x00043c0001547983 */ /* 0x001ee80000300800 */
[----:B------:R-:W4:Y:S01]  /*10c00*/  LDL.LU R70, [R1+0x438] ;  /* 0x0004380001467983 */ /* 0x000f220000300800 */
[----:B------:R-:W-:-:S03]  /*10c10*/  ISETP.GE.AND P4, PT, R87, RZ, PT ;  /* 0x000000ff5700720c */ /* 0x000fc60003f86270 */
[----:B------:R0:W-:Y:S04]  /*10c20*/  STL [R1+0x634], R10 ;  /* 0x0006340a01007387 */ /* 0x0001e80000100800 */
[----:B------:R1:W-:Y:S04]  /*10c30*/  STL [R1+0x630], R11 ;  /* 0x0006300b01007387 */ /* 0x0003e80000100800 */
[----:B------:R-:W4:Y:S01]  /*10c40*/  LDL.LU R87, [R1+0x444] ;  /* 0x0004440001577983 */ /* 0x000f220000300800 */
[----:B------:R-:W-:-:S03]  /*10c50*/  ISETP.GE.AND P0, PT, R72, RZ, PT ;  /* 0x000000ff4800720c */ /* 0x000fc60003f06270 */
[----:B------:R-:W4:Y:S01]  /*10c60*/  LDL.LU R72, [R1+0x440] ;  /* 0x0004400001487983 */ /* 0x000f220000300800 */
[----:B--2---:R-:W-:-:S03]  /*10c70*/  ISETP.GE.AND P5, PT, R73, RZ, PT ;  /* 0x000000ff4900720c */ /* 0x004fc60003fa6270 */
[----:B------:R-:W2:Y:S01]  /*10c80*/  LDL.LU R73, [R1+0x448] ;  /* 0x0004480001497983 */ /* 0x000ea20000300800 */
[----:B------:R-:W-:Y:S02]  /*10c90*/  PRMT R80, RZ, 0x7610, R80 ;  /* 0x00007610ff507816 */ /* 0x000fe40000000050 */
[----:B------:R-:W-:-:S04]  /*10ca0*/  PRMT R79, RZ, 0x7610, R79 ;  /* 0x00007610ff4f7816 */ /* 0x000fc8000000004f */
[----:B------:R0:W2:Y:S02]  /*10cb0*/  @P3 LDG.E.U8 R80, desc[UR24][R10.64] ;  /* 0x000000180a503981 */ /* 0x0000a4000c1e1100 */
[----:B0-----:R-:W-:-:S04]  /*10cc0*/  IADD3 R10, P6, PT, R3, UR4, RZ ;  /* 0x00000004030a7c10 */ /* 0x001fc8000ffde0ff */
[----:B-1----:R-:W-:Y:S01]  /*10cd0*/  IADD3.X R11, PT, PT, R4, UR5, RZ, P6, !PT ;  /* 0x00000005040b7c10 */ /* 0x002fe2000b7fe4ff */
[----:B------:R0:W-:Y:S01]  /*10ce0*/  STL [R1+0x63c], R10 ;  /* 0x00063c0a01007387 */ /* 0x0001e20000100800 */
[----:B------:R-:W-:-:S03]  /*10cf0*/  @!P5 IMAD.MOV R46, RZ, RZ, -R46 ;  /* 0x000000ffff2ed224 */ /* 0x000fc600078e0a2e */
[----:B------:R0:W2:Y:S01]  /*10d00*/  @P3 LDG.E.U8 R79, desc[UR24][R10.64] ;  /* 0x000000180a4f3981 */ /* 0x0000a2000c1e1100 */
[----:B------:R-:W-:-:S03]  /*10d10*/  @!P4 IMAD.MOV R48, RZ, RZ, -R48 ;  /* 0x000000ffff30c224 */ /* 0x000fc600078e0a30 */
[----:B------:R1:W-:Y:S01]  /*10d20*/  STL [R1+0x638], R11 ;  /* 0x0006380b01007387 */ /* 0x0003e20000100800 */
[----:B0-----:R-:W-:-:S03]  /*10d30*/  IADD3 R10, P5, PT, R5, UR4, RZ ;  /* 0x00000004050a7c10 */ /* 0x001fc6000ffbe0ff */
[----:B------:R-:W2:Y:S01]  /*10d40*/  LDL.LU R85, [R1+0x450] ;  /* 0x0004500001557983 */ /* 0x000ea20000300800 */
[----:B------:R-:W-:Y:S02]  /*10d50*/  ISETP.GE.AND P4, PT, R86, RZ, PT ;  /* 0x000000ff5600720c */ /* 0x000fe40003f86270 */
[----:B-1----:R-:W-:Y:S01]  /*10d60*/  IADD3.X R11, PT, PT, R6, UR5, RZ, P5, !PT ;  /* 0x00000005060b7c10 */ /* 0x002fe2000affe4ff */
[----:B------:R-:W2:Y:S01]  /*10d70*/  LDL.LU R86, [R1+0x44c] ;  /* 0x00044c0001567983 */ /* 0x000ea20000300800 */
[----:B------:R-:W-:-:S03]  /*10d80*/  @!P0 IMAD.MOV R47, RZ, RZ, -R47 ;  /* 0x000000ffff2f8224 */ /* 0x000fc600078e0a2f */
[----:B------:R0:W-:Y:S04]  /*10d90*/  STL [R1+0x644], R10 ;  /* 0x0006440a01007387 */ /* 0x0001e80000100800 */
[----:B------:R1:W-:Y:S01]  /*10da0*/  STL [R1+0x640], R11 ;  /* 0x0006400b01007387 */ /* 0x0003e20000100800 */
[----:B------:R-:W-:-:S06]  /*10db0*/  PRMT R78, RZ, 0x7610, R78 ;  /* 0x00007610ff4e7816 */ /* 0x000fcc000000004e */
[----:B------:R0:W2:Y:S01]  /*10dc0*/  @P3 LDG.E.U8 R78, desc[UR24][R10.64] ;  /* 0x000000180a4e3981 */ /* 0x0000a2000c1e1100 */
[----:B------:R-:W-:Y:S01]  /*10dd0*/  @!P4 IMAD.MOV R50, RZ, RZ, -R50 ;  /* 0x000000ffff32c224 */ /* 0x000fe200078e0a32 */
[----:B0-----:R-:W-:-:S04]  /*10de0*/  IADD3 R10, P5, PT, R7, UR4, RZ ;  /* 0x00000004070a7c10 */ /* 0x001fc8000ffbe0ff */
[----:B-1----:R-:W-:Y:S02]  /*10df0*/  IADD3.X R11, PT, PT, R8, UR5, RZ, P5, !PT ;  /* 0x00000005080b7c10 */ /* 0x002fe4000affe4ff */
[----:B---3--:R-:W-:Y:S02]  /*10e00*/  ISETP.GE.AND P0, PT, R84, RZ, PT ;  /* 0x000000ff5400720c */ /* 0x008fe40003f06270 */
[----:B----4-:R-:W-:Y:S02]  /*10e10*/  ISETP.GE.AND P6, PT, R70, RZ, PT ;  /* 0x000000ff4600720c */ /* 0x010fe40003fc6270 */
[----:B------:R-:W3:Y:S09]  /*10e20*/  LDL.LU R70, [R1+0x454] ;  /* 0x0004540001467983 */ /* 0x000ef20000300800 */
[----:B------:R-:W-:Y:S01]  /*10e30*/  @!P0 IMAD.MOV R49, RZ, RZ, -R49 ;  /* 0x000000ffff318224 */ /* 0x000fe200078e0a31 */
[----:B------:R-:W-:-:S02]  /*10e40*/  ISETP.GE.AND P0, PT, R72, RZ, PT ;  /* 0x000000ff4800720c */ /* 0x000fc40003f06270 */
[----:B------:R-:W4:Y:S01]  /*10e50*/  LDL.LU R72, [R1+0x458] ;  /* 0x0004580001487983 */ /* 0x000f220000300800 */
[----:B------:R-:W-:-:S03]  /*10e60*/  ISETP.GE.AND P4, PT, R87, RZ, PT ;  /* 0x000000ff5700720c */ /* 0x000fc60003f86270 */
[----:B------:R0:W-:Y:S01]  /*10e70*/  STL [R1+0x64c], R10 ;  /* 0x00064c0a01007387 */ /* 0x0001e20000100800 */
[----:B--2---:R-:W-:-:S03]  /*10e80*/  ISETP.GE.AND P5, PT, R73, RZ, PT ;  /* 0x000000ff4900720c */ /* 0x004fc60003fa6270 */
[----:B------:R1:W-:Y:S04]  /*10e90*/  STL [R1+0x648], R11 ;  /* 0x0006480b01007387 */ /* 0x0003e80000100800 */
[----:B------:R-:W2:Y:S04]  /*10ea0*/  LDL.LU R87, [R1+0x460] ;  /* 0x0004600001577983 */ /* 0x000ea80000300800 */
[----:B------:R-:W2:Y:S01]  /*10eb0*/  LDL.LU R73, [R1+0x45c] ;  /* 0x00045c0001497983 */ /* 0x000ea20000300800 */
[----:B------:R-:W-:Y:S01]  /*10ec0*/  PRMT R77, RZ, 0x7610, R77 ;  /* 0x00007610ff4d7816 */ /* 0x000fe2000000004d */
[----:B------:R-:W-:Y:S01]  /*10ed0*/  @!P5 IMAD.MOV R51, RZ, RZ, -R51 ;  /* 0x000000ffff33d224 */ /* 0x000fe200078e0a33 */
[----:B------:R-:W-:Y:S01]  /*10ee0*/  UIMAD UR4, UR12, 0x37, URZ ;  /* 0x000000370c0478a4 */ /* 0x000fe2000f8e02ff */
[----:B------:R-:W2:Y:S04]  /*10ef0*/  LDL.LU R84, [R1+0x464] ;  /* 0x0004640001547983 */ /* 0x000ea80000300800 */
[----:B------:R0:W2:Y:S01]  /*10f00*/  @P3 LDG.E.U8 R77, desc[UR24][R10.64] ;  /* 0x000000180a4d3981 */ /* 0x0000a2000c1e1100 */
[----:B------:R-:W-:Y:S01]  /*10f10*/  @!P0 IMAD.MOV R52, RZ, RZ, -R52 ;  /* 0x000000ffff348224 */ /* 0x000fe200078e0a34 */
[----:B------:R-:W-:Y:S01]  /*10f20*/  USHF.R.S32.HI UR5, URZ, 0x1f, UR4 ;  /* 0x0000001fff057899 */ /* 0x000fe20008011404 */
[----:B------:R-:W-:Y:S01]  /*10f30*/  @!P6 IMAD.MOV R54, RZ, RZ, -R54 ;  /* 0x000000ffff36e224 */ /* 0x000fe200078e0a36 */
[----:B0-----:R-:W-:-:S02]  /*10f40*/  SHF.R.U64 R10, R9, 0x8, RZ ;  /* 0x00000008090a7819 */ /* 0x001fc400000012ff */
[----:B------:R-:W-:Y:S02]  /*10f50*/  ISETP.GE.AND P3, PT, R85, RZ, PT ;  /* 0x000000ff5500720c */ /* 0x000fe40003f66270 */
[----:B------:R-:W2:Y:S01]  /*10f60*/  LDL.LU R85, [R1+0x46c] ;  /* 0x00046c0001557983 */ /* 0x000ea20000300800 */
[----:B------:R-:W-:Y:S02]  /*10f70*/  LOP3.LUT P0, RZ, R10, 0x1, RZ, 0xc0, !PT ;  /* 0x000000010aff7812 */ /* 0x000fe4000780c0ff */
[----:B------:R-:W-:-:S04]  /*10f80*/  IADD3 R10, P6, PT, R0, UR4, RZ ;  /* 0x00000004000a7c10 */ /* 0x000fc8000ffde0ff */
[----:B-1----:R-:W-:Y:S01]  /*10f90*/  IADD3.X R11, PT, PT, R2, UR5, RZ, P6, !PT ;  /* 0x00000005020b7c10 */ /* 0x002fe2000b7fe4ff */
[----:B------:R-:W-:Y:S01]  /*10fa0*/  @!P4 IMAD.MOV R53, RZ, RZ, -R53 ;  /* 0x000000ffff35c224 */ /* 0x000fe200078e0a35 */
[----:B------:R-:W-:Y:S02]  /*10fb0*/  ISETP.GE.AND P4, PT, R86, RZ, PT ;  /* 0x000000ff5600720c */ /* 0x000fe40003f86270 */
[----:B------:R-:W-:Y:S01]  /*10fc0*/  @!P3 IMAD.MOV R57, RZ, RZ, -R57 ;  /* 0x000000ffff39b224 */ /* 0x000fe200078e0a39 */
[----:B---3--:R-:W-:Y:S02]  /*10fd0*/  ISETP.GE.AND P5, PT, R70, RZ, PT ;  /* 0x000000ff4600720c */ /* 0x008fe40003fa6270 */
[----:B------:R-:W3:Y:S04]  /*10fe0*/  LDL.LU R70, [R1+0x468] ;  /* 0x0004680001467983 */ /* 0x000ee80000300800 */
[----:B------:R0:W-:Y:S04]  /*10ff0*/  STL [R1+0x654], R10 ;  /* 0x0006540a01007387 */ /* 0x0001e80000100800 */
[----:B------:R1:W-:Y:S04]  /*11000*/  STL [R1+0x650], R11 ;  /* 0x0006500b01007387 */ /* 0x0003e80000100800 */
[----:B------:R-:W3:Y:S01]  /*11010*/  LDL.LU R86, [R1+0x474] ;  /* 0x0004740001567983 */ /* 0x000ee20000300800 */
[----:B----4-:R-:W-:-:S03]  /*11020*/  ISETP.GE.AND P3, PT, R72, RZ, PT ;  /* 0x000000ff4800720c */ /* 0x010fc60003f66270 */
[----:B------:R-:W4:Y:S01]  /*11030*/  LDL.LU R72, [R1+0x470] ;  /* 0x0004700001487983 */ /* 0x000f220000300800 */
[----:B------:R-:W-:Y:S01]  /*11040*/  @!P5 IMAD.MOV R55, RZ, RZ, -R55 ;  /* 0x000000ffff37d224 */ /* 0x000fe200078e0a37 */
[----:B--2---:R-:W-:Y:S02]  /*11050*/  ISETP.GE.AND P5, PT, R73, RZ, PT ;  /* 0x000000ff4900720c */ /* 0x004fe40003fa6270 */
[----:B------:R-:W2:Y:S01]  /*11060*/  LDL.LU R73, [R1+0x478] ;  /* 0x0004780001497983 */ /* 0x000ea20000300800 */
[----:B------:R-:W-:Y:S01]  /*11070*/  PRMT R76, RZ, 0x7610, R76 ;  /* 0x00007610ff4c7816 */ /* 0x000fe2000000004c */
[----:B------:R-:W-:Y:S01]  /*11080*/  @!P4 IMAD.MOV R56, RZ, RZ, -R56 ;  /* 0x000000ffff38c224 */ /* 0x000fe200078e0a38 */
[----:B------:R-:W-:-:S04]  /*11090*/  PRMT R75, RZ, 0x7610, R75 ;  /* 0x00007610ff4b7816 */ /* 0x000fc8000000004b */
[----:B------:R0:W2:Y:S01]  /*110a0*/  @P0 LDG.E.U8 R76, desc[UR24][R10.64] ;  /* 0x000000180a4c0981 */ /* 0x0000a2000c1e1100 */
[----:B------:R-:W-:Y:S02]  /*110b0*/  ISETP.GE.AND P4, PT, R87, RZ, PT ;  /* 0x000000ff5700720c */ /* 0x000fe40003f86270 */
[----:B0-----:R-:W-:-:S04]  /*110c0*/  IADD3 R10, P6, PT, R3, UR4, RZ ;  /* 0x00000004030a7c10 */ /* 0x001fc8000ffde0ff */
[----:B-1----:R-:W-:Y:S01]  /*110d0*/  IADD3.X R11, PT, PT, R4, UR5, RZ, P6, !PT ;  /* 0x00000005040b7c10 */ /* 0x002fe2000b7fe4ff */
[----:B------:R0:W-:Y:S04]  /*110e0*/  STL [R1+0x65c], R10 ;  /* 0x00065c0a01007387 */ /* 0x0001e80000100800 */
[----:B------:R0:W2:Y:S01]  /*110f0*/  @P0 LDG.E.U8 R75, desc[UR24][R10.64] ;  /* 0x000000180a4b0981 */ /* 0x0000a2000c1e1100 */
[----:B------:R-:W-:-:S03]  /*11100*/  PRMT R17, RZ, 0x7610, R17 ;  /* 0x00007610ff117816 */ /* 0x000fc60000000011 */
[----:B------:R1:W-:Y:S01]  /*11110*/  STL [R1+0x658], R11 ;  /* 0x0006580b01007387 */ /* 0x0003e20000100800 */
[----:B------:R-:W-:Y:S02]  /*11120*/  @!P5 IMAD.MOV R58, RZ, RZ, -R58 ;  /* 0x000000ffff3ad224 */ /* 0x000fe400078e0a3a */
[----:B------:R-:W-:Y:S01]  /*11130*/  @!P3 IMAD.MOV R60, RZ, RZ, -R60 ;  /* 0x000000ffff3cb224 */ /* 0x000fe200078e0a3c */
[----:B------:R-:W2:Y:S01]  /*11140*/  LDL.LU R87, [R1+0x47c] ;  /* 0x00047c0001577983 */ /* 0x000ea20000300800 */
[----:B0-----:R-:W-:-:S04]  /*11150*/  IADD3 R10, P6, PT, R5, UR4, RZ ;  /* 0x00000004050a7c10 */ /* 0x001fc8000ffde0ff */
[----:B-1----:R-:W-:Y:S01]  /*11160*/  IADD3.X R11, PT, PT, R6, UR5, RZ, P6, !PT ;  /* 0x00000005060b7c10 */ /* 0x002fe2000b7fe4ff */
[----:B------:R-:W-:Y:S01]  /*11170*/  @!P4 IMAD.MOV R59, RZ, RZ, -R59 ;  /* 0x000000ffff3bc224 */ /* 0x000fe200078e0a3b */
[----:B------:R-:W-:Y:S02]  /*11180*/  ISETP.GE.AND P3, PT, R84, RZ, PT ;  /* 0x000000ff5400720c */ /* 0x000fe40003f66270 */
[----:B------:R-:W-:Y:S01]  /*11190*/  ISETP.GE.AND P4, PT, R85, RZ, PT ;  /* 0x000000ff5500720c */ /* 0x000fe20003f86270 */
[----:B------:R0:W2:Y:S01]  /*111a0*/  @P0 LDG.E.U8 R17, desc[UR24][R10.64] ;  /* 0x000000180a110981 */ /* 0x0000a2000c1e1100 */
[----:B------:R-:W-:-:S09]  /*111b0*/  PRMT R16, RZ, 0x7610, R16 ;  /* 0x00007610ff107816 */ /* 0x000fd20000000010 */
[----:B------:R-:W-:Y:S02]  /*111c0*/  @!P3 IMAD.MOV R62, RZ, RZ, -R62 ;  /* 0x000000ffff3eb224 */ /* 0x000fe400078e0a3e */
[----:B------:R-:W-:Y:S01]  /*111d0*/  @!P4 IMAD.MOV R61, RZ, RZ, -R61 ;  /* 0x000000ffff3dc224 */ /* 0x000fe200078e0a3d */
[----:B---3--:R-:W-:Y:S02]  /*111e0*/  ISETP.GE.AND P5, PT, R70, RZ, PT ;  /* 0x000000ff4600720c */ /* 0x008fe40003fa6270 */
[----:B------:R-:W3:Y:S04]  /*111f0*/  LDL.LU R70, [R1+0x480] ;  /* 0x0004800001467983 */ /* 0x000ee80000300800 */
[----:B------:R0:W-:Y:S04]  /*11200*/  STL [R1+0x664], R10 ;  /* 0x0006640a01007387 */ /* 0x0001e80000100800 */
[----:B------:R1:W-:Y:S01]  /*11210*/  STL [R1+0x660], R11 ;  /* 0x0006600b01007387 */ /* 0x0003e20000100800 */
[----:B0-----:R-:W-:-:S04]  /*11220*/  IADD3 R10, P6, PT, R7, UR4, RZ ;  /* 0x00000004070a7c10 */ /* 0x001fc8000ffde0ff */
[----:B-1----:R-:W-:Y:S02]  /*11230*/  IADD3.X R11, PT, PT, R8, UR5, RZ, P6, !PT ;  /* 0x00000005080b7c10 */ /* 0x002fe4000b7fe4ff */
[----:B------:R-:W-:Y:S02]  /*11240*/  ISETP.GE.AND P3, PT, R86, RZ, PT ;  /* 0x000000ff5600720c */ /* 0x000fe40003f66270 */
[----:B----4-:R-:W-:Y:S01]  /*11250*/  ISETP.GE.AND P4, PT, R72, RZ, PT ;  /* 0x000000ff4800720c */ /* 0x010fe20003f86270 */
[----:B------:R0:W4:Y:S04]  /*11260*/  @P0 LDG.E.U8 R16, desc[UR24][R10.64] ;  /* 0x000000180a100981 */ /* 0x000128000c1e1100 */
[----:B------:R-:W4:Y:S04]  /*11270*/  LDL.LU R86, [R1+0x484] ;  /* 0x0004840001567983 */ /* 0x000f280000300800 */
[----:B------:R-:W4:Y:S01]  /*11280*/  LDL.LU R72, [R1+0x48c] ;  /* 0x00048c0001487983 */ /* 0x000f220000300800 */
[----:B--2---:R-:W-:-:S03]  /*11290*/  ISETP.GE.AND P6, PT, R73, RZ, PT ;  /* 0x000000ff4900720c */ /* 0x004fc60003fc6270 */
[----:B------:R0:W-:Y:S04]  /*112a0*/  STL [R1+0x66c], R10 ;  /* 0x00066c0a01007387 */ /* 0x0001e80000100800 */
[----:B------:R1:W-:Y:S04]  /*112b0*/  STL [R1+0x668], R11 ;  /* 0x0006680b01007387 */ /* 0x0003e80000100800 */
[----:B------:R-:W2:Y:S01]  /*112c0*/  LDL.LU R73, [R1+0x488] ;  /* 0x0004880001497983 */ /* 0x000ea20000300800 */
[----:B------:R-:W-:Y:S01]  /*112d0*/  UIMAD UR4, UR12, 0x3e, URZ ;  /* 0x0000003e0c0478a4 */ /* 0x000fe2000f8e02ff */
[----:B------:R-:W-:-:S02]  /*112e0*/  @!P5 IMAD.MOV R65, RZ, RZ, -R65 ;  /* 0x000000ffff41d224 */ /* 0x000fc400078e0a41 */
[----:B------:R-:W-:Y:S01]  /*112f0*/  @!P4 IMAD.MOV R63, RZ, RZ, -R63 ;  /* 0x000000ffff3fc224 */ /* 0x000fe200078e0a3f */
[----:B------:R-:W-:Y:S02]  /*11300*/  USHF.R.S32.HI UR5, URZ, 0x1f, UR4 ;  /* 0x0000001fff057899 */ /* 0x000fe40008011404 */
[----:B0-----:R-:W-:-:S04]  /*11310*/  IADD3 R10, P5, PT, R0, UR4, RZ ;  /* 0x00000004000a7c10 */ /* 0x001fc8000ffbe0ff */
[----:B-1----:R-:W-:Y:S02]  /*11320*/  IADD3.X R11, PT, PT, R2, UR5, RZ, P5, !PT ;  /* 0x00000005020b7c10 */ /* 0x002fe4000affe4ff */
[----:B------:R-:W-:Y:S02]  /*11330*/  ISETP.GE.AND P0, PT, R87, RZ, PT ;  /* 0x000000ff5700720c */ /* 0x000fe40003f06270 */
[----:B------:R-:W2:Y:S11]  /*11340*/  LDL.LU R87, [R1+0x490] ;  /* 0x0004900001577983 */ /* 0x000eb60000300800 */
[----:B------:R-:W-:Y:S01]  /*11350*/  @!P0 IMAD.MOV R67, RZ, RZ, -R67 ;  /* 0x000000ffff438224 */ /* 0x000fe200078e0a43 */
[----:B---3--:R-:W-:-:S02]  /*11360*/  ISETP.GE.AND P4, PT, R70, RZ, PT ;  /* 0x000000ff4600720c */ /* 0x008fc40003f86270 */
[----:B------:R-:W3:Y:S04]  /*11370*/  LDL.LU R70, [R1+0x498] ;  /* 0x0004980001467983 */ /* 0x000ee80000300800 */
[----:B----4-:R0:W-:Y:S04]  /*11380*/  STL [R1+0x98], R16 ;  /* 0x0000981001007387 */ /* 0x0101e80000100800 */
[----:B------:R1:W-:Y:S04]  /*11390*/  STL [R1+0x9c], R17 ;  /* 0x00009c1101007387 */ /* 0x0003e80000100800 */
[----:B0-----:R-:W4:Y:S01]  /*113a0*/  LDL.LU R16, [R1+0x494] ;  /* 0x0004940001107983 */ /* 0x001f220000300800 */
[----:B------:R-:W-:-:S03]  /*113b0*/  ISETP.GE.AND P0, PT, R72, RZ, PT ;  /* 0x000000ff4800720c */ /* 0x000fc60003f06270 */
[----:B------:R0:W-:Y:S04]  /*113c0*/  STL [R1+0x408], R10 ;  /* 0x0004080a01007387 */ /* 0x0001e80000100800 */
[----:B------:R0:W-:Y:S04]  /*113d0*/  STL [R1+0x404], R11 ;  /* 0x0004040b01007387 */ /* 0x0001e80000100800 */
[----:B-1----:R-:W4:Y:S04]  /*113e0*/  LDL.LU R17, [R1+0x4a0] ;  /* 0x0004a00001117983 */ /* 0x002f280000300800 */
[----:B------:R-:W4:Y:S01]  /*113f0*/  LDL.LU R72, [R1+0x49c] ;  /* 0x00049c0001487983 */ /* 0x000f220000300800 */
[----:B------:R-:W-:Y:S01]  /*11400*/  @!P4 IMAD.MOV R66, RZ, RZ, -R66 ;  /* 0x000000ffff42c224 */ /* 0x000fe200078e0a42 */
[----:B--2---:R-:W-:-:S02]  /*11410*/  ISETP.GE.AND P4, PT, R73, RZ, PT ;  /* 0x000000ff4900720c */ /* 0x004fc40003f86270 */
[----:B------:R-:W2:Y:S01]  /*11420*/  LDL.LU R73, [R1+0x4a4] ;  /* 0x0004a40001497983 */ /* 0x000ea20000300800 */
[----:B------:R-:W-:Y:S01]  /*11430*/  SHF.R.U64 R9, R9, 0x1, RZ ;  /* 0x0000000109097819 */ /* 0x000fe200000012ff */
[----:B------:R-:W-:-:S03]  /*11440*/  @!P3 IMAD.MOV R64, RZ, RZ, -R64 ;  /* 0x000000ffff40b224 */ /* 0x000fc600078e0a40 */
[----:B------:R-:W-:Y:S02]  /*11450*/  LOP3.LUT P3, RZ, R9, 0x1, RZ, 0xc0, !PT ;  /* 0x0000000109ff7812 */ /* 0x000fe4000786c0ff */
[----:B------:R-:W-:Y:S01]  /*11460*/  PRMT R74, RZ, 0x7610, R74 ;  /* 0x00007610ff4a7816 */ /* 0x000fe2000000004a */
[----:B------:R-:W-:Y:S01]  /*11470*/  @!P6 IMAD.MOV R68, RZ, RZ, -R68 ;  /* 0x000000ffff44e224 */ /* 0x000fe200078e0a44 */
[----:B------:R-:W-:Y:S02]  /*11480*/  ISETP.GE.AND P5, PT, R86, RZ, PT ;  /* 0x000000ff5600720c */ /* 0x000fe40003fa6270 */
[----:B------:R-:W-:Y:S01]  /*11490*/  PRMT R71, RZ, 0x7610, R71 ;  /* 0x00007610ff477816 */ /* 0x000fe20000000047 */
[----:B------:R-:W-:-:S06]  /*114a0*/  @!P0 IMAD.MOV R88, RZ, RZ, -R88 ;  /* 0x000000ffff588224 */ /* 0x000fcc00078e0a58 */
[----:B------:R0:W2:Y:S02]  /*114b0*/  @P3 LDG.E.U8 R74, desc[UR24][R10.64] ;  /* 0x000000180a4a3981 */ /* 0x0000a4000c1e1100 */
[----:B0-----:R-:W-:-:S04]  /*114c0*/  IADD3 R10, P6, PT, R3, UR4, RZ ;  /* 0x00000004030a7c10 */ /* 0x001fc8000ffde0ff */
[----:B------:R-:W-:Y:S01]  /*114d0*/  IADD3.X R11, PT, PT, R4, UR5, RZ, P6, !PT ;  /* 0x00000005040b7c10 */ /* 0x000fe2000b7fe4ff */
[----:B------:R0:W-:Y:S01]  /*114e0*/  STL [R1+0x410], R10 ;  /* 0x0004100a01007387 */ /* 0x0001e20000100800 */
[----:B------:R-:W-:-:S03]  /*114f0*/  @!P5 IMAD.MOV R89, RZ, RZ, -R89 ;  /* 0x000000ffff59d224 */ /* 0x000fc600078e0a59 */
[----:B------:R0:W2:Y:S01]  /*11500*/  @P3 LDG.E.U8 R71, desc[UR24][R10.64] ;  /* 0x000000180a473981 */ /* 0x0000a2000c1e1100 */
[----:B------:R-:W-:Y:S02]  /*11510*/  ISETP.GE.AND P5, PT, R87, RZ, PT ;  /* 0x000000ff5700720c */ /* 0x000fe40003fa6270 */
[----:B------:R-:W-:Y:S01]  /*11520*/  PRMT R18, RZ, 0x7610, R18 ;  /* 0x00007610ff127816 */ /* 0x000fe20000000012 */
[----:B------:R1:W-:Y:S04]  /*11530*/  STL [R1+0x40c], R11 ;  /* 0x00040c0b01007387 */ /* 0x0003e80000100800 */
[----:B------:R-:W2:Y:S01]  /*11540*/  LDL.LU R86, [R1+0x4a8] ;  /* 0x0004a80001567983 */ /* 0x000ea20000300800 */
[----:B0-----:R-:W-:-:S03]  /*11550*/  IADD3 R10, P6, PT, R5, UR4, RZ ;  /* 0x00000004050a7c10 */ /* 0x001fc6000ffde0ff */
[----:B------:R-:W2:Y:S01]  /*11560*/  LDL.LU R87, [R1+0x424] ;  /* 0x0004240001577983 */ /* 0x000ea20000300800 */
[----:B-1----:R-:W-:-:S05]  /*11570*/  IADD3.X R11, PT, PT, R6, UR5, RZ, P6, !PT ;  /* 0x00000005060b7c10 */ /* 0x002fca000b7fe4ff */
[----:B------:R0:W2:Y:S01]  /*11580*/  @P3 LDG.E.U8 R18, desc[UR24][R10.64] ;  /* 0x000000180a123981 */ /* 0x0000a2000c1e1100 */
[----:B------:R-:W-:Y:S01]  /*11590*/  PRMT R12, RZ, 0x7610, R12 ;  /* 0x00007610ff0c7816 */ /* 0x000fe2000000000c */
[----:B------:R-:W-:Y:S02]  /*115a0*/  @!P5 IMAD.MOV R91, RZ, RZ, -R91 ;  /* 0x000000ffff5bd224 */ /* 0x000fe400078e0a5b */
[----:B------:R-:W-:Y:S01]  /*115b0*/  @!P4 IMAD.MOV R69, RZ, RZ, -R69 ;  /* 0x000000ffff45c224 */ /* 0x000fe200078e0a45 */
[----:B------:R-:W-:Y:S02]  /*115c0*/  PRMT R9, RZ, 0x7610, R9 ;  /* 0x00007610ff097816 */ /* 0x000fe40000000009 */
[----:B---3--:R-:W-:Y:S02]  /*115d0*/  ISETP.GE.AND P0, PT, R70, RZ, PT ;  /* 0x000000ff4600720c */ /* 0x008fe40003f06270 */
[----:B------:R-:W3:Y:S04]  /*115e0*/  LDL.LU R70, [R1+0x3f8] ;  /* 0x0003f80001467983 */ /* 0x000ee80000300800 */
[----:B------:R0:W-:Y:S07]  /*115f0*/  STL [R1+0x418], R10 ;  /* 0x0004180a01007387 */ /* 0x0001ee0000100800 */
[----:B------:R-:W-:Y:S01]  /*11600*/  @!P0 IMAD.MOV R90, RZ, RZ, -R90 ;  /* 0x000000ffff5a8224 */ /* 0x000fe200078e0a5a */
[----:B0-----:R-:W-:Y:S01]  /*11610*/  IADD3 R10, P0, PT, R7, UR4, RZ ;  /* 0x00000004070a7c10 */ /* 0x001fe2000ff1e0ff */
[----:B------:R0:W-:Y:S01]  /*11620*/  STL [R1+0x414], R11 ;  /* 0x0004140b01007387 */ /* 0x0001e20000100800 */
[----:B------:R-:W-:-:S02]  /*11630*/  UIMAD UR4, UR12, 0x3f, URZ ;  /* 0x0000003f0c0478a4 */ /* 0x000fc4000f8e02ff */
[----:B0-----:R-:W-:Y:S02]  /*11640*/  IADD3.X R11, PT, PT, R8, UR5, RZ, P0, !PT ;  /* 0x00000005080b7c10 */ /* 0x001fe400087fe4ff */
[----:B------:R-:W-:-:S03]  /*11650*/  USHF.R.S32.HI UR5, URZ, 0x1f, UR4 ;  /* 0x0000001fff057899 */ /* 0x000fc60008011404 */
[----:B------:R0:W3:Y:S01]  /*11660*/  @P3 LDG.E.U8 R12, desc[UR24][R10.64] ;  /* 0x000000180a0c3981 */ /* 0x0000e2000c1e1100 */
[----:B----4-:R-:W-:Y:S02]  /*11670*/  ISETP.GE.AND P6, PT, R72, RZ, PT ;  /* 0x000000ff4800720c */ /* 0x010fe40003fc6270 */
[----:B------:R-:W-:Y:S02]  /*11680*/  ISETP.GE.AND P5, PT, R17, RZ, PT ;  /* 0x000000ff1100720c */ /* 0x000fe40003fa6270 */
[----:B------:R-:W4:Y:S04]  /*11690*/  LDL.LU R17, [R1+0x42c] ;  /* 0x00042c0001117983 */ /* 0x000f280000300800 */
[----:B------:R-:W4:Y:S01]  /*116a0*/  LDL.LU R72, [R1+0x430] ;  /* 0x0004300001487983 */ /* 0x000f220000300800 */
[----:B--2---:R-:W-:-:S03]  /*116b0*/  ISETP.GE.AND P0, PT, R73, RZ, PT ;  /* 0x000000ff4900720c */ /* 0x004fc60003f06270 */
[----:B------:R0:W-:Y:S01]  /*116c0*/  STL [R1+0x420], R10 ;  /* 0x0004200a01007387 */ /* 0x0001e20000100800 */
[----:B------:R-:W-:Y:S01]  /*116d0*/  @!P6 IMAD.MOV R92, RZ, RZ, -R92 ;  /* 0x000000ffff5ce224 */ /* 0x000fe200078e0a5c */
[----:B------:R-:W-:Y:S02]  /*116e0*/  ISETP.GE.AND P4, PT, R16, RZ, PT ;  /* 0x000000ff1000720c */ /* 0x000fe40003f86270 */
[----:B------:R1:W-:Y:S04]  /*116f0*/  STL [R1+0x41c], R11 ;  /* 0x00041c0b01007387 */ /* 0x0003e80000100800 */
[----:B------:R-:W2:Y:S01]  /*11700*/  LDL.LU R73, [R1+0x3e4] ;  /* 0x0003e40001497983 */ /* 0x000ea20000300800 */
[----:B0-----:R-:W-:-:S03]  /*11710*/  IADD3 R10, P6, PT, R0, UR4, RZ ;  /* 0x00000004000a7c10 */ /* 0x001fc6000ffde0ff */
[----:B-1----:R-:W2:Y:S01]  /*11720*/  LDL.LU R11, [R1] ;  /* 0x00000000010b7983 */ /* 0x002ea20000300800 */
[----:B------:R-:W-:Y:S01]  /*11730*/  IADD3.X R16, PT, PT, R2, UR5, RZ, P6, !PT ;  /* 0x0000000502107c10 */ /* 0x000fe2000b7fe4ff */
[----:B------:R-:W-:-:S04]  /*11740*/  @!P1 IMAD.MOV.U32 R84, RZ, RZ, R10 ;  /* 0x000000ffff549224 */ /* 0x000fc800078e000a */
[----:B------:R-:W-:-:S05]  /*11750*/  @!P1 IMAD.MOV.U32 R85, RZ, RZ, R16 ;  /* 0x000000ffff559224 */ /* 0x000fca00078e0010 */
[----:B------:R-:W4:Y:S01]  /*11760*/  @!P1 LDG.E.U8 R9, desc[UR24][R84.64] ;  /* 0x0000001854099981 */ /* 0x000f22000c1e1100 */
[----:B------:R-:W-:Y:S01]  /*11770*/  @!P5 IMAD.MOV R93, RZ, RZ, -R93 ;  /* 0x000000ffff5dd224 */ /* 0x000fe200078e0a5d */
[----:B------:R-:W-:Y:S02]  /*11780*/  ISETP.GE.AND P3, PT, R86, RZ, PT ;  /* 0x000000ff5600720c */ /* 0x000fe40003f66270 */
[----:B------:R-:W4:Y:S01]  /*11790*/  LDL.LU R86, [R1+0x3f0] ;  /* 0x0003f00001567983 */ /* 0x000f220000300800 */
[----:B---3--:R-:W-:Y:S01]  /*117a0*/  ISETP.GE.AND P5, PT, R70, RZ, PT ;  /* 0x000000ff4600720c */ /* 0x008fe20003fa6270 */
[----:B--2---:R-:W-:Y:S01]  /*117b0*/  @!P4 IMAD.MOV R11, RZ, RZ, -R11 ;  /* 0x000000ffff0bc224 */ /* 0x004fe200078e0a0b */
[----:B------:R-:W-:Y:S02]  /*117c0*/  ISETP.GE.AND P4, PT, R87, RZ, PT ;  /* 0x000000ff5700720c */ /* 0x000fe40003f86270 */
[----:B------:R-:W2:Y:S04]  /*117d0*/  LDL.LU R87, [R1+0x3f4] ;  /* 0x0003f40001577983 */ /* 0x000ea80000300800 */
[----:B------:R-:W3:Y:S04]  /*117e0*/  LDL.LU R70, [R1+0x2c0] ;  /* 0x0002c00001467983 */ /* 0x000ee80000300800 */
[----:B------:R-:W-:Y:S04]  /*117f0*/  STL [R1+0xcd8], R0 ;  /* 0x000cd80001007387 */ /* 0x000fe80000100800 */
[----:B------:R-:W-:Y:S04]  /*11800*/  STL [R1+0xcdc], R2 ;  /* 0x000cdc0201007387 */ /* 0x000fe80000100800 */
[----:B------:R0:W-:Y:S04]  /*11810*/  STL [R1+0x428], R10 ;  /* 0x0004280a01007387 */ /* 0x0001e80000100800 */
[----:B------:R-:W-:Y:S04]  /*11820*/  STL [R1+0x424], R16 ;  /* 0x0004241001007387 */ /* 0x000fe80000100800 */
[----:B------:R-:W2:Y:S04]  /*11830*/  LDL.LU.64 R84, [R1+0xd70] ;  /* 0x000d700001547983 */ /* 0x000ea80000300a00 */
[----:B0-----:R-:W2:Y:S04]  /*11840*/  LDL.LU R10, [R1+0x8] ;  /* 0x00000800010a7983 */ /* 0x001ea80000300800 */
[----:B----4-:R0:W-:Y:S04]  /*11850*/  STL [R1+0x94], R9 ;  /* 0x0000940901007387 */ /* 0x0101e80000100800 */
[----:B0-----:R-:W4:Y:S01]  /*11860*/  LDL.LU R9, [R1+0x4] ;  /* 0x0000040001097983 */ /* 0x001f220000300800 */
[----:B------:R-:W-:Y:S01]  /*11870*/  IADD3 R2, P6, PT, R3, UR4, RZ ;  /* 0x0000000403027c10 */ /* 0x000fe2000ffde0ff */
[----:B------:R-:W-:Y:S01]  /*11880*/  @!P4 IMAD.MOV R14, RZ, RZ, -R14 ;  /* 0x000000ffff0ec224 */ /* 0x000fe200078e0a0e */
[----:B------:R-:W-:-:S02]  /*11890*/  ISETP.GE.AND P4, PT, R73, RZ, PT ;  /* 0x000000ff4900720c */ /* 0x000fc40003f86270 */
[----:B------:R-:W-:Y:S02]  /*118a0*/  IADD3.X R16, PT, PT, R4, UR5, RZ, P6, !PT ;  /* 0x0000000504107c10 */ /* 0x000fe4000b7fe4ff */
[----:B------:R-:W-:Y:S01]  /*118b0*/  PRMT R0, RZ, 0x7610, R0 ;  /* 0x00007610ff007816 */ /* 0x000fe20000000000 */
[----:B--2---:R-:W-:Y:S01]  /*118c0*/  @!P0 IMAD.MOV R10, RZ, RZ, -R10 ;  /* 0x000000ffff0a8224 */ /* 0x004fe200078e0a0a */
[----:B------:R-:W-:Y:S01]  /*118d0*/  ISETP.GE.AND P0, PT, R17, RZ, PT ;  /* 0x000000ff1100720c */ /* 0x000fe20003f06270 */
[----:B------:R-:W-:Y:S02]  /*118e0*/  @!P1 IMAD.MOV.U32 R17, RZ, RZ, R16 ;  /* 0x000000ffff119224 */ /* 0x000fe400078e0010 */
[----:B----4-:R-:W-:Y:S01]  /*118f0*/  @!P3 IMAD.MOV R9, RZ, RZ, -R9 ;  /* 0x000000ffff09b224 */ /* 0x010fe200078e0a09 */
[----:B------:R-:W-:Y:S02]  /*11900*/  ISETP.GE.AND P3, PT, R72, RZ, PT ;  /* 0x000000ff4800720c */ /* 0x000fe40003f66270 */
[----:B------:R-:W2:Y:S04]  /*11910*/  LDL.LU R72, [R1+0x3ec] ;  /* 0x0003ec0001487983 */ /* 0x000ea80000300800 */
[----:B------:R-:W4:Y:S04]  /*11920*/  LDL.LU R73, [R1+0x3e8] ;  /* 0x0003e80001497983 */ /* 0x000f280000300800 */
[----:B------:R-:W-:Y:S04]  /*11930*/  STL [R1+0xce0], R3 ;  /* 0x000ce00301007387 */ /* 0x000fe80000100800 */
[----:B------:R-:W-:Y:S04]  /*11940*/  STL [R1+0xce4], R4 ;  /* 0x000ce40401007387 */ /* 0x000fe80000100800 */
[----:B------:R-:W-:Y:S04]  /*11950*/  STL [R1+0x430], R2 ;  /* 0x0004300201007387 */ /* 0x000fe80000100800 */
[----:B------:R0:W-:Y:S02]  /*11960*/  STL [R1+0x42c], R16 ;  /* 0x00042c1001007387 */ /* 0x0001e40000100800 */
[----:B0-----:R-:W-:-:S05]  /*11970*/  @!P1 IMAD.MOV.U32 R16, RZ, RZ, R2 ;  /* 0x000000ffff109224 */ /* 0x001fca00078e0002 */
[----:B------:R-:W2:Y:S04]  /*11980*/  @!P1 LDG.E.U8 R0, desc[UR24][R16.64] ;  /* 0x0000001810009981 */ /* 0x000ea8000c1e1100 */
[----:B------:R-:W4:Y:S01]  /*11990*/  LDL.LU.64 R16, [R1+0xd68] ;  /* 0x000d680001107983 */ /* 0x000f220000300a00 */
[----:B------:R-:W-:Y:S01]  /*119a0*/  @!P3 IMAD.MOV R15, RZ, RZ, -R15 ;  /* 0x000000ffff0fb224 */ /* 0x000fe200078e0a0f */
[----:B---3--:R-:W-:Y:S02]  /*119b0*/  ISETP.GE.AND P3, PT, R70, RZ, PT ;  /* 0x000000ff4600720c */ /* 0x008fe40003f66270 */
[----:B------:R-:W-:Y:S01]  /*119c0*/  IADD3 R70, P6, PT, R5, UR4, RZ ;  /* 0x0000000405467c10 */ /* 0x000fe2000ffde0ff */
[----:B------:R-:W-:Y:S01]  /*119d0*/  @!P5 IMAD.MOV R19, RZ, RZ, -R19 ;  /* 0x000000ffff13d224 */ /* 0x000fe200078e0a13 */
[----:B------:R-:W3:Y:S01]  /*119e0*/  LDL.LU R2, [R1+0x2c4] ;  /* 0x0002c40001027983 */ /* 0x000ee20000300800 */
[----:B------:R-:W-:-:S02]  /*119f0*/  ISETP.GE.AND P5, PT, R86, RZ, PT ;  /* 0x000000ff5600720c */ /* 0x000fc40003fa6270 */
[----:B------:R-:W-:Y:S02]  /*11a00*/  IADD3.X R86, PT, PT, R6, UR5, RZ, P6, !PT ;  /* 0x0000000506567c10 */ /* 0x000fe4000b7fe4ff */
[----:B------:R-:W-:Y:S01]  /*11a10*/  PRMT R4, RZ, 0x7610, R4 ;  /* 0x00007610ff047816 */ /* 0x000fe20000000004 */
[----:B--2---:R0:W-:Y:S04]  /*11a20*/  STL [R1+0x8], R0 ;  /* 0x0000080001007387 */ /* 0x0041e80000100800 */
[----:B0-----:R-:W2:Y:S01]  /*11a30*/  LDL.LU R0, [R1+0x3e0] ;  /* 0x0003e00001007983 */ /* 0x001ea20000300800 */
[----:B----4-:R-:W-:-:S03]  /*11a40*/  @!P0 IMAD.MOV R16, RZ, RZ, -R16 ;  /* 0x000000ffff108224 */ /* 0x010fc600078e0a10 */
[----:B------:R-:W-:Y:S01]  /*11a50*/  STL [R1+0xce8], R5 ;  /* 0x000ce80501007387 */ /* 0x000fe20000100800 */
[----:B------:R-:W-:-:S03]  /*11a60*/  ISETP.GE.AND P0, PT, R87, RZ, PT ;  /* 0x000000ff5700720c */ /* 0x000fc60003f06270 */
[----:B------:R0:W-:Y:S01]  /*11a70*/  STL [R1+0xcec], R6 ;  /* 0x000cec0601007387 */ /* 0x0001e20000100800 */
[----:B------:R-:W-:-:S03]  /*11a80*/  @!P1 IMAD.MOV.U32 R87, RZ, RZ, R86 ;  /* 0x000000ffff579224 */ /* 0x000fc600078e0056 */
[----:B------:R-:W-:Y:S04]  /*11a90*/  STL [R1+0x438], R70 ;  /* 0x0004384601007387 */ /* 0x000fe80000100800 */
[----:B0-----:R-:W4:Y:S04]  /*11aa0*/  LDL.LU R6, [R1+0x2bc] ;  /* 0x0002bc0001067983 */ /* 0x001f280000300800 */
[----:B------:R0:W-:Y:S02]  /*11ab0*/  STL [R1+0x434], R86 ;  /* 0x0004345601007387 */ /* 0x0001e40000100800 */
[----:B0-----:R-:W-:-:S05]  /*11ac0*/  @!P1 IMAD.MOV.U32 R86, RZ, RZ, R70 ;  /* 0x000000ffff569224 */ /* 0x001fca00078e0046 */
[----:B------:R-:W2:Y:S01]  /*11ad0*/  @!P1 LDG.E.U8 R4, desc[UR24][R86.64] ;  /* 0x0000001856049981 */ /* 0x000ea2000c1e1100 */
[----:B------:R-:W-:Y:S01]  /*11ae0*/  @!P4 IMAD.MOV R21, RZ, RZ, -R21 ;  /* 0x000000ffff15c224 */ /* 0x000fe200078e0a15 */
[----:B------:R-:W-:Y:S01]  /*11af0*/  ISETP.GE.AND P4, PT, R72, RZ, PT ;  /* 0x000000ff4800720c */ /* 0x000fe20003f86270 */
[----:B------:R-:W-:Y:S01]  /*11b00*/  @!P5 IMAD.MOV R20, RZ, RZ, -R20 ;  /* 0x000000ffff14d224 */ /* 0x000fe200078e0a14 */
[----:B------:R-:W-:Y:S01]  /*11b10*/  ISETP.GE.AND P5, PT, R73, RZ, PT ;  /* 0x000000ff4900720c */ /* 0x000fe20003fa6270 */
[----:B------:R-:W3:Y:S04]  /*11b20*/  LDL.LU.64 R86, [R1+0xd60] ;  /* 0x000d600001567983 */ /* 0x000ee80000300a00 */
[----:B------:R-:W3:Y:S04]  /*11b30*/  LDL.LU R70, [R1+0x2a0] ;  /* 0x0002a00001467983 */ /* 0x000ee80000300800 */
[----:B------:R-:W3:Y:S04]  /*11b40*/  LDL.LU R72, [R1+0x2a8] ;  /* 0x0002a80001487983 */ /* 0x000ee80000300800 */
[----:B------:R-:W4:Y:S01]  /*11b50*/  LDL.LU R73, [R1+0x2b8] ;  /* 0x0002b80001497983 */ /* 0x000f220000300800 */
[----:B------:R-:W-:-:S03]  /*11b60*/  PRMT R3, RZ, 0x7610, R3 ;  /* 0x00007610ff037816 */ /* 0x000fc60000000003 */
[----:B--2---:R0:W-:Y:S02]  /*11b70*/  STL [R1+0x4], R4 ;  /* 0x0000040401007387 */ /* 0x0041e40000100800 */
[----:B0-----:R-:W-:Y:S02]  /*11b80*/  IADD3 R4, P6, PT, R7, UR4, RZ ;  /* 0x0000000407047c10 */ /* 0x001fe4000ffde0ff */
[----:B------:R-:W-:Y:S01]  /*11b90*/  STL [R1+0xcf0], R7 ;  /* 0x000cf00701007387 */ /* 0x000fe20000100800 */
[----:B------:R-:W-:Y:S01]  /*11ba0*/  @!P0 IMAD.MOV R37, RZ, RZ, -R37 ;  /* 0x000000ffff258224 */ /* 0x000fe200078e0a25 */
[----:B------:R-:W0:Y:S01]  /*11bb0*/  LDCU UR4, c[0x0][0x3b0] ;  /* 0x00007600ff0477ac */ /* 0x000e220008000800 */
[----:B------:R-:W-:Y:S01]  /*11bc0*/  IADD3.X R5, PT, PT, R8, UR5, RZ, P6, !PT ;  /* 0x0000000508057c10 */ /* 0x000fe2000b7fe4ff */
[----:B------:R-:W-:Y:S01]  /*11bd0*/  STL [R1+0xcf4], R8 ;  /* 0x000cf40801007387 */ /* 0x000fe20000100800 */
[----:B------:R-:W-:Y:S01]  /*11be0*/  @!P5 IMAD.MOV R34, RZ, RZ, -R34 ;  /* 0x000000ffff22d224 */ /* 0x000fe200078e0a22 */
[----:B---3--:R-:W-:Y:S01]  /*11bf0*/  ISETP.GE.AND P0, PT, R2, RZ, PT ;  /* 0x000000ff0200720c */ /* 0x008fe20003f06270 */
[----:B------:R-:W-:Y:S01]  /*11c00*/  @!P3 IMAD.MOV R36, RZ, RZ, -R36 ;  /* 0x000000ffff24b224 */ /* 0x000fe200078e0a24 */
[----:B------:R-:W2:Y:S01]  /*11c10*/  @!P1 LDG.E.U8 R3, desc[UR24][R4.64] ;  /* 0x0000001804039981 */ /* 0x000ea2000c1e1100 */
[----:B------:R-:W-:Y:S01]  /*11c20*/  @!P4 IMAD.MOV R35, RZ, RZ, -R35 ;  /* 0x000000ffff23c224 */ /* 0x000fe200078e0a23 */
[----:B------:R-:W1:Y:S02]  /*11c30*/  LDCU UR5, c[0x0][0x3b0] ;  /* 0x00007600ff0577ac */ /* 0x000e640008000800 */
[----:B------:R-:W-:Y:S01]  /*11c40*/  STL [R1+0x440], R4 ;  /* 0x0004400401007387 */ /* 0x000fe20000100800 */
[----:B----4-:R-:W-:-:S03]  /*11c50*/  ISETP.GE.AND P5, PT, R73, RZ, PT ;  /* 0x000000ff4900720c */ /* 0x010fc60003fa6270 */
[----:B------:R-:W-:Y:S01]  /*11c60*/  STL [R1+0x43c], R5 ;  /* 0x00043c0501007387 */ /* 0x000fe20000100800 */
[----:B------:R-:W-:Y:S02]  /*11c70*/  ISETP.GE.AND P1, PT, R0, RZ, PT ;  /* 0x000000ff0000720c */ /* 0x000fe40003f26270 */
[----:B------:R-:W-:Y:S02]  /*11c80*/  ISETP.GE.AND P3, PT, R70, RZ, PT ;  /* 0x000000ff4600720c */ /* 0x000fe40003f66270 */
[----:B------:R-:W-:-:S05]  /*11c90*/  ISETP.GE.AND P4, PT, R72, RZ, PT ;  /* 0x000000ff4800720c */ /* 0x000fca0003f86270 */
[----:B------:R-:W-:Y:S01]  /*11ca0*/  @!P5 IMAD.MOV R27, RZ, RZ, -R27 ;  /* 0x000000ffff1bd224 */ /* 0x000fe200078e0a1b */
[----:B------:R-:W-:Y:S01]  /*11cb0*/  ISETP.GE.AND P5, PT, R17, RZ, PT ;  /* 0x000000ff1100720c */ /* 0x000fe20003fa6270 */
[----:B--2---:R2:W-:Y:S04]  /*11cc0*/  STL [R1], R3 ;  /* 0x0000000301007387 */ /* 0x0045e80000100800 */
[----:B--2---:R-:W2:Y:S04]  /*11cd0*/  LDL.LU R3, [R1+0x294] ;  /* 0x0002940001037983 */ /* 0x004ea80000300800 */
[----:B------:R-:W3:Y:S04]  /*11ce0*/  LDL.LU R2, [R1+0x298] ;  /* 0x0002980001027983 */ /* 0x000ee80000300800 */
[----:B------:R-:W4:Y:S04]  /*11cf0*/  LDL.LU R0, [R1+0x29c] ;  /* 0x00029c0001007983 */ /* 0x000f280000300800 */
[----:B------:R-:W2:Y:S04]  /*11d00*/  LDL.LU R70, [R1+0x288] ;  /* 0x0002880001467983 */ /* 0x000ea80000300800 */
[----:B------:R-:W2:Y:S04]  /*11d10*/  LDL.LU R72, [R1+0x290] ;  /* 0x0002900001487983 */ /* 0x000ea80000300800 */
[----:B------:R-:W2:Y:S04]  /*11d20*/  LDL.LU R73, [R1+0x284] ;  /* 0x0002840001497983 */ /* 0x000ea80000300800 */
[----:B------:R-:W2:Y:S01]  /*11d30*/  LDL.LU R17, [R1+0xd58] ;  /* 0x000d580001117983 */ /* 0x000ea20000300800 */
[----:B------:R-:W-:-:S02]  /*11d40*/  @!P1 IMAD.MOV R31, RZ, RZ, -R31 ;  /* 0x000000ffff1f9224 */ /* 0x000fc400078e0a1f */
[----:B------:R-:W-:Y:S02]  /*11d50*/  @!P3 IMAD.MOV R30, RZ, RZ, -R30 ;  /* 0x000000ffff1eb224 */ /* 0x000fe400078e0a1e */
[----:B------:R-:W-:Y:S01]  /*11d60*/  @!P0 IMAD.MOV R32, RZ, RZ, -R32 ;  /* 0x000000ffff208224 */ /* 0x000fe200078e0a20 */
[----:B------:R-:W-:Y:S01]  /*11d70*/  ISETP.GE.AND P6, PT, R6, RZ, PT ;  /* 0x000000ff0600720c */ /* 0x000fe20003fc6270 */
[----:B------:R-:W-:-:S12]  /*11d80*/  @!P4 IMAD.MOV R28, RZ, RZ, -R28 ;  /* 0x000000ffff1cc224 */ /* 0x000fd800078e0a1c */
[----:B------:R-:W-:Y:S01]  /*11d90*/  @!P6 IMAD.MOV R33, RZ, RZ, -R33 ;  /* 0x000000ffff21e224 */ /* 0x000fe200078e0a21 */
[----:B---3--:R-:W-:Y:S02]  /*11da0*/  ISETP.GE.AND P1, PT, R2, RZ, PT ;  /* 0x000000ff0200720c */ /* 0x008fe40003f26270 */
[----:B----4-:R-:W-:-:S11]  /*11db0*/  ISETP.GE.AND P3, PT, R0, RZ, PT ;  /* 0x000000ff0000720c */ /* 0x010fd60003f66270 */
[----:B------:R-:W-:Y:S01]  /*11dc0*/  @!P1 IMAD.MOV R25, RZ, RZ, -R25 ;  /* 0x000000ffff199224 */ /* 0x000fe200078e0a19 */
[----:B--2---:R-:W-:Y:S02]  /*11dd0*/  ISETP.NE.AND P1, PT, R17, RZ, PT ;  /* 0x000000ff1100720c */ /* 0x004fe40003f25270 */
[----:B------:R-:W-:Y:S02]  /*11de0*/  LOP3.LUT R17, RZ, R17, RZ, 0x33, !PT ;  /* 0x00000011ff117212 */ /* 0x000fe400078e33ff */
[----:B------:R-:W-:Y:S02]  /*11df0*/  ISETP.GE.AND P0, PT, R3, RZ, PT ;  /* 0x000000ff0300720c */ /* 0x000fe40003f06270 */
[C---:B------:R-:W-:Y:S02]  /*11e00*/  SEL R0, R17.reuse, R38, !P1 ;  /* 0x0000002611007207 */ /* 0x040fe40004800000 */
[C---:B------:R-:W-:Y:S02]  /*11e10*/  SEL R3, R17.reuse, R42, !P1 ;  /* 0x0000002a11037207 */ /* 0x040fe40004800000 */
[C---:B------:R-:W-:Y:S01]  /*11e20*/  SEL R2, R17.reuse, R41, !P1 ;  /* 0x0000002911027207 */ /* 0x040fe20004800000 */
[----:B------:R2:W-:Y:S04]  /*11e30*/  STL [R1+0xe4], R0 ;  /* 0x0000e40001007387 */ /* 0x0005e80000100800 */
[----:B------:R3:W-:Y:S01]  /*11e40*/  STL [R1+0xe0], R3 ;  /* 0x0000e00301007387 */ /* 0x0007e20000100800 */
[----:B--2---:R-:W-:-:S03]  /*11e50*/  SEL R0, R17, R40, !P1 ;  /* 0x0000002811007207 */ /* 0x004fc60004800000 */
[----:B------:R2:W-:Y:S01]  /*11e60*/  STL [R1+0xdc], R2 ;  /* 0x0000dc0201007387 */ /* 0x0005e20000100800 */
[----:B---3--:R-:W-:-:S03]  /*11e70*/  SEL R3, R17, R39, !P1 ;  /* 0x0000002711037207 */ /* 0x008fc60004800000 */
[----:B------:R3:W-:Y:S01]  /*11e80*/  STL [R1+0xd8], R0 ;  /* 0x0000d80001007387 */ /* 0x0007e20000100800 */
[----:B--2---:R-:W-:-:S03]  /*11e90*/  SEL R2, R17, R45, !P1 ;  /* 0x0000002d11027207 */ /* 0x004fc60004800000 */
[----:B------:R2:W-:Y:S01]  /*11ea0*/  STL [R1+0xd4], R3 ;  /* 0x0000d40301007387 */ /* 0x0005e20000100800 */
[C---:B---3--:R-:W-:Y:S02]  /*11eb0*/  SEL R0, R17.reuse, R44, !P1 ;  /* 0x0000002c11007207 */ /* 0x048fe40004800000 */
[C---:B------:R-:W-:Y:S02]  /*11ec0*/  SEL R44, R17.reuse, R59, !P1 ;  /* 0x0000003b112c7207 */ /* 0x040fe40004800000 */
[C---:B------:R-:W-:Y:S01]  /*11ed0*/  SEL R59, R17.reuse, R65, !P1 ;  /* 0x00000041113b7207 */ /* 0x040fe20004800000 */
[----:B------:R-:W-:Y:S01]  /*11ee0*/  STL [R1+0xd0], R2 ;  /* 0x0000d00201007387 */ /* 0x000fe20000100800 */
[C---:B------:R-:W-:Y:S02]  /*11ef0*/  SEL R65, R17.reuse, R68, !P1 ;  /* 0x0000004411417207 */ /* 0x040fe40004800000 */
[C---:B--2---:R-:W-:Y:S01]  /*11f00*/  SEL R3, R17.reuse, R52, !P1 ;  /* 0x0000003411037207 */ /* 0x044fe20004800000 */
[----:B------:R2:W-:Y:S01]  /*11f10*/  STL [R1+0xcc], R0 ;  /* 0x0000cc0001007387 */ /* 0x0005e20000100800 */
[----:B------:R-:W-:-:S02]  /*11f20*/  SEL R52, R17, R62, !P1 ;  /* 0x0000003e11347207 */ /* 0x000fc40004800000 */
[----:B------:R-:W-:Y:S02]  /*11f30*/  SEL R68, R17, R67, !P1 ;  /* 0x0000004311447207 */ /* 0x000fe40004800000 */
[----:B------:R-:W-:Y:S02]  /*11f40*/  ISETP.GE.AND P6, PT, R73, RZ, PT ;  /* 0x000000ff4900720c */ /* 0x000fe40003fc6270 */
[C---:B------:R-:W-:Y:S02]  /*11f50*/  SEL R5, R17.reuse, R54, !P1 ;  /* 0x0000003611057207 */ /* 0x040fe40004800000 */
[C---:B------:R-:W-:Y:S02]  /*11f60*/  SEL R62, R17.reuse, R64, !P1 ;  /* 0x00000040113e7207 */ /* 0x040fe40004800000 */
[C---:B------:R-:W-:Y:S02]  /*11f70*/  SEL R67, R17.reuse, R66, !P1 ;  /* 0x0000004211437207 */ /* 0x040fe40004800000 */
[C---:B------:R-:W-:Y:S01]  /*11f80*/  SEL R73, R17.reuse, R43, !P1 ;  /* 0x0000002b11497207 */ /* 0x040fe20004800000 */
[----:B------:R-:W3:Y:S01]  /*11f90*/  LDL.LU R66, [R1+0xc] ;  /* 0x00000c0001427983 */ /* 0x000ee20000300800 */
[----:B------:R-:W-:-:S02]  /*11fa0*/  SEL R54, R17, R61, !P1 ;  /* 0x0000003d11367207 */ /* 0x000fc40004800000 */
[C---:B------:R-:W-:Y:S02]  /*11fb0*/  SEL R64, R17.reuse, R11, !P1 ;  /* 0x0000000b11407207 */ /* 0x040fe40004800000 */
[C---:B------:R-:W-:Y:S01]  /*11fc0*/  SEL R43, R17.reuse, R60, !P1 ;  /* 0x0000003c112b7207 */ /* 0x040fe20004800000 */
[----:B------:R-:W4:Y:S01]  /*11fd0*/  LDL.LU R11, [R1+0x10] ;  /* 0x00001000010b7983 */ /* 0x000f220000300800 */
[C---:B------:R-:W-:Y:S02]  /*11fe0*/  SEL R61, R17.reuse, R10, !P1 ;  /* 0x0000000a113d7207 */ /* 0x040fe40004800000 */
[C---:B--2---:R-:W-:Y:S01]  /*11ff0*/  SEL R0, R17.reuse, R57, !P1 ;  /* 0x0000003911007207 */ /* 0x044fe20004800000 */
[----:B------:R-:W2:Y:S01]  /*12000*/  LDL.LU R10, [R1+0x14] ;  /* 0x00001400010a7983 */ /* 0x000ea20000300800 */
[C---:B------:R-:W-:Y:S02]  /*12010*/  SEL R60, R17.reuse, R9, !P1 ;  /* 0x00000009113c7207 */ /* 0x040fe40004800000 */
[C---:B------:R-:W-:Y:S01]  /*12020*/  SEL R39, R17.reuse, R56, !P1 ;  /* 0x0000003811277207 */ /* 0x040fe20004800000 */
[----:B------:R-:W2:Y:S01]  /*12030*/  LDL.LU R9, [R1+0x18] ;  /* 0x0000180001097983 */ /* 0x000ea20000300800 */
[----:B------:R-:W-:-:S02]  /*12040*/  SEL R57, R17, R19, !P1 ;  /* 0x0000001311397207 */ /* 0x000fc40004800000 */
[C---:B------:R-:W-:Y:S01]  /*12050*/  SEL R40, R17.reuse, R55, !P1 ;  /* 0x0000003711287207 */ /* 0x040fe20004800000 */
[----:B------:R-:W2:Y:S01]  /*12060*/  LDL.LU R19, [R1+0x1c] ;  /* 0x00001c0001137983 */ /* 0x000ea20000300800 */
[C---:B------:R-:W-:Y:S02]  /*12070*/  SEL R56, R17.reuse, R16, !P1 ;  /* 0x0000001011387207 */ /* 0x040fe40004800000 */
[C---:B------:R-:W-:Y:S01]  /*12080*/  SEL R4, R17.reuse, R53, !P1 ;  /* 0x0000003511047207 */ /* 0x040fe20004800000 */
[----:B------:R-:W2:Y:S01]  /*12090*/  LDL.LU R16, [R1+0x20] ;  /* 0x0000200001107983 */ /* 0x000ea20000300800 */
[C---:B------:R-:W-:Y:S02]  /*120a0*/  SEL R55, R17.reuse, R15, !P1 ;  /* 0x0000000f11377207 */ /* 0x040fe40004800000 */
[----:B------:R-:W-:Y:S01]  /*120b0*/  ISETP.GE.AND P4, PT, R70, RZ, PT ;  /* 0x000000ff4600720c */ /* 0x000fe20003f86270 */
[----:B------:R-:W2:Y:S01]  /*120c0*/  LDL.LU R15, [R1+0x24] ;  /* 0x00002400010f7983 */ /* 0x000ea20000300800 */
[----:B------:R-:W-:-:S02]  /*120d0*/  SEL R2, R17, R51, !P1 ;  /* 0x0000003311027207 */ /* 0x000fc40004800000 */
[C---:B------:R-:W-:Y:S02]  /*120e0*/  SEL R53, R17.reuse, R21, !P1 ;  /* 0x0000001511357207 */ /* 0x040fe40004800000 */
[C---:B------:R-:W-:Y:S01]  /*120f0*/  SEL R70, R17.reuse, R47, !P1 ;  /* 0x0000002f11467207 */ /* 0x040fe20004800000 */
[----:B------:R-:W2:Y:S01]  /*12100*/  LDL.LU R21, [R1+0x28] ;  /* 0x0000280001157983 */ /* 0x000ea20000300800 */
[C---:B------:R-:W-:Y:S02]  /*12110*/  SEL R51, R17.reuse, R20, !P1 ;  /* 0x0000001411337207 */ /* 0x040fe40004800000 */
[C---:B------:R-:W-:Y:S01]  /*12120*/  SEL R47, R17.reuse, R35, !P1 ;  /* 0x00000023112f7207 */ /* 0x040fe20004800000 */
[----:B------:R-:W2:Y:S01]  /*12130*/  LDL.LU R20, [R1+0x2c] ;  /* 0x00002c0001147983 */ /* 0x000ea20000300800 */
[----:B------:R-:W-:-:S03]  /*12140*/  SEL R45, R17, R33, !P1 ;  /* 0x00000021112d7207 */ /* 0x000fc60004800000 */
[----:B------:R-:W2:Y:S04]  /*12150*/  LDL.LU R35, [R1+0x30] ;  /* 0x0000300001237983 */ /* 0x000ea80000300800 */
[----:B------:R-:W2:Y:S01]  /*12160*/  LDL.LU R33, [R1+0x38] ;  /* 0x0000380001217983 */ /* 0x000ea20000300800 */
[C---:B------:R-:W-:Y:S02]  /*12170*/  SEL R7, R17.reuse, R50, !P1 ;  /* 0x0000003211077207 */ /* 0x040fe40004800000 */
[C---:B------:R-:W-:Y:S02]  /*12180*/  SEL R50, R17.reuse, R58, !P1 ;  /* 0x0000003a11327207 */ /* 0x040fe40004800000 */
[----:B------:R-:W-:Y:S02]  /*12190*/  SEL R58, R17, R14, !P1 ;  /* 0x0000000e113a7207 */ /* 0x000fe40004800000 */
[----:B------:R-:W0:Y:S02]  /*121a0*/  S2R R14, SR_TID.X ;  /* 0x00000000000e7919 */ /* 0x000e240000002100 */
[----:B0-----:R-:W-:-:S04]  /*121b0*/  LOP3.LUT R14, R14, 0x7f, RZ, 0xc0, !PT ;  /* 0x0000007f0e0e7812 */ /* 0x001fc800078ec0ff */
[----:B------:R-:W-:-:S05]  /*121c0*/  LOP3.LUT R14, R14, 0x60, RZ, 0x3c, !PT ;  /* 0x000000600e0e7812 */ /* 0x000fca00078e3cff */
[----:B--2---:R-:W-:Y:S04]  /*121d0*/  STS.U8 [R14+UR9+0x6700], R33 ;  /* 0x006700210e007988 */ /* 0x004fe80008000009 */
[----:B------:R-:W-:Y:S04]  /*121e0*/  STS.U8 [R14+UR9+0xb00], R35 ;  /* 0x000b00230e007988 */ /* 0x000fe80008000009 */
[----:B------:R-:W-:Y:S04]  /*121f0*/  STS.U8 [R14+UR9+0x2b00], R20 ;  /* 0x002b00140e007988 */ /* 0x000fe80008000009 */
[----:B------:R-:W-:Y:S04]  /*12200*/  STS.U8 [R14+UR9+0x4b00], R21 ;  /* 0x004b00150e007988 */ /* 0x000fe80008000009 */
[----:B------:R-:W-:Y:S04]  /*12210*/  STS.U8 [R14+UR9+0x6b00], R15 ;  /* 0x006b000f0e007988 */ /* 0x000fe80008000009 */
[----:B------:R-:W-:Y:S04]  /*12220*/  STS.U8 [R14+UR9+0xf00], R16 ;  /* 0x000f00100e007988 */ /* 0x000fe80008000009 */
[----:B------:R-:W-:Y:S04]  /*12230*/  STS.U8 [R14+UR9+0x2f00], R19 ;  /* 0x002f00130e007988 */ /* 0x000fe80008000009 */
[----:B------:R-:W-:Y:S04]  /*12240*/  STS.U8 [R14+UR9+0x4f00], R9 ;  /* 0x004f00090e007988 */ /* 0x000fe80008000009 */
[----:B------:R-:W-:Y:S04]  /*12250*/  STS.U8 [R14+UR9+0x6f00], R10 ;  /* 0x006f000a0e007988 */ /* 0x000fe80008000009 */
[----:B----4-:R0:W-:Y:S04]  /*12260*/  STS.U8 [R14+UR9+0x1300], R11 ;  /* 0x0013000b0e007988 */ /* 0x0101e80008000009 */
[----:B0-----:R-:W2:Y:S04]  /*12270*/  LDL.LU R11, [R1+0x48] ;  /* 0x00004800010b7983 */ /* 0x001ea80000300800 */
[----:B---3--:R0:W-:Y:S04]  /*12280*/  STS.U8 [R14+UR9+0x3300], R66 ;  /* 0x003300420e007988 */ /* 0x0081e80008000009 */
[----:B0-----:R-:W3:Y:S01]  /*12290*/  LDL.LU R66, [R1+0x44] ;  /* 0x0000440001427983 */ /* 0x001ee20000300800 */
[----:B------:R-:W0:Y:S01]  /*122a0*/  S2R R9, SR_TID.X ;  /* 0x0000000000097919 */ /* 0x000e220000002100 */
[----:B------:R-:W-:-:S02]  /*122b0*/  @!P6 IMAD.MOV R13, RZ, RZ, -R13 ;  /* 0x000000ffff0de224 */ /* 0x000fc400078e0a0d */
[----:B------:R-:W-:Y:S04]  /*122c0*/  STS.U8 [R14+UR9+0x5300], R87 ;  /* 0x005300570e007988 */ /* 0x000fe80008000009 */
[----:B------:R-:W-:Y:S04]  /*122d0*/  STS.U8 [R14+UR9+0x7300], R86 ;  /* 0x007300560e007988 */ /* 0x000fe80008000009 */
[----:B------:R-:W-:Y:S01]  /*122e0*/  STS.U8 [R14+UR9+0x1700], R85 ;  /* 0x001700550e007988 */ /* 0x000fe20008000009 */
[----:B------:R-:W-:-:S03]  /*122f0*/  SEL R42, R17, R32, !P1 ;  /* 0x00000020112a7207 */ /* 0x000fc60004800000 */
[----:B------:R-:W-:Y:S01]  /*12300*/  STS.U8 [R14+UR9+0x3700], R84 ;  /* 0x003700540e007988 */ /* 0x000fe20008000009 */
[----:B------:R-:W-:-:S03]  /*12310*/  SEL R32, R17, R25, !P1 ;  /* 0x0000001911207207 */ /* 0x000fc60004800000 */
[----:B------:R-:W-:Y:S01]  /*12320*/  STS.U8 [R14+UR9+0x5700], R83 ;  /* 0x005700530e007988 */ /* 0x000fe20008000009 */
[----:B------:R-:W-:-:S03]  /*12330*/  SEL R25, R17, R13, !P1 ;  /* 0x0000000d11197207 */ /* 0x000fc60004800000 */
[----:B------:R-:W-:Y:S04]  /*12340*/  STS.U8 [R14+UR9+0x7700], R82 ;  /* 0x007700520e007988 */ /* 0x000fe80008000009 */
[----:B------:R-:W-:Y:S01]  /*12350*/  STS.U8 [R14+UR9+0x1b00], R80 ;  /* 0x001b00500e007988 */ /* 0x000fe20008000009 */
[----:B0-----:R-:W-:-:S03]  /*12360*/  LOP3.LUT R9, R9, 0x7f, RZ, 0xc0, !PT ;  /* 0x0000007f09097812 */ /* 0x001fc600078ec0ff */
[----:B------:R-:W-:Y:S01]  /*12370*/  STS.U8 [R14+UR9+0x3b00], R79 ;  /* 0x003b004f0e007988 */ /* 0x000fe20008000009 */
[----:B------:R-:W-:-:S03]  /*12380*/  LOP3.LUT R13, R9, 0x70, RZ, 0x3c, !PT ;  /* 0x00000070090d7812 */ /* 0x000fc600078e3cff */
[----:B------:R-:W-:Y:S04]  /*12390*/  STS.U8 [R14+UR9+0x5b00], R78 ;  /* 0x005b004e0e007988 */ /* 0x000fe80008000009 */
[----:B------:R-:W-:Y:S04]  /*123a0*/  STS.U8 [R14+UR9+0x7b00], R77 ;  /* 0x007b004d0e007988 */ /* 0x000fe80008000009 */
[----:B------:R-:W-:Y:S04]  /*123b0*/  STS.U8 [R14+UR9+0x1f00], R74 ;  /* 0x001f004a0e007988 */ /* 0x000fe80008000009 */
[----:B------:R-:W4:Y:S04]  /*123c0*/  LDL.LU R16, [R1+0x40] ;  /* 0x0000400001107983 */ /* 0x000f280000300800 */
[----:B------:R-:W-:Y:S04]  /*123d0*/  STS.U8 [R14+UR9+0x3f00], R71 ;  /* 0x003f00470e007988 */ /* 0x000fe80008000009 */
[----:B------:R-:W4:Y:S04]  /*123e0*/  LDL.LU R10, [R1+0x3c] ;  /* 0x00003c00010a7983 */ /* 0x000f280000300800 */
[----:B------:R-:W-:Y:S04]  /*123f0*/  STS.U8 [R14+UR9+0x5f00], R18 ;  /* 0x005f00120e007988 */ /* 0x000fe80008000009 */
[----:B------:R-:W4:Y:S04]  /*12400*/  LDL.LU R19, [R1+0x84] ;  /* 0x0000840001137983 */ /* 0x000f280000300800 */
[----:B------:R0:W-:Y:S04]  /*12410*/  STS.U8 [R14+UR9+0x7f00], R12 ;  /* 0x007f000c0e007988 */ /* 0x0001e80008000009 */
[----:B0-----:R-:W4:Y:S04]  /*12420*/  LDL.LU R14, [R1+0x90] ;  /* 0x00009000010e7983 */ /* 0x001f280000300800 */
[----:B--2---:R0:W-:Y:S04]  /*12430*/  STS.U8 [R13+UR9+0x380], R11 ;  /* 0x0003800b0d007988 */ /* 0x0041e80008000009 */
[----:B0-----:R-:W2:Y:S04]  /*12440*/  LDL.LU R11, [R1+0x8c] ;  /* 0x00008c00010b7983 */ /* 0x001ea80000300800 */
[----:B---3--:R0:W-:Y:S04]  /*12450*/  STS.U8 [R13+UR9+0x2380], R66 ;  /* 0x002380420d007988 */ /* 0x0081e80008000009 */
[----:B0-----:R-:W3:Y:S01]  /*12460*/  LDL.LU R66, [R1+0x88] ;  /* 0x0000880001427983 */ /* 0x001ee20000300800 */
[----:B------:R-:W-:Y:S01]  /*12470*/  @!P0 IMAD.MOV R26, RZ, RZ, -R26 ;  /* 0x000000ffff1a8224 */ /* 0x000fe200078e0a1a */
[----:B------:R-:W-:Y:S01]  /*12480*/  ISETP.GE.AND P0, PT, R72, RZ, PT ;  /* 0x000000ff4800720c */ /* 0x000fe20003f06270 */
[----:B------:R-:W-:Y:S01]  /*12490*/  @!P3 IMAD.MOV R24, RZ, RZ, -R24 ;  /* 0x000000ffff18b224 */ /* 0x000fe200078e0a18 */
[----:B------:R-:W3:Y:S01]  /*124a0*/  LDL.LU R82, [R1+0x80] ;  /* 0x0000800001527983 */ /* 0x000ee20000300800 */
[----:B------:R-:W-:-:S02]  /*124b0*/  @!P4 IMAD.MOV R23, RZ, RZ, -R23 ;  /* 0x000000ffff17c224 */ /* 0x000fc400078e0a17 */
[----:B------:R-:W-:Y:S01]  /*124c0*/  @!P5 IMAD.MOV R22, RZ, RZ, -R22 ;  /* 0x000000ffff16d224 */ /* 0x000fe200078e0a16 */
[----:B------:R-:W3:Y:S01]  /*124d0*/  LDL.LU R83, [R1+0x7c] ;  /* 0x00007c0001537983 */ /* 0x000ee20000300800 */
[C---:B------:R-:W-:Y:S02]  /*124e0*/  SEL R72, R17.reuse, R48, !P1 ;  /* 0x0000003011487207 */ /* 0x040fe40004800000 */
[C---:B------:R-:W-:Y:S01]  /*124f0*/  SEL R6, R17.reuse, R49, !P1 ;  /* 0x0000003111067207 */ /* 0x040fe20004800000 */
[----:B------:R-:W3:Y:S03]  /*12500*/  LDL.LU R84, [R1+0x78] ;  /* 0x0000780001547983 */ /* 0x000ee60000300800 */
[----:B------:R-:W-:Y:S01]  /*12510*/  @!P0 IMAD.MOV R29, RZ, RZ, -R29 ;  /* 0x000000ffff1d8224 */ /* 0x000fe200078e0a1d */
[C---:B------:R-:W-:Y:S01]  /*12520*/  SEL R8, R17.reuse, R46, !P1 ;  /* 0x0000002e11087207 */ /* 0x040fe20004800000 */
[----:B------:R-:W3:Y:S01]  /*12530*/  LDL.LU R85, [R1+0x74] ;  /* 0x0000740001557983 */ /* 0x000ee20000300800 */
[----:B------:R-:W-:-:S02]  /*12540*/  SEL R49, R17, R37, !P1 ;  /* 0x0000002511317207 */ /* 0x000fc40004800000 */
[C---:B------:R-:W-:Y:S01]  /*12550*/  SEL R48, R17.reuse, R36, !P1 ;  /* 0x0000002411307207 */ /* 0x040fe20004800000 */
[----:B------:R-:W3:Y:S01]  /*12560*/  LDL.LU R86, [R1+0x70] ;  /* 0x0000700001567983 */ /* 0x000ee20000300800 */
[C---:B------:R-:W-:Y:S02]  /*12570*/  SEL R46, R17.reuse, R34, !P1 ;  /* 0x00000022112e7207 */ /* 0x040fe40004800000 */
[C---:B------:R-:W-:Y:S01]  /*12580*/  SEL R38, R17.reuse, R30, !P1 ;  /* 0x0000001e11267207 */ /* 0x040fe20004800000 */
[----:B------:R-:W3:Y:S01]  /*12590*/  LDL.LU R87, [R1+0x6c] ;  /* 0x00006c0001577983 */ /* 0x000ee20000300800 */
[C---:B------:R-:W-:Y:S02]  /*125a0*/  SEL R37, R17.reuse, R28, !P1 ;  /* 0x0000001c11257207 */ /* 0x040fe40004800000 */
[C---:B------:R-:W-:Y:S02]  /*125b0*/  SEL R36, R17.reuse, R27, !P1 ;  /* 0x0000001b11247207 */ /* 0x040fe40004800000 */
[----:B------:R-:W-:-:S02]  /*125c0*/  SEL R63, R17, R63, !P1 ;  /* 0x0000003f113f7207 */ /* 0x000fc40004800000 */
[C---:B------:R-:W-:Y:S02]  /*125d0*/  SEL R89, R17.reuse, R89, !P1 ;  /* 0x0000005911597207 */ /* 0x040fe40004800000 */
[C---:B------:R-:W-:Y:S02]  /*125e0*/  SEL R88, R17.reuse, R88, !P1 ;  /* 0x0000005811587207 */ /* 0x040fe40004800000 */
[C---:B------:R-:W-:Y:S02]  /*125f0*/  SEL R69, R17.reuse, R69, !P1 ;  /* 0x0000004511457207 */ /* 0x040fe40004800000 */
        /* <DEDUP_REMOVED lines=9> */
[----:B------:R-:W-:Y:S02]  /*12690*/  SEL R29, R17, R29, !P1 ;  /* 0x0000001d111d7207 */ /* 0x000fe40004800000 */
[----:B------:R-:W3:Y:S04]  /*126a0*/  LDL.LU R17, [R1+0x68] ;  /* 0x0000680001117983 */ /* 0x000ee80000300800 */
[----:B------:R-:W3:Y:S04]  /*126b0*/  LDL.LU R22, [R1+0x64] ;  /* 0x0000640001167983 */ /* 0x000ee80000300800 */
[----:B------:R-:W3:Y:S04]  /*126c0*/  LDL.LU R23, [R1+0x60] ;  /* 0x0000600001177983 */ /* 0x000ee80000300800 */
[----:B------:R-:W3:Y:S04]  /*126d0*/  LDL.LU R24, [R1+0x5c] ;  /* 0x00005c0001187983 */ /* 0x000ee80000300800 */
[----:B----4-:R-:W-:Y:S04]  /*126e0*/  STS.U8 [R13+UR9+0x4380], R16 ;  /* 0x004380100d007988 */ /* 0x010fe80008000009 */
[----:B------:R-:W4:Y:S04]  /*126f0*/  LDL.LU R26, [R1+0x58] ;  /* 0x00005800011a7983 */ /* 0x000f280000300800 */
[----:B------:R-:W-:Y:S04]  /*12700*/  STS.U8 [R13+UR9+0x6380], R10 ;  /* 0x0063800a0d007988 */ /* 0x000fe80008000009 */
[----:B------:R-:W4:Y:S04]  /*12710*/  LDL.LU R31, [R1+0x54] ;  /* 0x00005400011f7983 */ /* 0x000f280000300800 */
[----:B------:R-:W-:Y:S04]  /*12720*/  STS.U8 [R13+UR9+0x780], R19 ;  /* 0x000780130d007988 */ /* 0x000fe80008000009 */
[----:B------:R-:W4:Y:S04]  /*12730*/  LDL.LU R33, [R1+0x50] ;  /* 0x0000500001217983 */ /* 0x000f280000300800 */
[----:B------:R-:W4:Y:S04]  /*12740*/  LDL.LU R35, [R1+0x4c] ;  /* 0x00004c0001237983 */ /* 0x000f280000300800 */
[----:B------:R-:W-:Y:S04]  /*12750*/  STS.U8 [R13+UR9+0x2780], R14 ;  /* 0x0027800e0d007988 */ /* 0x000fe80008000009 */
[----:B------:R-:W4:Y:S04]  /*12760*/  LDL.LU R20, [R1+0x34] ;  /* 0x0000340001147983 */ /* 0x000f280000300800 */
[----:B--2---:R0:W-:Y:S04]  /*12770*/  STS.U8 [R13+UR9+0x4780], R11 ;  /* 0x0047800b0d007988 */ /* 0x0041e80008000009 */
[----:B0-----:R-:W2:Y:S04]  /*12780*/  LDL.LU R11, [R1+0xe4] ;  /* 0x0000e400010b7983 */ /* 0x001ea80000300800 */
[----:B------:R-:W2:Y:S04]  /*12790*/  LDL.LU R21, [R1+0xe0] ;  /* 0x0000e00001157983 */ /* 0x000ea80000300800 */
[----:B------:R-:W2:Y:S04]  /*127a0*/  LDL.LU R15, [R1+0xdc] ;  /* 0x0000dc00010f7983 */ /* 0x000ea80000300800 */
[----:B------:R-:W2:Y:S04]  /*127b0*/  LDL.LU R14, [R1+0xd8] ;  /* 0x0000d800010e7983 */ /* 0x000ea80000300800 */
[----:B------:R-:W2:Y:S04]  /*127c0*/  LDL.LU R16, [R1+0xd4] ;  /* 0x0000d40001107983 */ /* 0x000ea80000300800 */
[----:B------:R-:W2:Y:S04]  /*127d0*/  LDL.LU R19, [R1+0xd0] ;  /* 0x0000d00001137983 */ /* 0x000ea80000300800 */
[----:B---3--:R0:W-:Y:S04]  /*127e0*/  STS.U8 [R13+UR9+0x6780], R66 ;  /* 0x006780420d007988 */ /* 0x0081e80008000009 */
[----:B0-----:R-:W3:Y:S01]  /*127f0*/  LDL.LU R66, [R1+0xcc] ;  /* 0x0000cc0001427983 */ /* 0x001ee20000300800 */
[----:B------:R-:W0:Y:S03]  /*12800*/  S2R R9, SR_TID.X ;  /* 0x0000000000097919 */ /* 0x000e260000002100 */
[----:B------:R-:W-:Y:S04]  /*12810*/  STS.U8 [R13+UR9+0xb80], R82 ;  /* 0x000b80520d007988 */ /* 0x000fe80008000009 */
[----:B------:R-:W-:Y:S04]  /*12820*/  STS.U8 [R13+UR9+0x2b80], R83 ;  /* 0x002b80530d007988 */ /* 0x000fe80008000009 */
[----:B------:R-:W-:Y:S04]  /*12830*/  STS.U8 [R13+UR9+0x4b80], R84 ;  /* 0x004b80540d007988 */ /* 0x000fe80008000009 */
[----:B------:R-:W-:Y:S04]  /*12840*/  STS.U8 [R13+UR9+0x6b80], R85 ;  /* 0x006b80550d007988 */ /* 0x000fe80008000009 */
[----:B------:R-:W-:Y:S04]  /*12850*/  STS.U8 [R13+UR9+0xf80], R86 ;  /* 0x000f80560d007988 */ /* 0x000fe80008000009 */
[----:B------:R-:W-:Y:S01]  /*12860*/  STS.U8 [R13+UR9+0x2f80], R87 ;  /* 0x002f80570d007988 */ /* 0x000fe20008000009 */
[----:B0-----:R-:W-:-:S03]  /*12870*/  LOP3.LUT R9, R9, 0x3f, RZ, 0xc0, !PT ;  /* 0x0000003f09097812 */ /* 0x001fc600078ec0ff */
[----:B------:R-:W-:Y:S02]  /*12880*/  STS.U8 [R13+UR9+0x4f80], R17 ;  /* 0x004f80110d007988 */ /* 0x000fe40008000009 */
[----:B------:R-:W-:Y:S02]  /*12890*/  IMAD R9, R9, UR13, RZ ;  /* 0x0000000d09097c24 */ /* 0x000fe4000f8e02ff */
[----:B------:R-:W-:Y:S04]  /*128a0*/  STS.U8 [R13+UR9+0x6f80], R22 ;  /* 0x006f80160d007988 */ /* 0x000fe80008000009 */
[----:B------:R0:W-:Y:S01]  /*128b0*/  STS.U8 [R13+UR9+0x1380], R23 ;  /* 0x001380170d007988 */ /* 0x0001e20008000009 */
[----:B------:R-:W-:Y:S01]  /*128c0*/  IADD3 R10, P0, PT, R9, UR18, RZ ;  /* 0x00000012090a7c10 */ /* 0x000fe2000ff1e0ff */
[----:B------:R-:W-:Y:S01]  /*128d0*/  IMAD R18, R73, UR63, RZ ;  /* 0x0000003f49127c24 */ /* 0x000fe2000f8e02ff */
[----:B------:R-:W1:Y:S01]  /*128e0*/  LDCU UR18, c[0x0][0x3b0] ;  /* 0x00007600ff1277ac */ /* 0x000e620008000800 */
[----:B------:R-:W-:Y:S04]  /*128f0*/  STS.U8 [R13+UR9+0x3380], R24 ;  /* 0x003380180d007988 */ /* 0x000fe80008000009 */
[----:B----4-:R-:W-:Y:S01]  /*12900*/  STS.U8 [R13+UR9+0x5380], R26 ;  /* 0x0053801a0d007988 */ /* 0x010fe20008000009 */
[----:B------:R-:W-:Y:S01]  /*12910*/  LEA.HI.X.SX32 R9, R9, UR19, 0x1, P0 ;  /* 0x0000001309097c11 */ /* 0x000fe200080f0eff */
[----:B0-----:R-:W-:Y:S01]  /*12920*/  IMAD R23, R6, UR58, RZ ;  /* 0x0000003a06177c24 */ /* 0x001fe2000f8e02ff */
[----:B------:R-:W0:Y:S01]  /*12930*/  LDCU UR19, c[0x0][0x3b0] ;  /* 0x00007600ff1377ac */ /* 0x000e220008000800 */
[----:B------:R4:W-:Y:S04]  /*12940*/  STS.U8 [R13+UR9+0x7380], R31 ;  /* 0x0073801f0d007988 */ /* 0x0009e80008000009 */
[----:B------:R-:W-:Y:S04]  /*12950*/  STS.U8 [R13+UR9+0x1780], R33 ;  /* 0x001780210d007988 */ /* 0x000fe80008000009 */
[----:B------:R0:W-:Y:S01]  /*12960*/  STS.U8 [R13+UR9+0x3780], R35 ;  /* 0x003780230d007988 */ /* 0x0001e20008000009 */
[----:B----4-:R-:W-:-:S03]  /*12970*/  IMAD R31, R3, UR55, RZ ;  /* 0x00000037031f7c24 */ /* 0x010fc6000f8e02ff */
[----:B------:R4:W-:Y:S01]  /*12980*/  STS.U8 [R13+UR9+0x5780], R20 ;  /* 0x005780140d007988 */ /* 0x0009e20008000009 */
[----:B0-----:R-:W-:-:S03]  /*12990*/  IMAD R35, R0, UR53, RZ ;  /* 0x0000003500237c24 */ /* 0x001fc6000f8e02ff */
[----:B------:R-:W-:Y:S04]  /*129a0*/  STS.U8 [R13+UR9+0x7780], R81 ;  /* 0x007780510d007988 */ /* 0x000fe80008000009 */
[----:B------:R-:W-:Y:S01]  /*129b0*/  STS.U8 [R13+UR9+0x1b80], R76 ;  /* 0x001b804c0d007988 */ /* 0x000fe20008000009 */
[----:B------:R-:W-:-:S03]  /*129c0*/  IMAD R33, R2, UR54, RZ ;  /* 0x0000003602217c24 */ /* 0x000fc6000f8e02ff */
[----:B------:R0:W-:Y:S01]  /*129d0*/  STS.U8 [R13+UR9+0x3b80], R75 ;  /* 0x003b804b0d007988 */ /* 0x0001e20008000009 */
[----:B------:R-:W-:Y:S02]  /*129e0*/  IMAD R24, R5, UR57, RZ ;  /* 0x0000003905187c24 */ /* 0x000fe4000f8e02ff */
[----:B----4-:R-:W-:Y:S02]  /*129f0*/  IMAD R20, R70, UR61, RZ ;  /* 0x0000003d46147c24 */ /* 0x010fe4000f8e02ff */
[----:B------:R-:W-:Y:S02]  /*12a00*/  IMAD R22, R7, UR59, RZ ;  /* 0x0000003b07167c24 */ /* 0x000fe4000f8e02ff */
[----:B------:R-:W-:Y:S02]  /*12a10*/  IMAD R26, R4, UR56, RZ ;  /* 0x00000038041a7c24 */ /* 0x000fe4000f8e02ff */
[----:B------:R-:W-:Y:S02]  /*12a20*/  IMAD R39, R39, UR52, RZ ;  /* 0x0000003427277c24 */ /* 0x000fe4000f8e02ff */
[----:B------:R-:W-:-:S02]  /*12a30*/  IMAD R43, R43, UR50, RZ ;  /* 0x000000322b2b7c24 */ /* 0x000fc4000f8e02ff */
[----:B------:R-:W-:Y:S02]  /*12a40*/  IMAD R40, R40, UR51, RZ ;  /* 0x0000003328287c24 */ /* 0x000fe4000f8e02ff */
[----:B------:R-:W-:Y:S02]  /*12a50*/  IMAD R44, R44, UR49, RZ ;  /* 0x000000312c2c7c24 */ /* 0x000fe4000f8e02ff */
        /* <DEDUP_REMOVED lines=12> */
[----:B--2---:R-:W-:Y:S02]  /*12b20*/  IMAD R11, R11, UR4, RZ ;  /* 0x000000040b0b7c24 */ /* 0x004fe4000f8e02ff */
[----:B------:R-:W-:-:S03]  /*12b30*/  IMAD R12, R21, UR69, RZ ;  /* 0x00000045150c7c24 */ /* 0x000fc6000f8e02ff */
[----:B------:R-:W-:Y:S01]  /*12b40*/  IADD3 R0, P0, PT, R11, R10, RZ ;  /* 0x0000000a0b007210 */ /* 0x000fe20007f1e0ff */
[----:B0-----:R-:W-:-:S03]  /*12b50*/  IMAD R13, R15, UR68, RZ ;  /* 0x000000440f0d7c24 */ /* 0x001fc6000f8e02ff */
[----:B------:R-:W-:Y:S01]  /*12b60*/  LEA.HI.X.SX32 R3, R11, R9, 0x1, P0 ;  /* 0x000000090b037211 */ /* 0x000fe200000f0eff */
[----:B------:R0:W-:Y:S01]  /*12b70*/  STL [R1+0x448], R0 ;  /* 0x0004480001007387 */ /* 0x0001e20000100800 */
[-C--:B------:R-:W-:Y:S01]  /*12b80*/  IADD3 R2, P0, PT, R12, R10.reuse, RZ ;  /* 0x0000000a0c027210 */ /* 0x080fe20007f1e0ff */
[----:B------:R-:W-:Y:S02]  /*12b90*/  IMAD R14, R14, UR67, RZ ;  /* 0x000000430e0e7c24 */ /* 0x000fe4000f8e02ff */
[----:B------:R-:W-:Y:S01]  /*12ba0*/  IMAD R15, R16, UR66, RZ ;  /* 0x00000042100f7c24 */ /* 0x000fe2000f8e02ff */
[----:B------:R2:W-:Y:S01]  /*12bb0*/  STL [R1+0x444], R3 ;  /* 0x0004440301007387 */ /* 0x0005e20000100800 */
[----:B------:R-:W-:Y:S01]  /*12bc0*/  IMAD R16, R19, UR65, RZ ;  /* 0x0000004113107c24 */ /* 0x000fe2000f8e02ff */
[-C--:B0-----:R-:W-:Y:S02]  /*12bd0*/  IADD3 R0, P6, PT, R13, R10.reuse, RZ ;  /* 0x0000000a0d007210 */ /* 0x081fe40007fde0ff */
[----:B------:R0:W-:Y:S01]  /*12be0*/  STL [R1+0x450], R2 ;  /* 0x0004500201007387 */ /* 0x0001e20000100800 */
[----:B------:R-:W-:-:S02]  /*12bf0*/  IADD3 R5, P5, PT, R14, R10, RZ ;  /* 0x0000000a0e057210 */ /* 0x000fc40007fbe0ff */
[-C--:B--2---:R-:W-:Y:S01]  /*12c00*/  IADD3 R3, P1, PT, R15, R10.reuse, RZ ;  /* 0x0000000a0f037210 */ /* 0x084fe20007f3e0ff */
[----:B------:R2:W-:Y:S01]  /*12c10*/  STL [R1+0x458], R0 ;  /* 0x0004580001007387 */ /* 0x0005e20000100800 */
[----:B---3--:R-:W-:Y:S01]  /*12c20*/  IMAD R17, R66, UR64, RZ ;  /* 0x0000004042117c24 */ /* 0x008fe2000f8e02ff */
[-C--:B0-----:R-:W-:Y:S02]  /*12c30*/  IADD3 R2, P4, PT, R16, R10.reuse, RZ ;  /* 0x0000000a10027210 */ /* 0x081fe40007f9e0ff */
[----:B------:R-:W-:Y:S02]  /*12c40*/  STL [R1+0x468], R3 ;  /* 0x0004680301007387 */ /* 0x000fe40000100800 */
[----:B--2---:R-:W-:Y:S02]  /*12c50*/  IADD3 R0, P3, PT, R17, R10, RZ ;  /* 0x0000000a11007210 */ /* 0x004fe40007f7e0ff */
[----:B------:R-:W-:Y:S04]  /*12c60*/  STL [R1+0x460], R5 ;  /* 0x0004600501007387 */ /* 0x000fe80000100800 */
[----:B------:R0:W-:Y:S01]  /*12c70*/  STL [R1+0x470], R2 ;  /* 0x0004700201007387 */ /* 0x0001e20000100800 */
[----:B------:R-:W-:-:S03]  /*12c80*/  IMAD R19, R72, UR62, RZ ;  /* 0x0000003e48137c24 */ /* 0x000fc6000f8e02ff */
[----:B------:R-:W-:Y:S04]  /*12c90*/  STL [R1+0xcf8], R5 ;  /* 0x000cf80501007387 */ /* 0x000fe80000100800 */
[----:B------:R2:W-:Y:S01]  /*12ca0*/  STL [R1+0x478], R0 ;  /* 0x0004780001007387 */ /* 0x0005e20000100800 */
[-C--:B0-----:R-:W-:Y:S02]  /*12cb0*/  LEA.HI.X.SX32 R2, R13, R9.reuse, 0x1, P6 ;  /* 0x000000090d027211 */ /* 0x081fe400030f0eff */
[----:B--2---:R-:W-:Y:S02]  /*12cc0*/  LEA.HI.X.SX32 R0, R12, R9, 0x1, P0 ;  /* 0x000000090c007211 */ /* 0x004fe400000f0eff */
[----:B------:R-:W-:-:S03]  /*12cd0*/  IADD3 R3, P0, PT, R18, R10, RZ ;  /* 0x0000000a12037210 */ /* 0x000fc60007f1e0ff */
[----:B------:R0:W-:Y:S01]  /*12ce0*/  STL [R1+0x44c], R0 ;  /* 0x00044c0001007387 */ /* 0x0001e20000100800 */
[----:B------:R-:W-:-:S03]  /*12cf0*/  LEA.HI.X.SX32 R6, R14, R9, 0x1, P5 ;  /* 0x000000090e067211 */ /* 0x000fc600028f0eff */
[----:B------:R-:W-:Y:S01]  /*12d00*/  STL [R1+0x454], R2 ;  /* 0x0004540201007387 */ /* 0x000fe20000100800 */
[----:B0-----:R-:W-:-:S03]  /*12d10*/  IADD3 R0, P6, PT, R19, R10, RZ ;  /* 0x0000000a13007210 */ /* 0x001fc60007fde0ff */
[----:B------:R-:W-:Y:S01]  /*12d20*/  STL [R1+0x480], R3 ;  /* 0x0004800301007387 */ /* 0x000fe20000100800 */
[----:B------:R-:W-:-:S03]  /*12d30*/  IMAD R21, R8, UR60, RZ ;  /* 0x0000003c08157c24 */ /* 0x000fc6000f8e02ff */
[----:B------:R0:W-:Y:S01]  /*12d40*/  STL [R1+0x488], R0 ;  /* 0x0004880001007387 */ /* 0x0001e20000100800 */
[----:B------:R-:W-:-:S03]  /*12d50*/  LEA.HI.X.SX32 R13, R15, R9, 0x1, P1 ;  /* 0x000000090f0d7211 */ /* 0x000fc600008f0eff */
[----:B------:R2:W-:Y:S01]  /*12d60*/  STL [R1+0xcfc], R3 ;  /* 0x000cfc0301007387 */ /* 0x0005e20000100800 */
[----:B0-----:R-:W-:-:S03]  /*12d70*/  IADD3 R0, P5, PT, R20, R10, RZ ;  /* 0x0000000a14007210 */ /* 0x001fc60007fbe0ff */
[----:B------:R-:W-:Y:S01]  /*12d80*/  STL [R1+0x45c], R6 ;  /* 0x00045c0601007387 */ /* 0x000fe20000100800 */
[----:B------:R-:W-:-:S03]  /*12d90*/  LEA.HI.X.SX32 R2, R16, R9, 0x1, P4 ;  /* 0x0000000910027211 */ /* 0x000fc600020f0eff */
[----:B------:R0:W-:Y:S01]  /*12da0*/  STL [R1+0x490], R0 ;  /* 0x0004900001007387 */ /* 0x0001e20000100800 */
[----:B--2---:R-:W-:-:S03]  /*12db0*/  LEA.HI.X.SX32 R3, R17, R9, 0x1, P3 ;  /* 0x0000000911037211 */ /* 0x004fc600018f0eff */
[----:B------:R-:W-:Y:S01]  /*12dc0*/  STL [R1+0xd00], R6 ;  /* 0x000d000601007387 */ /* 0x000fe20000100800 */
[----:B0-----:R-:W-:-:S03]  /*12dd0*/  IADD3 R0, P1, PT, R21, R10, RZ ;  /* 0x0000000a15007210 */ /* 0x001fc60007f3e0ff */
[----:B------:R-:W-:Y:S04]  /*12de0*/  STL [R1+0x464], R13 ;  /* 0x0004640d01007387 */ /* 0x000fe80000100800 */
[----:B------:R0:W-:Y:S01]  /*12df0*/  STL [R1+0x498], R0 ;  /* 0x0004980001007387 */ /* 0x0001e20000100800 */
[----:B------:R-:W-:-:S03]  /*12e00*/  LEA.HI.X.SX32 R4, R18, R9, 0x1, P0 ;  /* 0x0000000912047211 */ /* 0x000fc600000f0eff */
[----:B------:R2:W-:Y:S01]  /*12e10*/  STL [R1+0x46c], R2 ;  /* 0x00046c0201007387 */ /* 0x0005e20000100800 */
[-C--:B------:R-:W-:Y:S02]  /*12e20*/  IADD3 R73, P0, PT, R24, R10.reuse, RZ ;  /* 0x0000000a18497210 */ /* 0x080fe40007f1e0ff */
[-C--:B0-----:R-:W-:Y:S01]  /*12e30*/  IADD3 R0, P4, PT, R22, R10.reuse, RZ ;  /* 0x0000000a16007210 */ /* 0x081fe20007f9e0ff */
[----:B------:R-:W-:Y:S01]  /*12e40*/  STL [R1+0x474], R3 ;  /* 0x0004740301007387 */ /* 0x000fe20000100800 */
[----:B--2---:R-:W-:-:S03]  /*12e50*/  IADD3 R2, P3, PT, R23, R10, RZ ;  /* 0x0000000a17027210 */ /* 0x004fc60007f7e0ff */
[----:B------:R-:W-:Y:S01]  /*12e60*/  STL [R1+0x4a0], R0 ;  /* 0x0004a00001007387 */ /* 0x000fe20000100800 */
[----:B------:R-:W-:-:S03]  /*12e70*/  LEA.HI.X.SX32 R17, R19, R9, 0x1, P6 ;  /* 0x0000000913117211 */ /* 0x000fc600030f0eff */
[----:B------:R0:W-:Y:S01]  /*12e80*/  STL [R1+0x4a8], R2 ;  /* 0x0004a80201007387 */ /* 0x0001e20000100800 */
[----:B------:R-:W-:-:S03]  /*12e90*/  IADD3 R72, P6, PT, R26, R10, RZ ;  /* 0x0000000a1a487210 */ /* 0x000fc60007fde0ff */
[----:B------:R2:W-:Y:S04]  /*12ea0*/  STL [R1+0xd04], R0 ;  /* 0x000d040001007387 */ /* 0x0005e80000100800 */
[----:B------:R-:W-:Y:S01]  /*12eb0*/  STL [R1+0x47c], R4 ;  /* 0x00047c0401007387 */ /* 0x000fe20000100800 */
[----:B0-----:R-:W-:-:S03]  /*12ec0*/  LEA.HI.X.SX32 R2, R20, R9, 0x1, P5 ;  /* 0x0000000914027211 */ /* 0x001fc600028f0eff */
[----:B------:R-:W-:Y:S01]  /*12ed0*/  STL [R1+0xd08], R4 ;  /* 0x000d080401007387 */ /* 0x000fe20000100800 */
[----:B--2---:R-:W-:-:S03]  /*12ee0*/  LEA.HI.X.SX32 R0, R21, R9, 0x1, P1 ;  /* 0x0000000915007211 */ /* 0x004fc600008f0eff */
[----:B------:R-:W-:Y:S04]  /*12ef0*/  STL [R1+0x4b0], R73 ;  /* 0x0004b04901007387 */ /* 0x000fe80000100800 */
[----:B------:R-:W-:Y:S04]  /*12f00*/  STL [R1+0x484], R17 ;  /* 0x0004841101007387 */ /* 0x000fe80000100800 */
[----:B------:R-:W-:Y:S01]  /*12f10*/  STL [R1+0xd2c], R73 ;  /* 0x000d2c4901007387 */ /* 0x000fe20000100800 */
[----:B------:R-:W-:-:S03]  /*12f20*/  IADD3 R70, P5, PT, R31, R10, RZ ;  /* 0x0000000a1f467210 */ /* 0x000fc60007fbe0ff */
[----:B------:R0:W-:Y:S04]  /*12f30*/  STL [R1+0x48c], R2 ;  /* 0x00048c0201007387 */ /* 0x0001e80000100800 */
[----:B------:R-:W-:Y:S04]  /*12f40*/  STL [R1+0x4b8], R72 ;  /* 0x0004b84801007387 */ /* 0x000fe80000100800 */
[----:B------:R-:W-:Y:S04]  /*12f50*/  STL [R1+0xd10], R72 ;  /* 0x000d104801007387 */ /* 0x000fe80000100800 */
[----:B------:R2:W-:Y:S01]  /*12f60*/  STL [R1+0x494], R0 ;  /* 0x0004940001007387 */ /* 0x0005e20000100800 */
[----:B0-----:R-:W-:-:S02]  /*12f70*/  LEA.HI.X.SX32 R2, R22, R9, 0x1, P4 ;  /* 0x0000000916027211 */ /* 0x001fc400020f0eff */
[-C--:B------:R-:W-:Y:S01]  /*12f80*/  IADD3 R3, P4, PT, R35, R10.reuse, RZ ;  /* 0x0000000a23037210 */ /* 0x080fe20007f9e0ff */
[----:B------:R-:W-:Y:S01]  /*12f90*/  STL [R1+0x4c0], R70 ;  /* 0x0004c04601007387 */ /* 0x000fe20000100800 */
[----:B--2---:R-:W-:-:S05]  /*12fa0*/  IADD3 R0, P1, PT, R33, R10, RZ ;  /* 0x0000000a21007210 */ /* 0x004fca0007f3e0ff */
[----:B------:R0:W-:Y:S04]  /*12fb0*/  STL [R1+0x4c8], R0 ;  /* 0x0004c80001007387 */ /* 0x0001e80000100800 */
[----:B------:R-:W-:Y:S04]  /*12fc0*/  STL [R1+0xd0c], R70 ;  /* 0x000d0c4601007387 */ /* 0x000fe80000100800 */
[----:B------:R-:W-:Y:S01]  /*12fd0*/  STL [R1+0x49c], R2 ;  /* 0x00049c0201007387 */ /* 0x000fe20000100800 */
[----:B0-----:R-:W-:-:S03]  /*12fe0*/  LEA.HI.X.SX32 R0, R23, R9, 0x1, P3 ;  /* 0x0000000917007211 */ /* 0x001fc600018f0eff */
[----:B------:R-:W-:Y:S04]  /*12ff0*/  STL [R1+0x4d0], R3 ;  /* 0x0004d00301007387 */ /* 0x000fe80000100800 */
[----:B------:R0:W-:Y:S04]  /*13000*/  STL [R1+0xd14], R2 ;  /* 0x000d140201007387 */ /* 0x0001e80000100800 */
[----:B------:R2:W-:Y:S01]  /*13010*/  STL [R1+0x4a4], R0 ;  /* 0x0004a40001007387 */ /* 0x0005e20000100800 */
[----:B0-----:R-:W-:Y:S02]  /*13020*/  LEA.HI.X.SX32 R2, R24, R9, 0x1, P0 ;  /* 0x0000000918027211 */ /* 0x001fe400000f0eff */
[----:B--2---:R-:W-:-:S03]  /*13030*/  IADD3 R0, P3, PT, R39, R10, RZ ;  /* 0x0000000a27007210 */ /* 0x004fc60007f7e0ff */
[----:B------:R0:W-:Y:S01]  /*13040*/  STL [R1+0x4ac], R2 ;  /* 0x0004ac0201007387 */ /* 0x0001e20000100800 */
[----:B------:R-:W-:-:S03]  /*13050*/  LEA.HI.X.SX32 R70, R26, R9, 0x1, P6 ;  /* 0x000000091a467211 */ /* 0x000fc600030f0eff */
[----:B------:R-:W-:Y:S01]  /*13060*/  STL [R1+0x4d8], R0 ;  /* 0x0004d80001007387 */ /* 0x000fe20000100800 */
[----:B------:R-:W-:-:S03]  /*13070*/  IADD3 R15, P0, PT, R40, R10, RZ ;  /* 0x0000000a280f7210 */ /* 0x000fc60007f1e0ff */
[----:B------:R2:W-:Y:S01]  /*13080*/  STL [R1+0xd18], R0 ;  /* 0x000d180001007387 */ /* 0x0005e20000100800 */
[-C--:B------:R-:W-:Y:S02]  /*13090*/  LEA.HI.X.SX32 R31, R31, R9.reuse, 0x1, P5 ;  /* 0x000000091f1f7211 */ /* 0x080fe400028f0eff */
[----:B0-----:R-:W-:Y:S01]  /*130a0*/  LEA.HI.X.SX32 R2, R33, R9, 0x1, P1 ;  /* 0x0000000921027211 */ /* 0x001fe200008f0eff */
[----:B------:R-:W-:Y:S01]  /*130b0*/  STL [R1+0x4b4], R70 ;  /* 0x0004b44601007387 */ /* 0x000fe20000100800 */
[----:B--2---:R-:W-:-:S05]  /*130c0*/  IADD3 R0, P6, PT, R43, R10, RZ ;  /* 0x0000000a2b007210 */ /* 0x004fca0007fde0ff */
[----:B------:R0:W-:Y:S04]  /*130d0*/  STL [R1+0x4e8], R0 ;  /* 0x0004e80001007387 */ /* 0x0001e80000100800 */
[----:B------:R-:W-:Y:S04]  /*130e0*/  STL [R1+0xd1c], R70 ;  /* 0x000d1c4601007387 */ /* 0x000fe80000100800 */
[----:B------:R-:W-:Y:S01]  /*130f0*/  STL [R1+0x4e0], R15 ;  /* 0x0004e00f01007387 */ /* 0x000fe20000100800 */
[----:B0-----:R-:W-:-:S03]  /*13100*/  LEA.HI.X.SX32 R0, R35, R9, 0x1, P4 ;  /* 0x0000000923007211 */ /* 0x001fc600020f0eff */
[----:B------:R-:W-:Y:S04]  /*13110*/  STL [R1+0xd20], R15 ;  /* 0x000d200f01007387 */ /* 0x000fe80000100800 */
[----:B------:R-:W-:Y:S04]  /*13120*/  STL [R1+0x4bc], R31 ;  /* 0x0004bc1f01007387 */ /* 0x000fe80000100800 */
[----:B------:R0:W-:Y:S04]  /*13130*/  STL [R1+0x4c4], R2 ;  /* 0x0004c40201007387 */ /* 0x0001e80000100800 */
[----:B------:R-:W-:Y:S04]  /*13140*/  STL [R1+0xd24], R31 ;  /* 0x000d241f01007387 */ /* 0x000fe80000100800 */
[----:B------:R2:W-:Y:S01]  /*13150*/  STL [R1+0x4cc], R0 ;  /* 0x0004cc0001007387 */ /* 0x0005e20000100800 */
[----:B------:R-:W-:-:S02]  /*13160*/  LEA.HI.X.SX32 R4, R39, R9, 0x1, P3 ;  /* 0x0000000927047211 */ /* 0x000fc400018f0eff */
[-C--:B0-----:R-:W-:Y:S02]  /*13170*/  LEA.HI.X.SX32 R2, R43, R9.reuse, 0x1, P6 ;  /* 0x000000092b027211 */ /* 0x081fe400030f0eff */
[----:B--2---:R-:W-:Y:S02]  /*13180*/  IADD3 R0, P1, PT, R44, R10, RZ ;  /* 0x0000000a2c007210 */ /* 0x004fe40007f3e0ff */
[----:B------:R-:W-:-:S03]  /*13190*/  LEA.HI.X.SX32 R23, R40, R9, 0x1, P0 ;  /* 0x0000000928177211 */ /* 0x000fc600000f0eff */
[----:B------:R0:W-:Y:S01]  /*131a0*/  STL [R1+0x4f0], R0 ;  /* 0x0004f00001007387 */ /* 0x0001e20000100800 */
[----:B------:R-:W-:-:S03]  /*131b0*/  IADD3 R3, P0, PT, R50, R10, RZ ;  /* 0x0000000a32037210 */ /* 0x000fc60007f1e0ff */
[----:B------:R-:W-:Y:S01]  /*131c0*/  STL [R1+0x4d4], R4 ;  /* 0x0004d40401007387 */ /* 0x000fe20000100800 */
[----:B0-----:R-:W-:-:S03]  /*131d0*/  LEA.HI.X.SX32 R0, R44, R9, 0x1, P1 ;  /* 0x000000092c007211 */ /* 0x001fc600008f0eff */
[----:B------:R-:W-:Y:S04]  /*131e0*/  STL [R1+0x4e4], R2 ;  /* 0x0004e40201007387 */ /* 0x000fe80000100800 */
[----:B------:R-:W-:Y:S01]  /*131f0*/  STL [R1+0xd28], R4 ;  /* 0x000d280401007387 */ /* 0x000fe20000100800 */
[----:B------:R-:W-:-:S03]  /*13200*/  IADD3 R21, P1, PT, R52, R10, RZ ;  /* 0x0000000a34157210 */ /* 0x000fc60007f3e0ff */
[----:B------:R0:W-:Y:S01]  /*13210*/  STL [R1+0x4ec], R0 ;  /* 0x0004ec0001007387 */ /* 0x0001e20000100800 */
[----:B------:R-:W-:-:S03]  /*13220*/  LEA.HI.X.SX32 R6, R50, R9, 0x1, P0 ;  /* 0x0000000932067211 */ /* 0x000fc600000f0eff */
[----:B------:R-:W-:Y:S04]  /*13230*/  STL [R1+0x4dc], R23 ;  /* 0x0004dc1701007387 */ /* 0x000fe80000100800 */
[----:B------:R-:W-:Y:S01]  /*13240*/  STL [R1+0xd30], R23 ;  /* 0x000d301701007387 */ /* 0x000fe20000100800 */
[----:B0-----:R-:W-:-:S03]  /*13250*/  IADD3 R0, P3, PT, R54, R10, RZ ;  /* 0x0000000a36007210 */ /* 0x001fc60007f7e0ff */
[----:B------:R-:W-:Y:S01]  /*13260*/  STL [R1+0x4f8], R3 ;  /* 0x0004f80301007387 */ /* 0x000fe20000100800 */
[----:B------:R-:W-:-:S03]  /*13270*/  LEA.HI.X.SX32 R22, R52, R9, 0x1, P1 ;  /* 0x0000000934167211 */ /* 0x000fc600008f0eff */
[----:B------:R-:W-:Y:S04]  /*13280*/  STL [R1+0xd34], R3 ;  /* 0x000d340301007387 */ /* 0x000fe80000100800 */
[----:B------:R0:W-:Y:S01]  /*13290*/  STL [R1+0x508], R0 ;  /* 0x0005080001007387 */ /* 0x0001e20000100800 */
[----:B------:R-:W-:-:S03]  /*132a0*/  IADD3 R31, P0, PT, R59, R10, RZ ;  /* 0x0000000a3b1f7210 */ /* 0x000fc60007f1e0ff */
[----:B------:R-:W-:Y:S01]  /*132b0*/  STL [R1+0x500], R21 ;  /* 0x0005001501007387 */ /* 0x000fe20000100800 */
[----:B------:R-:W-:-:S03]  /*132c0*/  IADD3 R8, P1, PT, R62, R10, RZ ;  /* 0x0000000a3e087210 */ /* 0x000fc60007f3e0ff */
[----:B------:R-:W-:Y:S01]  /*132d0*/  STL [R1+0xd38], R21 ;  /* 0x000d381501007387 */ /* 0x000fe20000100800 */
[----:B0-----:R-:W-:-:S03]  /*132e0*/  LEA.HI.X.SX32 R0, R54, R9, 0x1, P3 ;  /* 0x0000000936007211 */ /* 0x001fc600018f0eff */
[----:B------:R-:W-:Y:S01]  /*132f0*/  STL [R1+0x4f4], R6 ;  /* 0x0004f40601007387 */ /* 0x000fe20000100800 */
[----:B------:R-:W-:-:S03]  /*13300*/  LEA.HI.X.SX32 R4, R59, R9, 0x1, P0 ;  /* 0x000000093b047211 */ /* 0x000fc600000f0eff */
[----:B------:R-:W-:Y:S04]  /*13310*/  STL [R1+0xd3c], R6 ;  /* 0x000d3c0601007387 */ /* 0x000fe80000100800 */
[----:B------:R0:W-:Y:S01]  /*13320*/  STL [R1+0x504], R0 ;  /* 0x0005040001007387 */ /* 0x0001e20000100800 */
[----:B------:R-:W-:-:S03]  /*13330*/  IADD3 R19, P3, PT, R63, R10, RZ ;  /* 0x0000000a3f137210 */ /* 0x000fc60007f7e0ff */
[----:B------:R-:W-:Y:S04]  /*13340*/  STL [R1+0x4fc], R22 ;  /* 0x0004fc1601007387 */ /* 0x000fe80000100800 */
[----:B------:R-:W-:Y:S01]  /*13350*/  STL [R1+0xd40], R22 ;  /* 0x000d401601007387 */ /* 0x000fe20000100800 */
[----:B------:R-:W-:-:S03]  /*13360*/  LEA.HI.X.SX32 R5, R62, R9, 0x1, P1 ;  /* 0x000000093e057211 */ /* 0x000fc600008f0eff */
[----:B------:R-:W-:Y:S04]  /*13370*/  STL [R1+0x510], R31 ;  /* 0x0005101f01007387 */ /* 0x000fe80000100800 */
[----:B------:R-:W-:Y:S01]  /*13380*/  STL [R1+0xd44], R31 ;  /* 0x000d441f01007387 */ /* 0x000fe20000100800 */
[----:B------:R-:W-:-:S03]  /*13390*/  LEA.HI.X.SX32 R20, R63, R9, 0x1, P3 ;  /* 0x000000093f147211 */ /* 0x000fc600018f0eff */
[----:B------:R-:W-:Y:S01]  /*133a0*/  STL [R1+0x518], R8 ;  /* 0x0005180801007387 */ /* 0x000fe20000100800 */
[----:B0-----:R-:W-:-:S03]  /*133b0*/  IADD3 R0, P0, PT, R65, R10, RZ ;  /* 0x0000000a41007210 */ /* 0x001fc60007f1e0ff */
[----:B------:R-:W-:Y:S01]  /*133c0*/  STL [R1+0xd48], R8 ;  /* 0x000d480801007387 */ /* 0x000fe20000100800 */
[----:B------:R-:W-:-:S03]  /*133d0*/  IMAD R66, R68, UR41, RZ ;  /* 0x0000002944427c24 */ /* 0x000fc6000f8e02ff */
[----:B------:R-:W-:Y:S04]  /*133e0*/  STL [R1+0x50c], R4 ;  /* 0x00050c0401007387 */ /* 0x000fe80000100800 */
[----:B------:R-:W-:Y:S04]  /*133f0*/  STL [R1+0xd4c], R4 ;  /* 0x000d4c0401007387 */ /* 0x000fe80000100800 */
[----:B------:R-:W-:Y:S04]  /*13400*/  STL [R1+0x520], R19 ;  /* 0x0005201301007387 */ /* 0x000fe80000100800 */
[----:B------:R0:W-:Y:S04]  /*13410*/  STL [R1+0xd50], R19 ;  /* 0x000d501301007387 */ /* 0x0001e80000100800 */
[----:B------:R-:W-:Y:S01]  /*13420*/  STL [R1+0x514], R5 ;  /* 0x0005140501007387 */ /* 0x000fe20000100800 */
[----:B------:R-:W-:-:S03]  /*13430*/  IADD3 R70, P1, PT, R66, R10, RZ ;  /* 0x0000000a42467210 */ /* 0x000fc60007f3e0ff */
[----:B------:R-:W-:Y:S01]  /*13440*/  STL [R1+0xd54], R5 ;  /* 0x000d540501007387 */ /* 0x000fe20000100800 */
[----:B------:R-:W-:-:S03]  /*13450*/  IADD3 R7, P3, PT, R67, R10, RZ ;  /* 0x0000000a43077210 */ /* 0x000fc60007f7e0ff */
[----:B------:R-:W-:Y:S04]  /*13460*/  STL [R1+0x51c], R20 ;  /* 0x00051c1401007387 */ /* 0x000fe80000100800 */
[----:B------:R2:W-:Y:S01]  /*13470*/  STL [R1+0x528], R0 ;  /* 0x0005280001007387 */ /* 0x0005e20000100800 */
[-C--:B------:R-:W-:Y:S01]  /*13480*/  LEA.HI.X.SX32 R15, R66, R9.reuse, 0x1, P1 ;  /* 0x00000009420f7211 */ /* 0x080fe200008f0eff */
[----:B------:R-:W-:Y:S01]  /*13490*/  IMAD R90, R90, UR35, RZ ;  /* 0x000000235a5a7c24 */ /* 0x000fe2000f8e02ff */
[-C--:B------:R-:W-:Y:S01]  /*134a0*/  LEA.HI.X.SX32 R67, R67, R9.reuse, 0x1, P3 ;  /* 0x0000000943437211 */ /* 0x080fe200018f0eff */
[----:B------:R-:W-:Y:S01]  /*134b0*/  IMAD R93, R93, UR33, RZ ;  /* 0x000000215d5d7c24 */ /* 0x000fe2000f8e02ff */
[----:B0-----:R-:W-:Y:S01]  /*134c0*/  IADD3 R19, P1, PT, R88, R10, RZ ;  /* 0x0000000a58137210 */ /* 0x001fe20007f3e0ff */
[----:B------:R-:W3:Y:S01]  /*134d0*/  LDL R12, [R1+0x468] ;  /* 0x00046800010c7983 */ /* 0x000ee20000100800 */
[----:B--2---:R-:W-:-:S03]  /*134e0*/  LEA.HI.X.SX32 R0, R65, R9, 0x1, P0 ;  /* 0x0000000941007211 */ /* 0x004fc600000f0eff */
[----:B------:R-:W2:Y:S01]  /*134f0*/  LDL R16, [R1+0x488] ;  /* 0x0004880001107983 */ /* 0x000ea20000100800 */
[-C--:B------:R-:W-:Y:S02]  /*13500*/  IADD3 R68, P0, PT, R89, R10.reuse, RZ ;  /* 0x0000000a59447210 */ /* 0x080fe40007f1e0ff */
[-C--:B------:R-:W-:Y:S02]  /*13510*/  IADD3 R2, P3, PT, R69, R10.reuse, RZ ;  /* 0x0000000a45027210 */ /* 0x080fe40007f7e0ff */
[-C--:B------:R-:W-:Y:S02]  /*13520*/  LEA.HI.X.SX32 R18, R89, R9.reuse, 0x1, P0 ;  /* 0x0000000959127211 */ /* 0x080fe400000f0eff */
[CC--:B------:R-:W-:Y:S01]  /*13530*/  IADD3 R65, P0, PT, R91.reuse, R10.reuse, RZ ;  /* 0x0000000a5b417210 */ /* 0x0c0fe20007f1e0ff */
[----:B------:R0:W-:Y:S01]  /*13540*/  STL [R1+0x524], R0 ;  /* 0x0005240001007387 */ /* 0x0001e20000100800 */
[-C--:B------:R-:W-:Y:S01]  /*13550*/  LEA.HI.X.SX32 R5, R88, R9.reuse, 0x1, P1 ;  /* 0x0000000958057211 */ /* 0x080fe200008f0eff */
[----:B------:R-:W-:Y:S01]  /*13560*/  IMAD R92, R92, UR32, RZ ;  /* 0x000000205c5c7c24 */ /* 0x000fe2000f8e02ff */
[----:B------:R-:W-:Y:S01]  /*13570*/  IADD3 R86, P1, PT, R90, R10, RZ ;  /* 0x0000000a5a567210 */ /* 0x000fe20007f3e0ff */
[----:B------:R-:W-:Y:S01]  /*13580*/  IMAD R60, R60, UR30, RZ ;  /* 0x0000001e3c3c7c24 */ /* 0x000fe2000f8e02ff */
[----:B------:R-:W-:-:S02]  /*13590*/  LEA.HI.X.SX32 R66, R91, R9, 0x1, P0 ;  /* 0x000000095b427211 */ /* 0x000fc400000f0eff */
[-C--:B0-----:R-:W-:Y:S02]  /*135a0*/  LEA.HI.X.SX32 R0, R69, R9.reuse, 0x1, P3 ;  /* 0x0000000945007211 */ /* 0x081fe400018f0eff */
[CC--:B------:R-:W-:Y:S01]  /*135b0*/  IADD3 R69, P0, PT, R93.reuse, R10.reuse, RZ ;  /* 0x0000000a5d457210 */ /* 0x0c0fe20007f1e0ff */
[----:B------:R-:W-:Y:S01]  /*135c0*/  IMAD R58, R58, UR29, RZ ;  /* 0x0000001d3a3a7c24 */ /* 0x000fe2000f8e02ff */
[-C--:B------:R-:W-:Y:S01]  /*135d0*/  LEA.HI.X.SX32 R87, R90, R9.reuse, 0x1, P1 ;  /* 0x000000095a577211 */ /* 0x080fe200008f0eff */
[----:B------:R-:W-:Y:S01]  /*135e0*/  IMAD R56, R56, UR27, RZ ;  /* 0x0000001b38387c24 */ /* 0x000fe2000f8e02ff */
[-C--:B------:R-:W-:Y:S02]  /*135f0*/  IADD3 R62, P1, PT, R92, R10.reuse, RZ ;  /* 0x0000000a5c3e7210 */ /* 0x080fe40007f3e0ff */
[-C--:B------:R-:W-:Y:S02]  /*13600*/  LEA.HI.X.SX32 R91, R93, R9.reuse, 0x1, P0 ;  /* 0x000000095d5b7211 */ /* 0x080fe400000f0eff */
[-C--:B------:R-:W-:Y:S01]  /*13610*/  IADD3 R22, P0, PT, R60, R10.reuse, RZ ;  /* 0x0000000a3c167210 */ /* 0x080fe20007f1e0ff */
[----:B------:R-:W-:Y:S01]  /*13620*/  STL [R1+0x530], R70 ;  /* 0x0005304601007387 */ /* 0x000fe20000100800 */
[----:B------:R-:W-:Y:S01]  /*13630*/  IMAD R64, R64, UR34, RZ ;  /* 0x0000002240407c24 */ /* 0x000fe2000f8e02ff */
[-C--:B------:R-:W-:Y:S01]  /*13640*/  LEA.HI.X.SX32 R63, R92, R9.reuse, 0x1, P1 ;  /* 0x000000095c3f7211 */ /* 0x080fe200008f0eff */
[----:B------:R-:W-:Y:S01]  /*13650*/  IMAD R55, R55, UR26, RZ ;  /* 0x0000001a37377c24 */ /* 0x000fe2000f8e02ff */
[----:B------:R-:W-:Y:S01]  /*13660*/  STL [R1+0x538], R7 ;  /* 0x0005380701007387 */ /* 0x000fe20000100800 */
[-C--:B------:R-:W-:Y:S01]  /*13670*/  IADD3 R89, P1, PT, R58, R10.reuse, RZ ;  /* 0x0000000a3a597210 */ /* 0x080fe20007f3e0ff */
[----:B------:R-:W-:Y:S01]  /*13680*/  IMAD R51, R51, UR22, RZ ;  /* 0x0000001633337c24 */ /* 0x000fe2000f8e02ff */
[----:B------:R-:W-:Y:S01]  /*13690*/  LEA.HI.X.SX32 R31, R60, R9, 0x1, P0 ;  /* 0x000000093c1f7211 */ /* 0x000fe200000f0eff */
[----:B------:R-:W-:Y:S01]  /*136a0*/  STL [R1+0x52c], R15 ;  /* 0x00052c0f01007387 */ /* 0x000fe20000100800 */
[----:B------:R-:W-:-:S03]  /*136b0*/  IADD3 R82, P0, PT, R56, R10, RZ ;  /* 0x0000000a38527210 */ /* 0x000fc60007f1e0ff */
[----:B------:R-:W-:Y:S01]  /*136c0*/  STL [R1+0x534], R67 ;  /* 0x0005344301007387 */ /* 0x000fe20000100800 */
[----:B------:R-:W-:-:S03]  /*136d0*/  IADD3 R8, P3, PT, R64, R10, RZ ;  /* 0x0000000a40087210 */ /* 0x000fc60007f7e0ff */
[----:B------:R-:W-:Y:S01]  /*136e0*/  STL [R1+0x548], R19 ;  /* 0x0005481301007387 */ /* 0x000fe20000100800 */
[-C--:B------:R-:W-:Y:S01]  /*136f0*/  LEA.HI.X.SX32 R88, R58, R9.reuse, 0x1, P1 ;  /* 0x000000093a587211 */ /* 0x080fe200008f0eff */
[----:B------:R-:W-:Y:S02]  /*13700*/  IMAD R61, R61, UR31, RZ ;  /* 0x0000001f3d3d7c24 */ /* 0x000fe4000f8e02ff */
[----:B------:R-:W-:Y:S01]  /*13710*/  STL [R1+0x540], R68 ;  /* 0x0005404401007387 */ /* 0x000fe20000100800 */
[----:B------:R-:W-:Y:S01]  /*13720*/  IMAD R49, R49, UR21, RZ ;  /* 0x0000001531317c24 */ /* 0x000fe2000f8e02ff */
[-C--:B------:R-:W-:Y:S02]  /*13730*/  IADD3 R21, P1, PT, R55, R10.reuse, RZ ;  /* 0x0000000a37157210 */ /* 0x080fe40007f3e0ff */
[----:B------:R-:W-:Y:S01]  /*13740*/  STL [R1+0x550], R2 ;  /* 0x0005500201007387 */ /* 0x000fe20000100800 */
[-C--:B------:R-:W-:Y:S01]  /*13750*/  LEA.HI.X.SX32 R83, R56, R9.reuse, 0x1, P0 ;  /* 0x0000000938537211 */ /* 0x080fe200000f0eff */
[----:B------:R-:W-:Y:S01]  /*13760*/  IMAD R47, R47, UR17, RZ ;  /* 0x000000112f2f7c24 */ /* 0x000fe2000f8e02ff */
[----:B------:R-:W-:Y:S01]  /*13770*/  IADD3 R50, P0, PT, R51, R10, RZ ;  /* 0x0000000a33327210 */ /* 0x000fe20007f1e0ff */
[----:B------:R-:W-:Y:S01]  /*13780*/  STL [R1+0x53c], R18 ;  /* 0x00053c1201007387 */ /* 0x000fe20000100800 */
[----:B------:R-:W-:-:S03]  /*13790*/  LEA.HI.X.SX32 R4, R64, R9, 0x1, P3 ;  /* 0x0000000940047211 */ /* 0x000fc600018f0eff */
[----:B------:R-:W-:Y:S01]  /*137a0*/  STL [R1+0x544], R5 ;  /* 0x0005440501007387 */ /* 0x000fe20000100800 */
[----:B------:R-:W-:-:S03]  /*137b0*/  LEA.HI.X.SX32 R6, R55, R9, 0x1, P1 ;  /* 0x0000000937067211 */ /* 0x000fc600008f0eff */
[----:B------:R-:W-:Y:S01]  /*137c0*/  STL [R1+0x54c], R0 ;  /* 0x00054c0001007387 */ /* 0x000fe20000100800 */
[----:B------:R-:W-:Y:S01]  /*137d0*/  IMAD R46, R46, UR16, RZ ;  /* 0x000000102e2e7c24 */ /* 0x000fe2000f8e02ff */
[-C--:B------:R-:W-:Y:S02]  /*137e0*/  IADD3 R84, P3, PT, R61, R10.reuse, RZ ;  /* 0x0000000a3d547210 */ /* 0x080fe40007f7e0ff */
[----:B------:R-:W-:Y:S01]  /*137f0*/  STL [R1+0x558], R65 ;  /* 0x0005584101007387 */ /* 0x000fe20000100800 */
[-C--:B------:R-:W-:Y:S01]  /*13800*/  IADD3 R80, P1, PT, R49, R10.reuse, RZ ;  /* 0x0000000a31507210 */ /* 0x080fe20007f3e0ff */
[----:B------:R-:W-:Y:S01]  /*13810*/  IMAD R57, R57, UR28, RZ ;  /* 0x0000001c39397c24 */ /* 0x000fe2000f8e02ff */
[----:B------:R-:W-:Y:S01]  /*13820*/  LEA.HI.X.SX32 R52, R51, R9, 0x1, P0 ;  /* 0x0000000933347211 */ /* 0x000fe200000f0eff */
[----:B------:R-:W-:Y:S01]  /*13830*/  STL [R1+0x568], R8 ;  /* 0x0005680801007387 */ /* 0x000fe20000100800 */
[----:B------:R-:W-:Y:S01]  /*13840*/  IMAD R42, R42, UR14, RZ ;  /* 0x0000000e2a2a7c24 */ /* 0x000fe2000f8e02ff */
[----:B------:R-:W-:-:S02]  /*13850*/  IADD3 R56, P0, PT, R47, R10, RZ ;  /* 0x0000000a2f387210 */ /* 0x000fc40007f1e0ff */
[----:B------:R-:W-:Y:S01]  /*13860*/  STL [R1+0x560], R86 ;  /* 0x0005605601007387 */ /* 0x000fe20000100800 */
[----:B------:R-:W-:-:S03]  /*13870*/  LEA.HI.X.SX32 R85, R61, R9, 0x1, P3 ;  /* 0x000000093d557211 */ /* 0x000fc600018f0eff */
[----:B------:R-:W-:Y:S01]  /*13880*/  STL [R1+0x554], R66 ;  /* 0x0005544201007387 */ /* 0x000fe20000100800 */
[----:B------:R-:W-:-:S03]  /*13890*/  LEA.HI.X.SX32 R81, R49, R9, 0x1, P1 ;  /* 0x0000000931517211 */ /* 0x000fc600008f0eff */
[----:B------:R-:W-:Y:S01]  /*138a0*/  STL [R1+0x55c], R87 ;  /* 0x00055c5701007387 */ /* 0x000fe20000100800 */
[----:B------:R-:W-:Y:S01]  /*138b0*/  IMAD R41, R41, UR6, RZ ;  /* 0x0000000629297c24 */ /* 0x000fe2000f8e02ff */
[----:B------:R-:W-:Y:S02]  /*138c0*/  IADD3 R43, P1, PT, R46, R10, RZ ;  /* 0x0000000a2e2b7210 */ /* 0x000fe40007f3e0ff */
[----:B------:R-:W-:Y:S01]  /*138d0*/  STL [R1+0x564], R4 ;  /* 0x0005640401007387 */ /* 0x000fe20000100800 */
[----:B------:R-:W-:-:S03]  /*138e0*/  LEA.HI.X.SX32 R55, R47, R9, 0x1, P0 ;  /* 0x000000092f377211 */ /* 0x000fc600000f0eff */
[----:B------:R-:W-:Y:S01]  /*138f0*/  STL [R1+0x570], R69 ;  /* 0x0005704501007387 */ /* 0x000fe20000100800 */
[-C--:B------:R-:W-:Y:S01]  /*13900*/  IADD3 R54, P3, PT, R57, R10.reuse, RZ ;  /* 0x0000000a39367210 */ /* 0x080fe20007f7e0ff */
[----:B------:R-:W-:Y:S01]  /*13910*/  IMAD R53, R53, UR23, RZ ;  /* 0x0000001735357c24 */ /* 0x000fe2000f8e02ff */
[----:B------:R-:W-:Y:S01]  /*13920*/  IADD3 R90, P0, PT, R42, R10, RZ ;  /* 0x0000000a2a5a7210 */ /* 0x000fe20007f1e0ff */
[----:B------:R-:W-:Y:S01]  /*13930*/  STL [R1+0x578], R62 ;  /* 0x0005783e01007387 */ /* 0x000fe20000100800 */
[----:B------:R-:W-:-:S03]  /*13940*/  LEA.HI.X.SX32 R44, R46, R9, 0x1, P1 ;  /* 0x000000092e2c7211 */ /* 0x000fc600008f0eff */
[----:B------:R-:W-:Y:S01]  /*13950*/  STL [R1+0x56c], R91 ;  /* 0x00056c5b01007387 */ /* 0x000fe20000100800 */
[----:B------:R-:W-:-:S03]  /*13960*/  LEA.HI.X.SX32 R59, R57, R9, 0x1, P3 ;  /* 0x00000009393b7211 */ /* 0x000fc600018f0eff */
[----:B------:R-:W-:Y:S01]  /*13970*/  STL [R1+0x580], R84 ;  /* 0x0005805401007387 */ /* 0x000fe20000100800 */
[----:B------:R-:W-:-:S03]  /*13980*/  IADD3 R58, P1, PT, R41, R10, RZ ;  /* 0x0000000a293a7210 */ /* 0x000fc60007f3e0ff */
[----:B------:R-:W-:Y:S01]  /*13990*/  STL [R1+0x574], R63 ;  /* 0x0005743f01007387 */ /* 0x000fe20000100800 */
[----:B------:R-:W-:-:S03]  /*139a0*/  LEA.HI.X.SX32 R64, R42, R9, 0x1, P0 ;  /* 0x000000092a407211 */ /* 0x000fc600000f0eff */
[----:B------:R-:W-:Y:S01]  /*139b0*/  STL [R1+0x57c], R85 ;  /* 0x00057c5501007387 */ /* 0x000fe20000100800 */
[----:B------:R-:W-:-:S03]  /*139c0*/  IADD3 R72, P3, PT, R53, R10, RZ ;  /* 0x0000000a35487210 */ /* 0x000fc60007f7e0ff */
[----:B------:R-:W-:Y:S01]  /*139d0*/  STL [R1+0x588], R22 ;  /* 0x0005881601007387 */ /* 0x000fe20000100800 */
[----:B------:R-:W-:-:S03]  /*139e0*/  IMAD R48, R48, UR20, RZ ;  /* 0x0000001430307c24 */ /* 0x000fc6000f8e02ff */
[----:B------:R-:W-:Y:S01]  /*139f0*/  STL [R1+0x590], R89 ;  /* 0x0005905901007387 */ /* 0x000fe20000100800 */
[-C--:B------:R-:W-:Y:S02]  /*13a00*/  LEA.HI.X.SX32 R57, R41, R9.reuse, 0x1, P1 ;  /* 0x0000000929397211 */ /* 0x080fe400008f0eff */
[----:B------:R-:W0:Y:S01]  /*13a10*/  LDC R41, c[0x0][0x3a0] ;  /* 0x0000e800ff297b82 */ /* 0x000e220000000800 */
[----:B------:R-:W4:Y:S01]  /*13a20*/  S2R R42, SR_TID.X ;  /* 0x00000000002a7919 */ /* 0x000f220000002100 */
[----:B------:R-:W-:Y:S01]  /*13a30*/  STL [R1+0x584], R31 ;  /* 0x0005841f01007387 */ /* 0x000fe20000100800 */
[----:B------:R-:W-:-:S03]  /*13a40*/  LEA.HI.X.SX32 R53, R53, R9, 0x1, P3 ;  /* 0x0000000935357211 */ /* 0x000fc600018f0eff */
[----:B------:R-:W-:Y:S04]  /*13a50*/  STL [R1+0x598], R54 ;  /* 0x0005983601007387 */ /* 0x000fe80000100800 */
[----:B------:R-:W-:Y:S04]  /*13a60*/  STL [R1+0x58c], R88 ;  /* 0x00058c5801007387 */ /* 0x000fe80000100800 */
[----:B------:R-:W-:Y:S01]  /*13a70*/  STL [R1+0x594], R59 ;  /* 0x0005943b01007387 */ /* 0x000fe20000100800 */
[----:B------:R-:W-:-:S03]  /*13a80*/  IADD3 R3, P3, PT, R48, R10, RZ ;  /* 0x0000000a30037210 */ /* 0x000fc60007f7e0ff */
[----:B------:R-:W-:Y:S04]  /*13a90*/  STL [R1+0x5a8], R21 ;  /* 0x0005a81501007387 */ /* 0x000fe80000100800 */
[----:B------:R-:W-:Y:S04]  /*13aa0*/  STL [R1+0x5a0], R82 ;  /* 0x0005a05201007387 */ /* 0x000fe80000100800 */
[----:B------:R-:W-:Y:S04]  /*13ab0*/  STL [R1+0x5b0], R72 ;  /* 0x0005b04801007387 */ /* 0x000fe80000100800 */
[----:B------:R-:W-:Y:S01]  /*13ac0*/  STL [R1+0x59c], R83 ;  /* 0x00059c5301007387 */ /* 0x000fe20000100800 */
[----:B------:R-:W-:-:S03]  /*13ad0*/  IMAD R45, R45, UR15, RZ ;  /* 0x0000000f2d2d7c24 */ /* 0x000fc6000f8e02ff */
[----:B------:R-:W-:Y:S01]  /*13ae0*/  STL [R1+0x5a4], R6 ;  /* 0x0005a40601007387 */ /* 0x000fe20000100800 */
[----:B------:R-:W-:-:S03]  /*13af0*/  LEA.HI.X.SX32 R48, R48, R9, 0x1, P3 ;  /* 0x0000000930307211 */ /* 0x000fc600018f0eff */
[----:B------:R-:W-:Y:S04]  /*13b00*/  STL [R1+0x5ac], R53 ;  /* 0x0005ac3501007387 */ /* 0x000fe80000100800 */
[----:B------:R-:W2:Y:S04]  /*13b10*/  LDL.LU R51, [R1+0x94] ;  /* 0x0000940001337983 */ /* 0x000ea80000300800 */
[----:B------:R-:W-:Y:S04]  /*13b20*/  STL [R1+0x5b8], R50 ;  /* 0x0005b83201007387 */ /* 0x000fe80000100800 */
[----:B------:R-:W-:Y:S01]  /*13b30*/  STL [R1+0x5c8], R3 ;  /* 0x0005c80301007387 */ /* 0x000fe20000100800 */
[----:B------:R-:W-:-:S03]  /*13b40*/  IADD3 R78, P3, PT, R45, R10, RZ ;  /* 0x0000000a2d4e7210 */ /* 0x000fc60007f7e0ff */
[----:B------:R-:W-:Y:S01]  /*13b50*/  STL [R1+0x5c0], R80 ;  /* 0x0005c05001007387 */ /* 0x000fe20000100800 */
[----:B-1----:R-:W-:-:S03]  /*13b60*/  IMAD R38, R38, UR5, RZ ;  /* 0x0000000526267c24 */ /* 0x002fc6000f8e02ff */
[----:B------:R-:W-:Y:S01]  /*13b70*/  STL [R1+0x5b4], R52 ;  /* 0x0005b43401007387 */ /* 0x000fe20000100800 */
[----:B------:R-:W-:-:S03]  /*13b80*/  IMAD R29, R29, UR18, RZ ;  /* 0x000000121d1d7c24 */ /* 0x000fc6000f8e02ff */
[----:B------:R-:W-:Y:S04]  /*13b90*/  STL [R1+0x5bc], R81 ;  /* 0x0005bc5101007387 */ /* 0x000fe80000100800 */
[----:B------:R-:W-:Y:S01]  /*13ba0*/  STL [R1+0x5c4], R48 ;  /* 0x0005c43001007387 */ /* 0x000fe20000100800 */
[----:B------:R-:W-:-:S03]  /*13bb0*/  LEA.HI.X.SX32 R79, R45, R9, 0x1, P3 ;  /* 0x000000092d4f7211 */ /* 0x000fc600018f0eff */
[----:B------:R-:W-:Y:S04]  /*13bc0*/  STL [R1+0x5d0], R56 ;  /* 0x0005d03801007387 */ /* 0x000fe80000100800 */
[----:B------:R-:W2:Y:S01]  /*13bd0*/  LDL.LU R47, [R1+0x4] ;  /* 0x00000400012f7983 */ /* 0x000ea20000300800 */
[----:B------:R-:W-:-:S03]  /*13be0*/  IMAD R37, R37, UR19, RZ ;  /* 0x0000001325257c24 */ /* 0x000fc6000f8e02ff */
[----:B------:R-:W2:Y:S01]  /*13bf0*/  LDL.LU R46, [R1+0x98] ;  /* 0x00009800012e7983 */ /* 0x000ea20000300800 */
[----:B------:R-:W-:Y:S01]  /*13c00*/  IMAD R34, R34, UR71, RZ ;  /* 0x0000004722227c24 */ /* 0x000fe2000f8e02ff */
[-C--:B------:R-:W-:Y:S02]  /*13c10*/  IADD3 R39, P3, PT, R38, R10.reuse, RZ ;  /* 0x0000000a26277210 */ /* 0x080fe40007f7e0ff */
[----:B------:R-:W-:Y:S01]  /*13c20*/  STL [R1+0x5d8], R43 ;  /* 0x0005d82b01007387 */ /* 0x000fe20000100800 */
[----:B------:R-:W-:Y:S01]  /*13c30*/  IADD3 R76, P0, PT, R29, R10, RZ ;  /* 0x0000000a1d4c7210 */ /* 0x000fe20007f1e0ff */
[----:B------:R-:W-:Y:S02]  /*13c40*/  IMAD R36, R36, UR70, RZ ;  /* 0x0000004624247c24 */ /* 0x000fe4000f8e02ff */
[----:B------:R-:W2:Y:S04]  /*13c50*/  LDL.LU R45, [R1+0x9c] ;  /* 0x00009c00012d7983 */ /* 0x000ea80000300800 */
[----:B------:R-:W-:Y:S01]  /*13c60*/  STL [R1+0x5cc], R55 ;  /* 0x0005cc3701007387 */ /* 0x000fe20000100800 */
[----:B------:R-:W-:-:S03]  /*13c70*/  LEA.HI.X.SX32 R40, R38, R9, 0x1, P3 ;  /* 0x0000000926287211 */ /* 0x000fc600018f0eff */
[----:B------:R-:W-:Y:S01]  /*13c80*/  STL [R1+0x5e0], R78 ;  /* 0x0005e04e01007387 */ /* 0x000fe20000100800 */
[----:B------:R-:W-:-:S03]  /*13c90*/  LEA.HI.X.SX32 R77, R29, R9, 0x1, P0 ;  /* 0x000000091d4d7211 */ /* 0x000fc600000f0eff */
[----:B------:R-:W-:Y:S01]  /*13ca0*/  STL [R1+0x5d4], R44 ;  /* 0x0005d42c01007387 */ /* 0x000fe20000100800 */
[-C--:B------:R-:W-:Y:S01]  /*13cb0*/  IADD3 R73, P1, PT, R37, R10.reuse, RZ ;  /* 0x0000000a25497210 */ /* 0x080fe20007f3e0ff */
[----:B0-----:R-:W-:Y:S02]  /*13cc0*/  VIADD R71, R41, 0x3f ;  /* 0x0000003f29477836 */ /* 0x001fe40000000000 */
[----:B------:R-:W-:Y:S01]  /*13cd0*/  STL [R1+0x5dc], R79 ;  /* 0x0005dc4f01007387 */ /* 0x000fe20000100800 */
[----:B------:R-:W-:-:S03]  /*13ce0*/  IADD3 R33, P0, PT, R34, R10, RZ ;  /* 0x0000000a22217210 */ /* 0x000fc60007f1e0ff */
[----:B------:R-:W-:Y:S01]  /*13cf0*/  STL [R1+0x5e8], R90 ;  /* 0x0005e85a01007387 */ /* 0x000fe20000100800 */
[----:B------:R-:W-:Y:S01]  /*13d00*/  IADD3 R61, P3, PT, R36, R10, RZ ;  /* 0x0000000a243d7210 */ /* 0x000fe20007f7e0ff */
[----:B------:R-:W-:Y:S02]  /*13d10*/  IMAD R30, R30, UR73, RZ ;  /* 0x000000491e1e7c24 */ /* 0x000fe4000f8e02ff */
[----:B------:R-:W-:Y:S01]  /*13d20*/  STL [R1+0x5f0], R58 ;  /* 0x0005f03a01007387 */ /* 0x000fe20000100800 */
[----:B------:R-:W-:-:S03]  /*13d30*/  IMAD R32, R32, UR72, RZ ;  /* 0x0000004820207c24 */ /* 0x000fc6000f8e02ff */
[----:B------:R-:W-:Y:S01]  /*13d40*/  STL [R1+0x5e4], R64 ;  /* 0x0005e44001007387 */ /* 0x000fe20000100800 */
[----:B------:R-:W-:Y:S01]  /*13d50*/  IMAD R28, R28, UR74, RZ ;  /* 0x0000004a1c1c7c24 */ /* 0x000fe2000f8e02ff */
[-C--:B------:R-:W-:Y:S02]  /*13d60*/  LEA.HI.X.SX32 R23, R37, R9.reuse, 0x1, P1 ;  /* 0x0000000925177211 */ /* 0x080fe400008f0eff */
[----:B------:R-:W-:Y:S01]  /*13d70*/  STL [R1+0x5f8], R39 ;  /* 0x0005f82701007387 */ /* 0x000fe20000100800 */
[-C--:B------:R-:W-:Y:S02]  /*13d80*/  LEA.HI.X.SX32 R35, R34, R9.reuse, 0x1, P0 ;  /* 0x0000000922237211 */ /* 0x080fe400000f0eff */
[----:B----4-:R-:W-:Y:S01]  /*13d90*/  LOP3.LUT R38, R42, 0x7f, RZ, 0xc0, !PT ;  /* 0x0000007f2a267812 */ /* 0x010fe200078ec0ff */
[----:B------:R-:W-:Y:S01]  /*13da0*/  STL [R1+0x5ec], R57 ;  /* 0x0005ec3901007387 */ /* 0x000fe20000100800 */
[----:B------:R-:W-:Y:S01]  /*13db0*/  LEA.HI.X.SX32 R60, R36, R9, 0x1, P3 ;  /* 0x00000009243c7211 */ /* 0x000fe200018f0eff */
[----:B------:R-:W-:Y:S01]  /*13dc0*/  IMAD R27, R27, UR75, RZ ;  /* 0x0000004b1b1b7c24 */ /* 0x000fe2000f8e02ff */
[----:B------:R-:W-:Y:S01]  /*13dd0*/  LOP3.LUT R42, R42, 0x3f, RZ, 0xc0, !PT ;  /* 0x0000003f2a2a7812 */ /* 0x000fe200078ec0ff */
[----:B------:R-:W-:Y:S01]  /*13de0*/  STL [R1+0x5f4], R40 ;  /* 0x0005f42801007387 */ /* 0x000fe20000100800 */
[----:B------:R-:W-:Y:S01]  /*13df0*/  ISETP.GT.AND P0, PT, R71, 0x3f, PT ;  /* 0x0000003f4700780c */ /* 0x000fe20003f04270 */
[----:B------:R-:W-:-:S02]  /*13e00*/  IMAD R25, R25, UR76, RZ ;  /* 0x0000004c19197c24 */ /* 0x000fc4000f8e02ff */
[----:B------:R-:W-:Y:S01]  /*13e10*/  STL [R1+0x608], R73 ;  /* 0x0006084901007387 */ /* 0x000fe20000100800 */
[----:B------:R-:W-:-:S03]  /*13e20*/  IADD3 R37, P3, PT, R30, R10, RZ ;  /* 0x0000000a1e257210 */ /* 0x000fc60007f7e0ff */
[----:B------:R-:W-:Y:S01]  /*13e30*/  STL [R1+0x600], R76 ;  /* 0x0006004c01007387 */ /* 0x000fe20000100800 */
[----:B------:R-:W-:-:S03]  /*13e40*/  IADD3 R74, P1, PT, R32, R10, RZ ;  /* 0x0000000a204a7210 */ /* 0x000fc60007f3e0ff */
[----:B------:R-:W-:Y:S01]  /*13e50*/  STL [R1+0x610], R61 ;  /* 0x0006103d01007387 */ /* 0x000fe20000100800 */
[-C--:B------:R-:W-:Y:S02]  /*13e60*/  IADD3 R93, P4, PT, R28, R10.reuse, RZ ;  /* 0x0000000a1c5d7210 */ /* 0x080fe40007f9e0ff */
[----:B------:R-:W-:Y:S01]  /*13e70*/  ISETP.LT.AND P0, PT, R42, R41, P0 ;  /* 0x000000292a00720c */ /* 0x000fe20000701270 */
[----:B------:R-:W-:Y:S01]  /*13e80*/  STL [R1+0x5fc], R77 ;  /* 0x0005fc4d01007387 */ /* 0x000fe20000100800 */
[----:B------:R-:W-:-:S03]  /*13e90*/  IADD3 R24, P5, PT, R27, R10, RZ ;  /* 0x0000000a1b187210 */ /* 0x000fc60007fbe0ff */
[----:B------:R-:W-:Y:S01]  /*13ea0*/  STL [R1+0x604], R23 ;  /* 0x0006041701007387 */ /* 0x000fe20000100800 */
[----:B------:R-:W-:-:S03]  /*13eb0*/  IADD3 R11, P6, PT, R25, R10, RZ ;  /* 0x0000000a190b7210 */ /* 0x000fc60007fde0ff */
[----:B------:R-:W-:Y:S04]  /*13ec0*/  STL [R1+0x60c], R60 ;  /* 0x00060c3c01007387 */ /* 0x000fe80000100800 */
[----:B------:R-:W-:Y:S04]  /*13ed0*/  STL [R1+0x614], R33 ;  /* 0x0006142101007387 */ /* 0x000fe80000100800 */
[----:B------:R-:W-:Y:S04]  /*13ee0*/  STL [R1+0x61c], R37 ;  /* 0x00061c2501007387 */ /* 0x000fe80000100800 */
[----:B------:R-:W-:Y:S01]  /*13ef0*/  STL [R1+0x618], R74 ;  /* 0x0006184a01007387 */ /* 0x000fe20000100800 */
[----:B------:R-:W-:-:S03]  /*13f00*/  LEA.HI.X.SX32 R75, R32, R9, 0x1, P1 ;  /* 0x00000009204b7211 */ /* 0x000fc600008f0eff */
[----:B------:R-:W-:Y:S01]  /*13f10*/  STL [R1+0x620], R93 ;  /* 0x0006205d01007387 */ /* 0x000fe20000100800 */
[----:B------:R-:W-:-:S03]  /*13f20*/  LEA.HI.X.SX32 R36, R30, R9, 0x1, P3 ;  /* 0x000000091e247211 */ /* 0x000fc600018f0eff */
[----:B------:R-:W4:Y:S01]  /*13f30*/  LDL R34, [R1+0x4a8] ;  /* 0x0004a80001227983 */ /* 0x000f220000100800 */
[----:B------:R-:W-:-:S03]  /*13f40*/  LEA.HI.X.SX32 R49, R25, R9, 0x1, P6 ;  /* 0x0000000919317211 */ /* 0x000fc600030f0eff */
[----:B------:R-:W-:Y:S01]  /*13f50*/  STL [R1+0x624], R24 ;  /* 0x0006241801007387 */ /* 0x000fe20000100800 */
[----:B------:R-:W-:-:S03]  /*13f60*/  LEA.HI.X.SX32 R26, R27, R9, 0x1, P5 ;  /* 0x000000091b1a7211 */ /* 0x000fc600028f0eff */
[----:B------:R0:W-:Y:S01]  /*13f70*/  STL [R1+0x3f8], R11 ;  /* 0x0003f80b01007387 */ /* 0x0001e20000100800 */
[----:B------:R-:W-:-:S03]  /*13f80*/  LEA.HI.X.SX32 R92, R28, R9, 0x1, P4 ;  /* 0x000000091c5c7211 */ /* 0x000fc600020f0eff */
[----:B------:R-:W2:Y:S01]  /*13f90*/  LDL R32, [R1+0x4a4] ;  /* 0x0004a40001207983 */ /* 0x000ea20000100800 */
[----:B------:R-:W-:-:S03]  /*13fa0*/  PRMT R14, RZ, 0x7610, R14 ;  /* 0x00007610ff0e7816 */ /* 0x000fc6000000000e */
[----:B------:R-:W2:Y:S01]  /*13fb0*/  LDL.LU R30, [R1] ;  /* 0x00000000011e7983 */ /* 0x000ea20000300800 */
[----:B------:R-:W-:-:S03]  /*13fc0*/  @P0 IMAD.MOV.U32 R10, RZ, RZ, R11 ;  /* 0x000000ffff0a0224 */ /* 0x000fc600078e000b */
[----:B------:R-:W-:Y:S01]  /*13fd0*/  STL [R1+0x3e0], R35 ;  /* 0x0003e02301007387 */ /* 0x000fe20000100800 */
[----:B0-----:R-:W-:-:S03]  /*13fe0*/  @P0 IMAD.MOV.U32 R11, RZ, RZ, R49 ;  /* 0x000000ffff0b0224 */ /* 0x001fc600078e0031 */
[----:B------:R-:W2:Y:S04]  /*13ff0*/  LDL.LU R27, [R1+0x8] ;  /* 0x00000800011b7983 */ /* 0x000ea80000300800 */
[----:B------:R-:W-:Y:S04]  /*14000*/  STL [R1+0x3ec], R36 ;  /* 0x0003ec2401007387 */ /* 0x000fe80000100800 */
[----:B------:R-:W-:Y:S04]  /*14010*/  STL [R1+0x3e8], R75 ;  /* 0x0003e84b01007387 */ /* 0x000fe80000100800 */
[----:B------:R-:W2:Y:S04]  /*14020*/  LDL R25, [R1+0x448] ;  /* 0x0004480001197983 */ /* 0x000ea80000100800 */
[----:B------:R-:W-:Y:S04]  /*14030*/  STL [R1+0x3f0], R92 ;  /* 0x0003f05c01007387 */ /* 0x000fe80000100800 */
[----:B------:R0:W-:Y:S04]  /*14040*/  STL [R1+0x3e4], R49 ;  /* 0x0003e43101007387 */ /* 0x0001e80000100800 */
[----:B------:R-:W-:Y:S04]  /*14050*/  STL [R1+0x3f4], R26 ;  /* 0x0003f41a01007387 */ /* 0x000fe80000100800 */
[----:B------:R2:W3:Y:S01]  /*14060*/  @P0 LDG.E.U8 R14, desc[UR24][R10.64] ;  /* 0x000000180a0e0981 */ /* 0x0004e2000c1e1100 */
[----:B------:R-:W-:-:S02]  /*14070*/  PRMT R9, RZ, 0x7610, R9 ;  /* 0x00007610ff097816 */ /* 0x000fc40000000009 */
[----:B------:R-:W-:Y:S01]  /*14080*/  LOP3.LUT R28, R38, 0x70, RZ, 0x3c, !PT ;  /* 0x00000070261c7812 */ /* 0x000fe200078e3cff */
[----:B------:R-:W3:Y:S04]  /*14090*/  LDL R29, [R1+0x4c4] ;  /* 0x0004c400011d7983 */ /* 0x000ee80000100800 */
[----:B------:R-:W3:Y:S04]  /*140a0*/  LDL R38, [R1+0x4c8] ;  /* 0x0004c80001267983 */ /* 0x000ee80000100800 */
[----:B------:R-:W3:Y:S04]  /*140b0*/  LDL R11, [R1+0x444] ;  /* 0x00044400010b7983 */ /* 0x000ee80000100800 */
[----:B------:R-:W4:Y:S04]  /*140c0*/  LDL R41, [R1+0x4e4] ;  /* 0x0004e40001297983 */ /* 0x000f280000100800 */
[----:B------:R-:W4:Y:S04]  /*140d0*/  LDL R42, [R1+0x4e8] ;  /* 0x0004e800012a7983 */ /* 0x000f280000100800 */
[----:B0-----:R-:W4:Y:S01]  /*140e0*/  LDL R49, [R1+0x524] ;  /* 0x0005240001317983 */ /* 0x001f220000100800 */
[----:B--2---:R-:W-:-:S05]  /*140f0*/  @P0 IMAD.MOV.U32 R10, RZ, RZ, R25 ;  /* 0x000000ffff0a0224 */ /* 0x004fca00078e0019 */
[----:B---3--:R0:W2:Y:S04]  /*14100*/  @P0 LDG.E.U8 R9, desc[UR24][R10.64] ;  /* 0x000000180a090981 */ /* 0x0080a8000c1e1100 */
[----:B------:R1:W-:Y:S04]  /*14110*/  STS.U8 [R28+UR9+0x5b80], R45 ;  /* 0x005b802d1c007988 */ /* 0x0003e80008000009 */
[----:B------:R-:W-:Y:S04]  /*14120*/  STS.U8 [R28+UR9+0x7b80], R46 ;  /* 0x007b802e1c007988 */ /* 0x000fe80008000009 */
[----:B------:R-:W-:Y:S01]  /*14130*/  STS.U8 [R28+UR9+0x1f80], R51 ;  /* 0x001f80331c007988 */ /* 0x000fe20008000009 */
[----:B0-----:R-:W-:-:S03]  /*14140*/  PRMT R11, RZ, 0x7610, R11 ;  /* 0x00007610ff0b7816 */ /* 0x001fc6000000000b */
[----:B------:R-:W-:Y:S04]  /*14150*/  STS.U8 [R28+UR9+0x3f80], R27 ;  /* 0x003f801b1c007988 */ /* 0x000fe80008000009 */
[----:B------:R0:W-:Y:S04]  /*14160*/  STS.U8 [R28+UR9+0x5f80], R47 ;  /* 0x005f802f1c007988 */ /* 0x0001e80008000009 */
[----:B------:R3:W2:Y:S04]  /*14170*/  @P0 LDG.E.U8 R11, desc[UR24][R12.64] ;  /* 0x000000180c0b0981 */ /* 0x0006a8000c1e1100 */
[----:B-1----:R-:W2:Y:S01]  /*14180*/  LDL R45, [R1+0x504] ;  /* 0x00050400012d7983 */ /* 0x002ea20000100800 */
[----:B0-----:R-:W0:Y:S01]  /*14190*/  S2R R47, SR_TID.X ;  /* 0x00000000002f7919 */ /* 0x001e220000002100 */
[----:B---3--:R-:W-:-:S02]  /*141a0*/  PRMT R12, RZ, 0x7610, R12 ;  /* 0x00007610ff0c7816 */ /* 0x008fc4000000000c */
[----:B------:R-:W-:Y:S01]  /*141b0*/  PRMT R13, RZ, 0x7610, R13 ;  /* 0x00007610ff0d7816 */ /* 0x000fe2000000000d */
[----:B------:R-:W3:Y:S04]  /*141c0*/  LDL R46, [R1+0x508] ;  /* 0x00050800012e7983 */ /* 0x000ee80000100800 */
[----:B------:R4:W3:Y:S04]  /*141d0*/  @P0 LDG.E.U8 R12, desc[UR24][R16.64] ;  /* 0x00000018100c0981 */ /* 0x0008e8000c1e1100 */
[----:B------:R-:W3:Y:S01]  /*141e0*/  LDL R51, [R1+0x528] ;  /* 0x0005280001337983 */ /* 0x000ee20000100800 */
[----:B----4-:R-:W-:-:S02]  /*141f0*/  @P0 IMAD.MOV.U32 R16, RZ, RZ, R34 ;  /* 0x000000ffff100224 */ /* 0x010fc400078e0022 */
[----:B------:R-:W-:-:S05]  /*14200*/  @P0 IMAD.MOV.U32 R17, RZ, RZ, R32 ;  /* 0x000000ffff110224 */ /* 0x000fca00078e0020 */
[----:B------:R1:W4:Y:S01]  /*14210*/  @P0 LDG.E.U8 R13, desc[UR24][R16.64] ;  /* 0x00000018100d0981 */ /* 0x000322000c1e1100 */
[----:B------:R-:W-:Y:S02]  /*14220*/  PRMT R10, RZ, 0x7610, R10 ;  /* 0x00007610ff0a7816 */ /* 0x000fe4000000000a */
[----:B0-----:R-:W-:Y:S01]  /*14230*/  LOP3.LUT R47, R47, 0x7f, RZ, 0xc0, !PT ;  /* 0x0000007f2f2f7812 */ /* 0x001fe200078ec0ff */
[----:B------:R-:W-:Y:S01]  /*14240*/  STS.U8 [R28+UR9+0x7f80], R30 ;  /* 0x007f801e1c007988 */ /* 0x000fe20008000009 */
[----:B-1----:R-:W-:Y:S02]  /*14250*/  @P0 IMAD.MOV.U32 R16, RZ, RZ, R38 ;  /* 0x000000ffff100224 */ /* 0x002fe400078e0026 */
[----:B------:R-:W-:-:S05]  /*14260*/  @P0 IMAD.MOV.U32 R17, RZ, RZ, R29 ;  /* 0x000000ffff110224 */ /* 0x000fca00078e001d */
[----:B------:R0:W4:Y:S02]  /*14270*/  @P0 LDG.E.U8 R10, desc[UR24][R16.64] ;  /* 0x00000018100a0981 */ /* 0x000124000c1e1100 */
[----:B0-----:R-:W-:Y:S02]  /*14280*/  @P0 IMAD.MOV.U32 R16, RZ, RZ, R42 ;  /* 0x000000ffff100224 */ /* 0x001fe400078e002a */
[----:B------:R-:W-:Y:S01]  /*14290*/  @P0 IMAD.MOV.U32 R17, RZ, RZ, R41 ;  /* 0x000000ffff110224 */ /* 0x000fe200078e0029 */
[----:B--2---:R0:W-:Y:S02]  /*142a0*/  STS.U8 [R47+UR9+0x10000], R9 ;  /* 0x010000092f007988 */ /* 0x0041e40008000009 */
[----:B0-----:R-:W-:-:S06]  /*142b0*/  PRMT R9, RZ, 0x7610, R9 ;  /* 0x00007610ff097816 */ /* 0x001fcc0000000009 */
[----:B------:R0:W2:Y:S04]  /*142c0*/  @P0 LDG.E.U8 R9, desc[UR24][R16.64] ;  /* 0x0000001810090981 */ /* 0x0000a8000c1e1100 */
[----:B------:R-:W-:Y:S01]  /*142d0*/  STS.U8 [R47+UR9+0x10200], R11 ;  /* 0x0102000b2f007988 */ /* 0x000fe20008000009 */
[----:B0-----:R-:W-:Y:S02]  /*142e0*/  @P0 IMAD.MOV.U32 R17, RZ, RZ, R45 ;  /* 0x000000ffff110224 */ /* 0x001fe400078e002d */
[----:B---3--:R-:W-:Y:S01]  /*142f0*/  @P0 IMAD.MOV.U32 R16, RZ, RZ, R46 ;  /* 0x000000ffff100224 */ /* 0x008fe200078e002e */
[----:B------:R0:W-:Y:S02]  /*14300*/  STS.U8 [R47+UR9+0x10400], R12 ;  /* 0x0104000c2f007988 */ /* 0x0001e40008000009 */
[----:B0-----:R-:W-:-:S06]  /*14310*/  PRMT R12, RZ, 0x7610, R12 ;  /* 0x00007610ff0c7816 */ /* 0x001fcc000000000c */
[----:B------:R0:W3:Y:S04]  /*14320*/  @P0 LDG.E.U8 R12, desc[UR24][R16.64] ;  /* 0x00000018100c0981 */ /* 0x0000e8000c1e1100 */
[----:B----4-:R1:W-:Y:S01]  /*14330*/  STS.U8 [R47+UR9+0x10600], R13 ;  /* 0x0106000d2f007988 */ /* 0x0103e20008000009 */
[----:B0-----:R-:W-:Y:S02]  /*14340*/  @P0 IMAD.MOV.U32 R16, RZ, RZ, R51 ;  /* 0x000000ffff100224 */ /* 0x001fe400078e0033 */
[----:B------:R-:W-:Y:S01]  /*14350*/  @P0 IMAD.MOV.U32 R17, RZ, RZ, R49 ;  /* 0x000000ffff110224 */ /* 0x000fe200078e0031 */
[----:B-1----:R-:W-:-:S06]  /*14360*/  PRMT R13, RZ, 0x7610, R13 ;  /* 0x00007610ff0d7816 */ /* 0x002fcc000000000d */
[----:B------:R0:W4:Y:S01]  /*14370*/  @P0 LDG.E.U8 R13, desc[UR24][R16.64] ;  /* 0x00000018100d0981 */ /* 0x000122000c1e1100 */
[----:B------:R-:W-:-:S03]  /*14380*/  PRMT R11, RZ, 0x7610, R11 ;  /* 0x00007610ff0b7816 */ /* 0x000fc6000000000b */
[----:B------:R1:W-:Y:S01]  /*14390*/  STS.U8 [R47+UR9+0x10800], R10 ;  /* 0x0108000a2f007988 */ /* 0x0003e20008000009 */
[----:B0-----:R-:W-:Y:S02]  /*143a0*/  @P0 IMAD.MOV.U32 R16, RZ, RZ, R19 ;  /* 0x000000ffff100224 */ /* 0x001fe400078e0013 */
[----:B------:R-:W-:Y:S01]  /*143b0*/  @P0 IMAD.MOV.U32 R17, RZ, RZ, R5 ;  /* 0x000000ffff110224 */ /* 0x000fe200078e0005 */
[----:B-1----:R-:W-:Y:S01]  /*143c0*/  PRMT R10, RZ, 0x7610, R10 ;  /* 0x00007610ff0a7816 */ /* 0x002fe2000000000a */
[----:B------:R-:W4:Y:S04]  /*143d0*/  LDL.LU R5, [R1+0xd54] ;  /* 0x000d540001057983 */ /* 0x000f280000300800 */
[----:B------:R0:W4:Y:S04]  /*143e0*/  @P0 LDG.E.U8 R11, desc[UR24][R16.64] ;  /* 0x00000018100b0981 */ /* 0x000128000c1e1100 */
[----:B------:R-:W4:Y:S01]  /*143f0*/  LDL.LU R19, [R1+0xd50] ;  /* 0x000d500001137983 */ /* 0x000f220000300800 */
[----:B0-----:R-:W-:-:S02]  /*14400*/  @P0 IMAD.MOV.U32 R16, RZ, RZ, R8 ;  /* 0x000000ffff100224 */ /* 0x001fc400078e0008 */
[----:B------:R-:W-:Y:S02]  /*14410*/  @P0 IMAD.MOV.U32 R17, RZ, RZ, R4 ;  /* 0x000000ffff110224 */ /* 0x000fe400078e0004 */
[----:B------:R-:W4:Y:S04]  /*14420*/  LDL.LU R4, [R1+0xd4c] ;  /* 0x000d4c0001047983 */ /* 0x000f280000300800 */
[----:B------:R0:W4:Y:S04]  /*14430*/  @P0 LDG.E.U8 R10, desc[UR24][R16.64] ;  /* 0x00000018100a0981 */ /* 0x000128000c1e1100 */
[----:B------:R-:W4:Y:S01]  /*14440*/  LDL.LU R8, [R1+0xd48] ;  /* 0x000d480001087983 */ /* 0x000f220000300800 */
[----:B0-----:R-:W-:-:S02]  /*14450*/  @P0 IMAD.MOV.U32 R16, RZ, RZ, R22 ;  /* 0x000000ffff100224 */ /* 0x001fc400078e0016 */
[----:B------:R-:W-:Y:S02]  /*14460*/  @P0 IMAD.MOV.U32 R17, RZ, RZ, R31 ;  /* 0x000000ffff110224 */ /* 0x000fe400078e001f */
[----:B------:R-:W4:Y:S04]  /*14470*/  LDL.LU R31, [R1+0xd44] ;  /* 0x000d4400011f7983 */ /* 0x000f280000300800 */
[----:B------:R-:W4:Y:S04]  /*14480*/  LDL.LU R22, [R1+0xd40] ;  /* 0x000d400001167983 */ /* 0x000f280000300800 */
[----:B------:R-:W4:Y:S04]  /*14490*/  LDL R29, [R1+0x44c] ;  /* 0x00044c00011d7983 */ /* 0x000f280000100800 */
[----:B------:R-:W4:Y:S04]  /*144a0*/  LDL R38, [R1+0x450] ;  /* 0x0004500001267983 */ /* 0x000f280000100800 */
[----:B--2---:R0:W-:Y:S02]  /*144b0*/  STS.U8 [R47+UR9+0x10a00], R9 ;  /* 0x010a00092f007988 */ /* 0x0041e40008000009 */
[----:B0-----:R-:W-:-:S06]  /*144c0*/  PRMT R9, RZ, 0x7610, R9 ;  /* 0x00007610ff097816 */ /* 0x001fcc0000000009 */
[----:B------:R0:W2:Y:S02]  /*144d0*/  @P0 LDG.E.U8 R9, desc[UR24][R16.64] ;  /* 0x0000001810090981 */ /* 0x0000a4000c1e1100 */
[----:B0-----:R-:W-:Y:S02]  /*144e0*/  @P0 IMAD.MOV.U32 R16, RZ, RZ, R21 ;  /* 0x000000ffff100224 */ /* 0x001fe400078e0015 */
[----:B------:R-:W-:Y:S02]  /*144f0*/  @P0 IMAD.MOV.U32 R17, RZ, RZ, R6 ;  /* 0x000000ffff110224 */ /* 0x000fe400078e0006 */
[----:B------:R-:W2:Y:S04]  /*14500*/  LDL.LU R6, [R1+0xd3c] ;  /* 0x000d3c0001067983 */ /* 0x000ea80000300800 */
[----:B------:R-:W2:Y:S04]  /*14510*/  LDL.LU R21, [R1+0xd38] ;  /* 0x000d380001157983 */ /* 0x000ea80000300800 */
[----:B------:R-:W2:Y:S04]  /*14520*/  LDL R41, [R1+0x46c] ;  /* 0x00046c0001297983 */ /* 0x000ea80000100800 */
[----:B---3--:R0:W-:Y:S04]  /*14530*/  STS.U8 [R47+UR9+0x10c00], R12 ;  /* 0x010c000c2f007988 */ /* 0x0081e80008000009 */
[----:B------:R-:W3:Y:S04]  /*14540*/  LDL R42, [R1+0x470] ;  /* 0x00047000012a7983 */ /* 0x000ee80000100800 */
[----:B------:R-:W3:Y:S01]  /*14550*/  LDL R45, [R1+0x48c] ;  /* 0x00048c00012d7983 */ /* 0x000ee20000100800 */
[----:B0-----:R-:W-:-:S03]  /*14560*/  PRMT R12, RZ, 0x7610, R12 ;  /* 0x00007610ff0c7816 */ /* 0x001fc6000000000c */
[----:B------:R-:W3:Y:S04]  /*14570*/  LDL R46, [R1+0x490] ;  /* 0x00049000012e7983 */ /* 0x000ee80000100800 */
[----:B----4-:R0:W-:Y:S02]  /*14580*/  STS.U8 [R47+UR9+0x10e00], R13 ;  /* 0x010e000d2f007988 */ /* 0x0101e40008000009 */
[----:B0-----:R-:W-:-:S06]  /*14590*/  PRMT R13, RZ, 0x7610, R13 ;  /* 0x00007610ff0d7816 */ /* 0x001fcc000000000d */
[----:B------:R0:W4:Y:S04]  /*145a0*/  @P0 LDG.E.U8 R13, desc[UR24][R16.64] ;  /* 0x00000018100d0981 */ /* 0x000128000c1e1100 */
[----:B------:R1:W-:Y:S01]  /*145b0*/  STS.U8 [R47+UR9+0x11000], R11 ;  /* 0x0110000b2f007988 */ /* 0x0003e20008000009 */
[----:B0-----:R-:W-:Y:S02]  /*145c0*/  @P0 IMAD.MOV.U32 R16, RZ, RZ, R3 ;  /* 0x000000ffff100224 */ /* 0x001fe400078e0003 */
[----:B------:R-:W-:Y:S01]  /*145d0*/  @P0 IMAD.MOV.U32 R17, RZ, RZ, R48 ;  /* 0x000000ffff110224 */ /* 0x000fe200078e0030 */
[----:B------:R-:W3:Y:S01]  /*145e0*/  LDL.LU R3, [R1+0xd34] ;  /* 0x000d340001037983 */ /* 0x000ee20000300800 */
[----:B-1----:R-:W-:-:S03]  /*145f0*/  PRMT R11, RZ, 0x7610, R11 ;  /* 0x00007610ff0b7816 */ /* 0x002fc6000000000b */
[----:B------:R0:W3:Y:S04]  /*14600*/  @P0 LDG.E.U8 R12, desc[UR24][R16.64] ;  /* 0x00000018100c0981 */ /* 0x0000e8000c1e1100 */
[----:B------:R1:W-:Y:S04]  /*14610*/  STS.U8 [R47+UR9+0x11200], R10 ;  /* 0x0112000a2f007988 */ /* 0x0003e80008000009 */
[----:B------:R-:W3:Y:S01]  /*14620*/  LDL R48, [R1+0x4ac] ;  /* 0x0004ac0001307983 */ /* 0x000ee20000100800 */
[----:B0-----:R-:W-:Y:S02]  /*14630*/  @P0 IMAD.MOV.U32 R16, RZ, RZ, R90 ;  /* 0x000000ffff100224 */ /* 0x001fe400078e005a */
[----:B------:R-:W-:Y:S01]  /*14640*/  @P0 IMAD.MOV.U32 R17, RZ, RZ, R64 ;  /* 0x000000ffff110224 */ /* 0x000fe200078e0040 */
[----:B------:R-:W3:Y:S01]  /*14650*/  LDL R49, [R1+0x4cc] ;  /* 0x0004cc0001317983 */ /* 0x000ee20000100800 */
[----:B-1----:R-:W-:-:S03]  /*14660*/  PRMT R10, RZ, 0x7610, R10 ;  /* 0x00007610ff0a7816 */ /* 0x002fc6000000000a */
[----:B------:R0:W3:Y:S04]  /*14670*/  @P0 LDG.E.U8 R11, desc[UR24][R16.64] ;  /* 0x00000018100b0981 */ /* 0x0000e8000c1e1100 */
[----:B------:R-:W3:Y:S04]  /*14680*/  LDL R51, [R1+0x4d0] ;  /* 0x0004d00001337983 */ /* 0x000ee80000100800 */
[----:B------:R-:W3:Y:S01]  /*14690*/  LDL R64, [R1+0x4ec] ;  /* 0x0004ec0001407983 */ /* 0x000ee20000100800 */
[----:B0-----:R-:W-:Y:S02]  /*146a0*/  @P0 IMAD.MOV.U32 R16, RZ, RZ, R73 ;  /* 0x000000ffff100224 */ /* 0x001fe400078e0049 */
[----:B------:R-:W-:Y:S01]  /*146b0*/  @P0 IMAD.MOV.U32 R17, RZ, RZ, R23 ;  /* 0x000000ffff110224 */ /* 0x000fe200078e0017 */
[----:B------:R-:W3:Y:S04]  /*146c0*/  LDL R90, [R1+0x4f0] ;  /* 0x0004f000015a7983 */ /* 0x000ee80000100800 */
[----:B------:R0:W3:Y:S04]  /*146d0*/  @P0 LDG.E.U8 R10, desc[UR24][R16.64] ;  /* 0x00000018100a0981 */ /* 0x0000e8000c1e1100 */
[----:B------:R-:W3:Y:S04]  /*146e0*/  LDL.LU R23, [R1+0xd30] ;  /* 0x000d300001177983 */ /* 0x000ee80000300800 */
[----:B------:R-:W3:Y:S01]  /*146f0*/  LDL.LU R73, [R1+0xd2c] ;  /* 0x000d2c0001497983 */ /* 0x000ee20000300800 */
[----:B0-----:R-:W-:-:S02]  /*14700*/  @P0 IMAD.MOV.U32 R16, RZ, RZ, R37 ;  /* 0x000000ffff100224 */ /* 0x001fc400078e0025 */
[----:B------:R-:W-:Y:S01]  /*14710*/  @P0 IMAD.MOV.U32 R17, RZ, RZ, R36 ;  /* 0x000000ffff110224 */ /* 0x000fe200078e0024 */
[----:B--2---:R0:W-:Y:S02]  /*14720*/  STS.U8 [R47+UR9+0x11400], R9 ;  /* 0x011400092f007988 */ /* 0x0041e40008000009 */
[----:B0-----:R-:W-:-:S06]  /*14730*/  PRMT R9, RZ, 0x7610, R9 ;  /* 0x00007610ff097816 */ /* 0x001fcc0000000009 */
[----:B------:R0:W2:Y:S02]  /*14740*/  @P0 LDG.E.U8 R9, desc[UR24][R16.64] ;  /* 0x0000001810090981 */ /* 0x0000a4000c1e1100 */
[----:B0-----:R-:W-:Y:S02]  /*14750*/  @P0 IMAD.MOV.U32 R16, RZ, RZ, R38 ;  /* 0x000000ffff100224 */ /* 0x001fe400078e0026 */
[----:B------:R-:W-:Y:S01]  /*14760*/  @P0 IMAD.MOV.U32 R17, RZ, RZ, R29 ;  /* 0x000000ffff110224 */ /* 0x000fe200078e001d */
[----:B----4-:R-:W-:Y:S04]  /*14770*/  STS.U8 [R47+UR9+0x11600], R13 ;  /* 0x0116000d2f007988 */ /* 0x010fe80008000009 */
[----:B---3--:R0:W-:Y:S02]  /*14780*/  STS.U8 [R47+UR9+0x11800], R12 ;  /* 0x0118000c2f007988 */ /* 0x0081e40008000009 */
[----:B0-----:R-:W-:-:S06]  /*14790*/  PRMT R12, RZ, 0x7610, R12 ;  /* 0x00007610ff0c7816 */ /* 0x001fcc000000000c */
[----:B------:R0:W3:Y:S04]  /*147a0*/  @P0 LDG.E.U8 R12, desc[UR24][R16.64] ;  /* 0x00000018100c0981 */ /* 0x0000e8000c1e1100 */
[----:B------:R1:W-:Y:S01]  /*147b0*/  STS.U8 [R47+UR9+0x11a00], R11 ;  /* 0x011a000b2f007988 */ /* 0x0003e20008000009 */
[----:B0-----:R-:W-:Y:S02]  /*147c0*/  @P0 IMAD.MOV.U32 R16, RZ, RZ, R42 ;  /* 0x000000ffff100224 */ /* 0x001fe400078e002a */
[----:B------:R-:W-:Y:S01]  /*147d0*/  @P0 IMAD.MOV.U32 R17, RZ, RZ, R41 ;  /* 0x000000ffff110224 */ /* 0x000fe200078e0029 */
[----:B-1----:R-:W-:Y:S01]  /*147e0*/  PRMT R11, RZ, 0x7610, R11 ;  /* 0x00007610ff0b7816 */ /* 0x002fe2000000000b */
[----:B------:R0:W-:Y:S05]  /*147f0*/  STS.U8 [R47+UR9+0x11c00], R10 ;  /* 0x011c000a2f007988 */ /* 0x0001ea0008000009 */
[----:B------:R1:W4:Y:S01]  /*14800*/  @P0 LDG.E.U8 R11, desc[UR24][R16.64] ;  /* 0x00000018100b0981 */ /* 0x000322000c1e1100 */
[----:B0-----:R-:W-:Y:S01]  /*14810*/  PRMT R10, RZ, 0x7610, R10 ;  /* 0x00007610ff0a7816 */ /* 0x001fe2000000000a */
[----:B-1----:R-:W-:-:S02]  /*14820*/  @P0 IMAD.MOV.U32 R16, RZ, RZ, R46 ;  /* 0x000000ffff100224 */ /* 0x002fc400078e002e */
[----:B------:R-:W-:-:S05]  /*14830*/  @P0 IMAD.MOV.U32 R17, RZ, RZ, R45 ;  /* 0x000000ffff110224 */ /* 0x000fca00078e002d */
[----:B------:R0:W4:Y:S02]  /*14840*/  @P0 LDG.E.U8 R10, desc[UR24][R16.64] ;  /* 0x00000018100a0981 */ /* 0x000124000c1e1100 */
[----:B0-----:R-:W-:Y:S02]  /*14850*/  @P0 IMAD.MOV.U32 R16, RZ, RZ, R73 ;  /* 0x000000ffff100224 */ /* 0x001fe400078e0049 */
[----:B------:R-:W-:Y:S01]  /*14860*/  @P0 IMAD.MOV.U32 R17, RZ, RZ, R48 ;  /* 0x000000ffff110224 */ /* 0x000fe200078e0030 */
[----:B--2---:R0:W-:Y:S02]  /*14870*/  STS.U8 [R47+UR9+0x11e00], R9 ;  /* 0x011e00092f007988 */ /* 0x0041e40008000009 */
[----:B0-----:R-:W-:-:S06]  /*14880*/  PRMT R9, RZ, 0x7610, R9 ;  /* 0x00007610ff097816 */ /* 0x001fcc0000000009 */
[----:B------:R0:W2:Y:S01]  /*14890*/  @P0 LDG.E.U8 R9, desc[UR24][R16.64] ;  /* 0x0000001810090981 */ /* 0x0000a2000c1e1100 */
[----:B------:R-:W1:Y:S01]  /*148a0*/  S2R R73, SR_TID.X ;  /* 0x0000000000497919 */ /* 0x000e620000002100 */
[----:B0-----:R-:W-:Y:S02]  /*148b0*/  @P0 IMAD.MOV.U32 R16, RZ, RZ, R51 ;  /* 0x000000ffff100224 */ /* 0x001fe400078e0033 */
[----:B------:R-:W-:Y:S01]  /*148c0*/  @P0 IMAD.MOV.U32 R17, RZ, RZ, R49 ;  /* 0x000000ffff110224 */ /* 0x000fe200078e0031 */
[----:B-1----:R-:W-:-:S04]  /*148d0*/  LOP3.LUT R73, R73, 0x7f, RZ, 0xc0, !PT ;  /* 0x0000007f49497812 */ /* 0x002fc800078ec0ff */
[----:B------:R-:W-:-:S05]  /*148e0*/  LOP3.LUT R73, R73, 0x10, RZ, 0x3c, !PT ;  /* 0x0000001049497812 */ /* 0x000fca00078e3cff */
[----:B---3--:R0:W-:Y:S02]  /*148f0*/  STS.U8 [R73+UR9+0x10080], R12 ;  /* 0x0100800c49007988 */ /* 0x0081e40008000009 */
[----:B0-----:R-:W-:-:S06]  /*14900*/  PRMT R12, RZ, 0x7610, R12 ;  /* 0x00007610ff0c7816 */ /* 0x001fcc000000000c */
[----:B------:R0:W3:Y:S04]  /*14910*/  @P0 LDG.E.U8 R12, desc[UR24][R16.64] ;  /* 0x00000018100c0981 */ /* 0x0000e8000c1e1100 */
[----:B----4-:R1:W-:Y:S01]  /*14920*/  STS.U8 [R73+UR9+0x10280], R11 ;  /* 0x0102800b49007988 */ /* 0x0103e20008000009 */
[----:B0-----:R-:W-:Y:S02]  /*14930*/  @P0 IMAD.MOV.U32 R16, RZ, RZ, R90 ;  /* 0x000000ffff100224 */ /* 0x001fe400078e005a */
[----:B------:R-:W-:Y:S01]  /*14940*/  @P0 IMAD.MOV.U32 R17, RZ, RZ, R64 ;  /* 0x000000ffff110224 */ /* 0x000fe200078e0040 */
[----:B-1----:R-:W-:-:S06]  /*14950*/  PRMT R11, RZ, 0x7610, R11 ;  /* 0x00007610ff0b7816 */ /* 0x002fcc000000000b */
[----:B------:R0:W4:Y:S04]  /*14960*/  @P0 LDG.E.U8 R11, desc[UR24][R16.64] ;  /* 0x00000018100b0981 */ /* 0x000128000c1e1100 */
[----:B------:R1:W-:Y:S01]  /*14970*/  STS.U8 [R73+UR9+0x10480], R10 ;  /* 0x0104800a49007988 */ /* 0x0003e20008000009 */
[----:B0-----:R-:W-:Y:S02]  /*14980*/  @P0 IMAD.MOV.U32 R16, RZ, RZ, R31 ;  /* 0x000000ffff100224 */ /* 0x001fe400078e001f */
[----:B------:R-:W-:Y:S01]  /*14990*/  @P0 IMAD.MOV.U32 R17, RZ, RZ, R4 ;  /* 0x000000ffff110224 */ /* 0x000fe200078e0004 */
[----:B-1----:R-:W-:Y:S01]  /*149a0*/  PRMT R10, RZ, 0x7610, R10 ;  /* 0x00007610ff0a7816 */ /* 0x002fe2000000000a */
[----:B------:R-:W4:Y:S04]  /*149b0*/  LDL.LU R4, [R1+0xd28] ;  /* 0x000d280001047983 */ /* 0x000f280000300800 */
[----:B------:R-:W4:Y:S04]  /*149c0*/  LDL.LU R31, [R1+0xd24] ;  /* 0x000d2400011f7983 */ /* 0x000f280000300800 */
[----:B------:R0:W4:Y:S02]  /*149d0*/  @P0 LDG.E.U8 R10, desc[UR24][R16.64] ;  /* 0x00000018100a0981 */ /* 0x000124000c1e1100 */
[----:B0-----:R-:W-:-:S02]  /*149e0*/  @P0 IMAD.MOV.U32 R16, RZ, RZ, R70 ;  /* 0x000000ffff100224 */ /* 0x001fc400078e0046 */
[----:B------:R-:W-:Y:S02]  /*149f0*/  @P0 IMAD.MOV.U32 R17, RZ, RZ, R15 ;  /* 0x000000ffff110224 */ /* 0x000fe400078e000f */
[----:B------:R-:W4:Y:S04]  /*14a00*/  LDL.LU R15, [R1+0xd20] ;  /* 0x000d2000010f7983 */ /* 0x000f280000300800 */
[----:B------:R-:W4:Y:S04]  /*14a10*/  LDL.LU R70, [R1+0xd1c] ;  /* 0x000d1c0001467983 */ /* 0x000f280000300800 */
        /* <DEDUP_REMOVED lines=8> */
[----:B------:R-:W2:Y:S04]  /*14aa0*/  LDL R90, [R1+0x458] ;  /* 0x00045800015a7983 */ /* 0x000ea80000100800 */
[----:B---3--:R0:W-:Y:S02]  /*14ab0*/  STS.U8 [R73+UR9+0x10880], R12 ;  /* 0x0108800c49007988 */ /* 0x0081e40008000009 */
[----:B0-----:R-:W-:-:S06]  /*14ac0*/  PRMT R12, RZ, 0x7610, R12 ;  /* 0x00007610ff0c7816 */ /* 0x001fcc000000000c */
[----:B------:R0:W3:Y:S04]  /*14ad0*/  @P0 LDG.E.U8 R12, desc[UR24][R16.64] ;  /* 0x00000018100c0981 */ /* 0x0000e8000c1e1100 */
[----:B----4-:R1:W-:Y:S01]  /*14ae0*/  STS.U8 [R73+UR9+0x10a80], R11 ;  /* 0x010a800b49007988 */ /* 0x0103e20008000009 */
[----:B0-----:R-:W-:Y:S02]  /*14af0*/  @P0 IMAD.MOV.U32 R16, RZ, RZ, R69 ;  /* 0x000000ffff100224 */ /* 0x001fe400078e0045 */
[----:B------:R-:W-:Y:S01]  /*14b00*/  @P0 IMAD.MOV.U32 R17, RZ, RZ, R91 ;  /* 0x000000ffff110224 */ /* 0x000fe200078e005b */
[----:B------:R-:W4:Y:S01]  /*14b10*/  LDL R69, [R1+0x478] ;  /* 0x0004780001457983 */ /* 0x000f220000100800 */
[----:B-1----:R-:W-:-:S03]  /*14b20*/  PRMT R11, RZ, 0x7610, R11 ;  /* 0x00007610ff0b7816 */ /* 0x002fc6000000000b */
[----:B------:R-:W4:Y:S04]  /*14b30*/  LDL R91, [R1+0x474] ;  /* 0x00047400015b7983 */ /* 0x000f280000100800 */
[----:B------:R0:W4:Y:S04]  /*14b40*/  @P0 LDG.E.U8 R11, desc[UR24][R16.64] ;  /* 0x00000018100b0981 */ /* 0x000128000c1e1100 */
[----:B------:R1:W-:Y:S01]  /*14b50*/  STS.U8 [R73+UR9+0x10c80], R10 ;  /* 0x010c800a49007988 */ /* 0x0003e20008000009 */
[----:B0-----:R-:W-:Y:S02]  /*14b60*/  @P0 IMAD.MOV.U32 R16, RZ, RZ, R89 ;  /* 0x000000ffff100224 */ /* 0x001fe400078e0059 */
[----:B------:R-:W-:Y:S01]  /*14b70*/  @P0 IMAD.MOV.U32 R17, RZ, RZ, R88 ;  /* 0x000000ffff110224 */ /* 0x000fe200078e0058 */
[----:B------:R-:W4:Y:S01]  /*14b80*/  LDL R89, [R1+0x498] ;  /* 0x0004980001597983 */ /* 0x000f220000100800 */
[----:B-1----:R-:W-:-:S03]  /*14b90*/  PRMT R10, RZ, 0x7610, R10 ;  /* 0x00007610ff0a7816 */ /* 0x002fc6000000000a */
[----:B------:R-:W4:Y:S04]  /*14ba0*/  LDL R88, [R1+0x494] ;  /* 0x0004940001587983 */ /* 0x000f280000100800 */
[----:B------:R0:W4:Y:S02]  /*14bb0*/  @P0 LDG.E.U8 R10, desc[UR24][R16.64] ;  /* 0x00000018100a0981 */ /* 0x000124000c1e1100 */
[----:B0-----:R-:W-:Y:S02]  /*14bc0*/  @P0 IMAD.MOV.U32 R16, RZ, RZ, R72 ;  /* 0x000000ffff100224 */ /* 0x001fe400078e0048 */
[----:B------:R-:W-:Y:S01]  /*14bd0*/  @P0 IMAD.MOV.U32 R17, RZ, RZ, R53 ;  /* 0x000000ffff110224 */ /* 0x000fe200078e0035 */
[----:B------:R-:W4:Y:S04]  /*14be0*/  LDL.LU R72, [R1+0xd10] ;  /* 0x000d100001487983 */ /* 0x000f280000300800 */
[----:B--2---:R0:W-:Y:S02]  /*14bf0*/  STS.U8 [R73+UR9+0x10e80], R9 ;  /* 0x010e800949007988 */ /* 0x0041e40008000009 */
[----:B0-----:R-:W-:-:S06]  /*14c00*/  PRMT R9, RZ, 0x7610, R9 ;  /* 0x00007610ff097816 */ /* 0x001fcc0000000009 */
[----:B------:R0:W2:Y:S02]  /*14c10*/  @P0 LDG.E.U8 R9, desc[UR24][R16.64] ;  /* 0x0000001810090981 */ /* 0x0000a4000c1e1100 */
[----:B0-----:R-:W-:Y:S02]  /*14c20*/  @P0 IMAD.MOV.U32 R16, RZ, RZ, R56 ;  /* 0x000000ffff100224 */ /* 0x001fe400078e0038 */
[----:B------:R-:W-:Y:S01]  /*14c30*/  @P0 IMAD.MOV.U32 R17, RZ, RZ, R55 ;  /* 0x000000ffff110224 */ /* 0x000fe200078e0037 */
        /* <DEDUP_REMOVED lines=11> */
[----:B-1----:R-:W-:-:S06]  /*14cf0*/  PRMT R10, RZ, 0x7610, R10 ;  /* 0x00007610ff0a7816 */ /* 0x002fcc000000000a */
[----:B------:R0:W4:Y:S02]  /*14d00*/  @P0 LDG.E.U8 R10, desc[UR24][R16.64] ;  /* 0x00000018100a0981 */ /* 0x000124000c1e1100 */
[----:B0-----:R-:W-:Y:S02]  /*14d10*/  @P0 IMAD.MOV.U32 R16, RZ, RZ, R93 ;  /* 0x000000ffff100224 */ /* 0x001fe400078e005d */
[----:B------:R-:W-:Y:S01]  /*14d20*/  @P0 IMAD.MOV.U32 R17, RZ, RZ, R92 ;  /* 0x000000ffff110224 */ /* 0x000fe200078e005c */
        /* <DEDUP_REMOVED lines=20> */
[----:B--2---:R0:W-:Y:S01]  /*14e70*/  STS.U8 [R73+UR9+0x11e80], R9 ;  /* 0x011e800949007988 */ /* 0x0041e20008000009 */
[----:B------:R-:W1:Y:S03]  /*14e80*/  S2R R72, SR_TID.X ;  /* 0x0000000000487919 */ /* 0x000e660000002100 */
[----:B------:R-:W2:Y:S01]  /*14e90*/  LDL.LU R70, [R1+0xd0c] ;  /* 0x000d0c0001467983 */ /* 0x000ea20000300800 */
[----:B0-----:R-:W-:-:S06]  /*14ea0*/  PRMT R9, RZ, 0x7610, R9 ;  /* 0x00007610ff097816 */ /* 0x001fcc0000000009 */
[----:B------:R0:W2:Y:S01]  /*14eb0*/  @P0 LDG.E.U8 R9, desc[UR24][R16.64] ;  /* 0x0000001810090981 */ /* 0x0000a2000c1e1100 */
[----:B-1----:R-:W-:-:S04]  /*14ec0*/  LOP3.LUT R72, R72, 0x7f, RZ, 0xc0, !PT ;  /* 0x0000007f48487812 */ /* 0x002fc800078ec0ff */
[----:B------:R-:W-:Y:S01]  /*14ed0*/  LOP3.LUT R72, R72, 0x20, RZ, 0x3c, !PT ;  /* 0x0000002048487812 */ /* 0x000fe200078e3cff */
[----:B0-----:R-:W-:Y:S02]  /*14ee0*/  @P0 IMAD.MOV.U32 R16, RZ, RZ, R0 ;  /* 0x000000ffff100224 */ /* 0x001fe400078e0000 */
[----:B------:R-:W-:Y:S02]  /*14ef0*/  @P0 IMAD.MOV.U32 R17, RZ, RZ, R4 ;  /* 0x000000ffff110224 */ /* 0x000fe400078e0004 */
[----:B------:R-:W2:Y:S04]  /*14f00*/  LDL.LU R4, [R1+0xd08] ;  /* 0x000d080001047983 */ /* 0x000ea80000300800 */
[----:B------:R-:W2:Y:S04]  /*14f10*/  LDL.LU R0, [R1+0xd04] ;  /* 0x000d040001007983 */ /* 0x000ea80000300800 */
[----:B---3--:R0:W-:Y:S02]  /*14f20*/  STS.U8 [R72+UR9+0x10100], R12 ;  /* 0x0101000c48007988 */ /* 0x0081e40008000009 */
[----:B0-----:R-:W-:-:S06]  /*14f30*/  PRMT R12, RZ, 0x7610, R12 ;  /* 0x00007610ff0c7816 */ /* 0x001fcc000000000c */
[----:B------:R0:W3:Y:S04]  /*14f40*/  @P0 LDG.E.U8 R12, desc[UR24][R16.64] ;  /* 0x00000018100c0981 */ /* 0x0000e8000c1e1100 */
[----:B----4-:R1:W-:Y:S01]  /*14f50*/  STS.U8 [R72+UR9+0x10300], R11 ;  /* 0x0103000b48007988 */ /* 0x0103e20008000009 */
[----:B0-----:R-:W-:Y:S02]  /*14f60*/  @P0 IMAD.MOV.U32 R16, RZ, RZ, R3 ;  /* 0x000000ffff100224 */ /* 0x001fe400078e0003 */
[----:B------:R-:W-:Y:S02]  /*14f70*/  @P0 IMAD.MOV.U32 R17, RZ, RZ, R6 ;  /* 0x000000ffff110224 */ /* 0x000fe400078e0006 */
[----:B------:R-:W4:Y:S01]  /*14f80*/  LDL.LU R6, [R1+0xd00] ;  /* 0x000d000001067983 */ /* 0x000f220000300800 */
[----:B-1----:R-:W-:-:S03]  /*14f90*/  PRMT R11, RZ, 0x7610, R11 ;  /* 0x00007610ff0b7816 */ /* 0x002fc6000000000b */
[----:B------:R-:W4:Y:S04]  /*14fa0*/  LDL.LU R3, [R1+0xcfc] ;  /* 0x000cfc0001037983 */ /* 0x000f280000300800 */
[----:B------:R0:W4:Y:S04]  /*14fb0*/  @P0 LDG.E.U8 R11, desc[UR24][R16.64] ;  /* 0x00000018100b0981 */ /* 0x000128000c1e1100 */
[----:B------:R1:W-:Y:S01]  /*14fc0*/  STS.U8 [R72+UR9+0x10500], R10 ;  /* 0x0105000a48007988 */ /* 0x0003e20008000009 */
[----:B0-----:R-:W-:Y:S02]  /*14fd0*/  @P0 IMAD.MOV.U32 R16, RZ, RZ, R8 ;  /* 0x000000ffff100224 */ /* 0x001fe400078e0008 */
[----:B------:R-:W-:-:S02]  /*14fe0*/  @P0 IMAD.MOV.U32 R17, RZ, RZ, R5 ;  /* 0x000000ffff110224 */ /* 0x000fc400078e0005 */
[----:B------:R-:W4:Y:S01]  /*14ff0*/  LDL.LU R5, [R1+0xcf8] ;  /* 0x000cf80001057983 */ /* 0x000f220000300800 */
[----:B-1----:R-:W-:-:S03]  /*15000*/  PRMT R10, RZ, 0x7610, R10 ;  /* 0x00007610ff0a7816 */ /* 0x002fc6000000000a */
[----:B------:R-:W5:Y:S04]  /*15010*/  LDL.LU R8, [R1+0xcf4] ;  /* 0x000cf40001087983 */ /* 0x000f680000300800 */
[----:B------:R0:W4:Y:S02]  /*15020*/  @P0 LDG.E.U8 R10, desc[UR24][R16.64] ;  /* 0x00000018100a0981 */ /* 0x000124000c1e1100 */
[----:B0-----:R-:W-:Y:S02]  /*15030*/  @P0 IMAD.MOV.U32 R16, RZ, RZ, R7 ;  /* 0x000000ffff100224 */ /* 0x001fe400078e0007 */
[----:B------:R-:W-:Y:S01]  /*15040*/  @P0 IMAD.MOV.U32 R17, RZ, RZ, R67 ;  /* 0x000000ffff110224 */ /* 0x000fe200078e0043 */
[----:B------:R-:W-:Y:S01]  /*15050*/  PRMT R13, RZ, 0x7610, R13 ;  /* 0x00007610ff0d7816 */ /* 0x000fe2000000000d */
[----:B------:R-:W5:Y:S04]  /*15060*/  LDL.LU R7, [R1+0xcf0] ;  /* 0x000cf00001077983 */ /* 0x000f680000300800 */
        /* <DEDUP_REMOVED lines=44> */
[----:B------:R-:W-:Y:S02]  /*15330*/  @P0 IMAD.MOV.U32 R17, RZ, RZ, R6 ;  /* 0x000000ffff110224 */ /* 0x000fe400078e0006 */
[----:B------:R-:W5:Y:S04]  /*15340*/  LDL.LU R6, [R1+0xcec] ;  /* 0x000cec0001067983 */ /* 0x000f680000300800 */
[----:B------:R-:W5:Y:S04]  /*15350*/  LDL.LU R5, [R1+0xce8] ;  /* 0x000ce80001057983 */ /* 0x000f680000300800 */
[----:B---3--:R0:W-:Y:S02]  /*15360*/  STS.U8 [R72+UR9+0x11900], R12 ;  /* 0x0119000c48007988 */ /* 0x0081e40008000009 */
[----:B0-----:R-:W-:-:S06]  /*15370*/  PRMT R12, RZ, 0x7610, R12 ;  /* 0x00007610ff0c7816 */ /* 0x001fcc000000000c */
[----:B------:R0:W3:Y:S04]  /*15380*/  @P0 LDG.E.U8 R12, desc[UR24][R16.64] ;  /* 0x00000018100c0981 */ /* 0x0000e8000c1e1100 */
[----:B----4-:R1:W-:Y:S01]  /*15390*/  STS.U8 [R72+UR9+0x11b00], R11 ;  /* 0x011b000b48007988 */ /* 0x0103e20008000009 */
[----:B0-----:R-:W-:Y:S02]  /*153a0*/  @P0 IMAD.MOV.U32 R16, RZ, RZ, R3 ;  /* 0x000000ffff100224 */ /* 0x001fe400078e0003 */
[----:B------:R-:W-:Y:S02]  /*153b0*/  @P0 IMAD.MOV.U32 R17, RZ, RZ, R4 ;  /* 0x000000ffff110224 */ /* 0x000fe400078e0004 */
[----:B------:R-:W5:Y:S01]  /*153c0*/  LDL.LU R4, [R1+0xce4] ;  /* 0x000ce40001047983 */ /* 0x000f620000300800 */
[----:B-1----:R-:W-:-:S03]  /*153d0*/  PRMT R11, RZ, 0x7610, R11 ;  /* 0x00007610ff0b7816 */ /* 0x002fc6000000000b */
[----:B------:R-:W5:Y:S04]  /*153e0*/  LDL.LU R3, [R1+0xce0] ;  /* 0x000ce00001037983 */ /* 0x000f680000300800 */
[----:B------:R0:W4:Y:S04]  /*153f0*/  @P0 LDG.E.U8 R11, desc[UR24][R16.64] ;  /* 0x00000018100b0981 */ /* 0x000128000c1e1100 */
[----:B------:R1:W-:Y:S01]  /*15400*/  STS.U8 [R72+UR9+0x11d00], R10 ;  /* 0x011d000a48007988 */ /* 0x0003e20008000009 */
[----:B0-----:R-:W-:Y:S02]  /*15410*/  @P0 IMAD.MOV.U32 R16, RZ, RZ, R0 ;  /* 0x000000ffff100224 */ /* 0x001fe400078e0000 */
[----:B------:R-:W-:-:S02]  /*15420*/  @P0 IMAD.MOV.U32 R17, RZ, RZ, R2 ;  /* 0x000000ffff110224 */ /* 0x000fc400078e0002 */
[----:B------:R-:W5:Y:S01]  /*15430*/  LDL.LU R2, [R1+0xcdc] ;  /* 0x000cdc0001027983 */ /* 0x000f620000300800 */
[----:B-1----:R-:W-:-:S03]  /*15440*/  PRMT R10, RZ, 0x7610, R10 ;  /* 0x00007610ff0a7816 */ /* 0x002fc6000000000a */
[----:B------:R-:W5:Y:S04]  /*15450*/  LDL.LU R0, [R1+0xcd8] ;  /* 0x000cd80001007983 */ /* 0x000f680000300800 */
[----:B------:R0:W4:Y:S02]  /*15460*/  @P0 LDG.E.U8 R10, desc[UR24][R16.64] ;  /* 0x00000018100a0981 */ /* 0x000124000c1e1100 */
[----:B0-----:R-:W-:Y:S02]  /*15470*/  @P0 IMAD.MOV.U32 R16, RZ, RZ, R70 ;  /* 0x000000ffff100224 */ /* 0x001fe400078e0046 */
[----:B------:R-:W-:Y:S01]  /*15480*/  @P0 IMAD.MOV.U32 R17, RZ, RZ, R31 ;  /* 0x000000ffff110224 */ /* 0x000fe200078e001f */
[----:B--2---:R0:W-:Y:S02]  /*15490*/  STS.U8 [R72+UR9+0x11f00], R9 ;  /* 0x011f000948007988 */ /* 0x0041e40008000009 */
[----:B0-----:R-:W-:-:S06]  /*154a0*/  PRMT R9, RZ, 0x7610, R9 ;  /* 0x00007610ff097816 */ /* 0x001fcc0000000009 */
[----:B------:R-:W2:Y:S01]  /*154b0*/  @P0 LDG.E.U8 R9, desc[UR24][R16.64] ;  /* 0x0000001810090981 */ /* 0x000ea2000c1e1100 */
[----:B------:R-:W0:Y:S02]  /*154c0*/  S2R R70, SR_TID.X ;  /* 0x0000000000467919 */ /* 0x000e240000002100 */
[----:B0-----:R-:W-:-:S04]  /*154d0*/  LOP3.LUT R70, R70, 0x7f, RZ, 0xc0, !PT ;  /* 0x0000007f46467812 */ /* 0x001fc800078ec0ff */
[----:B------:R-:W-:-:S05]  /*154e0*/  LOP3.LUT R70, R70, 0x30, RZ, 0x3c, !PT ;  /* 0x0000003046467812 */ /* 0x000fca00078e3cff */
[----:B------:R0:W-:Y:S02]  /*154f0*/  STS.U8 [R70+UR9+0x11f80], R14 ;  /* 0x011f800e46007988 */ /* 0x0001e40008000009 */
[----:B0-----:R-:W-:Y:S02]  /*15500*/  @P0 IMAD.MOV.U32 R14, RZ, RZ, R15 ;  /* 0x000000ffff0e0224 */ /* 0x001fe400078e000f */
[----:B------:R-:W-:Y:S01]  /*15510*/  @P0 IMAD.MOV.U32 R15, RZ, RZ, R23 ;  /* 0x000000ffff0f0224 */ /* 0x000fe200078e0017 */
[----:B---3--:R0:W-:Y:S04]  /*15520*/  STS.U8 [R70+UR9+0x10180], R12 ;  /* 0x0101800c46007988 */ /* 0x0081e80008000009 */
[----:B------:R1:W3:Y:S01]  /*15530*/  @P0 LDG.E.U8 R13, desc[UR24][R14.64] ;  /* 0x000000180e0d0981 */ /* 0x0002e2000c1e1100 */
[----:B0-----:R-:W-:Y:S01]  /*15540*/  PRMT R12, RZ, 0x7610, R12 ;  /* 0x00007610ff0c7816 */ /* 0x001fe2000000000c */
[----:B-1----:R-:W-:-:S02]  /*15550*/  @P0 IMAD.MOV.U32 R14, RZ, RZ, R21 ;  /* 0x000000ffff0e0224 */ /* 0x002fc400078e0015 */
[----:B------:R-:W-:-:S05]  /*15560*/  @P0 IMAD.MOV.U32 R15, RZ, RZ, R22 ;  /* 0x000000ffff0f0224 */ /* 0x000fca00078e0016 */
        /* <DEDUP_REMOVED lines=10> */
[----:B------:R0:W4:Y:S01]  /*15610*/  @P0 LDG.E.U8 R10, desc[UR24][R14.64] ;  /* 0x000000180e0a0981 */ /* 0x000122000c1e1100 */
[----:B------:R-:W-:Y:S02]  /*15620*/  @P0 IMAD.MOV.U32 R16, RZ, RZ, R84 ;  /* 0x000000ffff100224 */ /* 0x000fe400078e0054 */
[----:B------:R-:W-:Y:S02]  /*15630*/  @P0 IMAD.MOV.U32 R17, RZ, RZ, R85 ;  /* 0x000000ffff110224 */ /* 0x000fe400078e0055 */
[----:B0-----:R-:W-:Y:S02]  /*15640*/  @P0 IMAD.MOV.U32 R14, RZ, RZ, R86 ;  /* 0x000000ffff0e0224 */ /* 0x001fe400078e0056 */
[----:B------:R-:W-:Y:S01]  /*15650*/  @P0 IMAD.MOV.U32 R15, RZ, RZ, R87 ;  /* 0x000000ffff0f0224 */ /* 0x000fe200078e0057 */
[----:B--2---:R0:W-:Y:S02]  /*15660*/  STS.U8 [R70+UR9+0x10780], R9 ;  /* 0x0107800946007988 */ /* 0x0041e40008000009 */
[----:B0-----:R-:W-:-:S06]  /*15670*/  PRMT R9, RZ, 0x7610, R9 ;  /* 0x00007610ff097816 */ /* 0x001fcc0000000009 */
[----:B------:R0:W2:Y:S02]  /*15680*/  @P0 LDG.E.U8 R9, desc[UR24][R14.64] ;  /* 0x000000180e090981 */ /* 0x0000a4000c1e1100 */
[----:B0-----:R-:W-:-:S06]  /*15690*/  PRMT R14, RZ, 0x7610, R14 ;  /* 0x00007610ff0e7816 */ /* 0x001fcc000000000e */
[----:B------:R0:W2:Y:S02]  /*156a0*/  @P0 LDG.E.U8 R14, desc[UR24][R16.64] ;  /* 0x00000018100e0981 */ /* 0x0000a4000c1e1100 */
[----:B0-----:R-:W-:Y:S02]  /*156b0*/  @P0 IMAD.MOV.U32 R16, RZ, RZ, R82 ;  /* 0x000000ffff100224 */ /* 0x001fe400078e0052 */
[----:B------:R-:W-:Y:S02]  /*156c0*/  @P0 IMAD.MOV.U32 R17, RZ, RZ, R83 ;  /* 0x000000ffff110224 */ /* 0x000fe400078e0053 */
[----:B------:R-:W-:Y:S01]  /*156d0*/  @P0 IMAD.MOV.U32 R15, RZ, RZ, R75 ;  /* 0x000000ffff0f0224 */ /* 0x000fe200078e004b */
[----:B---3--:R0:W-:Y:S02]  /*156e0*/  STS.U8 [R70+UR9+0x10980], R13 ;  /* 0x0109800d46007988 */ /* 0x0081e40008000009 */
[----:B0-----:R-:W-:-:S06]  /*156f0*/  PRMT R13, RZ, 0x7610, R13 ;  /* 0x00007610ff0d7816 */ /* 0x001fcc000000000d */
[----:B------:R0:W3:Y:S04]  /*15700*/  @P0 LDG.E.U8 R13, desc[UR24][R16.64] ;  /* 0x00000018100d0981 */ /* 0x0000e8000c1e1100 */
[----:B------:R1:W-:Y:S01]  /*15710*/  STS.U8 [R70+UR9+0x10b80], R12 ;  /* 0x010b800c46007988 */ /* 0x0003e20008000009 */
[----:B0-----:R-:W-:Y:S02]  /*15720*/  @P0 IMAD.MOV.U32 R16, RZ, RZ, R80 ;  /* 0x000000ffff100224 */ /* 0x001fe400078e0050 */
[----:B------:R-:W-:Y:S01]  /*15730*/  @P0 IMAD.MOV.U32 R17, RZ, RZ, R81 ;  /* 0x000000ffff110224 */ /* 0x000fe200078e0051 */
[----:B-1----:R-:W-:-:S06]  /*15740*/  PRMT R12, RZ, 0x7610, R12 ;  /* 0x00007610ff0c7816 */ /* 0x002fcc000000000c */
        /* <DEDUP_REMOVED lines=10> */
[----:B------:R-:W4:Y:S04]  /*157f0*/  @P0 LDG.E.U8 R10, desc[UR24][R16.64] ;  /* 0x00000018100a0981 */ /* 0x000f28000c1e1100 */
[----:B--2---:R0:W-:Y:S02]  /*15800*/  STS.U8 [R70+UR9+0x11180], R9 ;  /* 0x0111800946007988 */ /* 0x0041e40008000009 */
[----:B0-----:R-:W-:Y:S02]  /*15810*/  PRMT R9, RZ, 0x7610, R9 ;  /* 0x00007610ff097816 */ /* 0x001fe40000000009 */
[----:B------:R0:W-:Y:S02]  /*15820*/  STS.U8 [R70+UR9+0x11380], R14 ;  /* 0x0113800e46007988 */ /* 0x0001e40008000009 */
[----:B0-----:R-:W-:-:S05]  /*15830*/  @P0 IMAD.MOV.U32 R14, RZ, RZ, R74 ;  /* 0x000000ffff0e0224 */ /* 0x001fca00078e004a */
[----:B------:R-:W2:Y:S01]  /*15840*/  @P0 LDG.E.U8 R9, desc[UR24][R14.64] ;  /* 0x000000180e090981 */ /* 0x000ea2000c1e1100 */
[----:B------:R-:W-:-:S04]  /*15850*/  ISETP.NE.U32.AND P0, PT, RZ, UR7, PT ;  /* 0x00000007ff007c0c */ /* 0x000fc8000bf05070 */
[C---:B------:R-:W-:Y:S02]  /*15860*/  ISETP.LT.OR P1, PT, R71.reuse, 0x40, P0 ;  /* 0x000000404700780c */ /* 0x040fe40000721670 */
[----:B------:R-:W-:Y:S01]  /*15870*/  ISETP.GE.AND P3, PT, R71, 0x80, PT ;  /* 0x000000804700780c */ /* 0x000fe20003f66270 */
[----:B---3--:R0:W-:Y:S04]  /*15880*/  STS.U8 [R70+UR9+0x11580], R13 ;  /* 0x0115800d46007988 */ /* 0x0081e80008000009 */
[----:B------:R0:W-:Y:S04]  /*15890*/  STS.U8 [R70+UR9+0x11780], R12 ;  /* 0x0117800c46007988 */ /* 0x0001e80008000009 */
[----:B----4-:R0:W-:Y:S04]  /*158a0*/  STS.U8 [R70+UR9+0x11980], R11 ;  /* 0x0119800b46007988 */ /* 0x0101e80008000009 */
[----:B------:R0:W-:Y:S04]  /*158b0*/  STS.U8 [R70+UR9+0x11b80], R10 ;  /* 0x011b800a46007988 */ /* 0x0001e80008000009 */
[----:B--2---:R0:W-:Y:S01]  /*158c0*/  STS.U8 [R70+UR9+0x11d80], R9 ;  /* 0x011d800946007988 */ /* 0x0041e20008000009 */
[----:B------:R1:W-:Y:S06]  /*158d0*/  MEMBAR.ALL.CTA ;  /* 0x0000000000007992 */ /* 0x0003ec0000008000 */
[----:B-1----:R-:W1:Y:S02]  /*158e0*/  FENCE.VIEW.ASYNC.S ;  /* 0x00000000000073c6 */ /* 0x002e640000000000 */
[----:B-1----:R-:W-:Y:S06]  /*158f0*/  BAR.SYNC.DEFER_BLOCKING 0x0 ;  /* 0x0000000000007b1d */ /* 0x002fec0000010000 */
[----:B------:R-:W-:Y:S05]  /*15900*/  @P1 BRA `(.L_x_6) ;  /* 0x0000000000dc1947 */ /* 0x000fea0003800000 */
[----:B------:R-:W-:Y:S02]  /*15910*/  USHF.R.U32.HI UR14, URZ, 0x4, UR9 ;  /* 0x00000004ff0e7899 */ /* 0x000fe40008011609 */
[----:B------:R-:W-:Y:S02]  /*15920*/  UIADD3 UR5, UPT, UPT, UR9, 0x10000, URZ ;  /* 0x0001000009057890 */ /* 0x000fe4000fffe0ff */
[----:B------:R-:W-:Y:S02]  /*15930*/  USGXT.U32 UR14, UR14, 0xe ;  /* 0x0000000e0e0e789a */ /* 0x000fe40008000000 */
[----:B------:R-:W-:Y:S02]  /*15940*/  USHF.R.U32.HI UR5, URZ, 0x4, UR5 ;  /* 0x00000004ff057899 */ /* 0x000fe40008011605 */
[----:B------:R-:W-:Y:S01]  /*15950*/  UIADD3 UR48, UP1, UPT, UR14, 0x100, URZ ;  /* 0x000001000e307890 */ /* 0x000fe2000ff3e0ff */
[----:B------:R-:W-:Y:S01]  /*15960*/  UMOV UR4, URZ ;  /* 0x000000ff00047c82 */ /* 0x000fe20008000000 */
[----:B------:R-:W-:-:S02]  /*15970*/  USGXT.U32 UR6, UR5, 0xe ;  /* 0x0000000e0506789a */ /* 0x000fc40008000000 */
[----:B------:R-:W-:Y:S01]  /*15980*/  UIADD3.X UR49, UPT, UPT, UR4, 0x40004040, URZ, UP1, !UPT ;  /* 0x4000404004317890 */ /* 0x000fe20008ffe4ff */
[----:B------:R-:W-:Y:S02]  /*15990*/  UMOV UR5, URZ ;  /* 0x000000ff00057c82 */ /* 0x000fe40008000000 */
[----:B------:R-:W-:Y:S01]  /*159a0*/  UMOV UR4, UR11 ;  /* 0x0000000b00047c82 */ /* 0x000fe20008000000 */
[----:B------:R-:W-:Y:S01]  /*159b0*/  UMOV UR16, 0xfffffffe ;  /* 0xfffffffe00107882 */ /* 0x000fe20000000000 */
[----:B------:R-:W-:Y:S01]  /*159c0*/  UMOV UR17, 0x7fffbfdf ;  /* 0x7fffbfdf00117882 */ /* 0x000fe20000000000 */
[----:B------:R-:W-:Y:S01]  /*159d0*/  UMOV UR7, URZ ;  /* 0x000000ff00077c82 */ /* 0x000fe20008000000 */
[----:B------:R-:W-:Y:S01]  /*159e0*/  UMOV UR45, UR4 ;  /* 0x00000004002d7c82 */ /* 0x000fe20008000000 */
[----:B------:R-:W-:Y:S02]  /*159f0*/  UIADD3.64 UR4, UPT, UPT, UR6, -UR16, URZ ;  /* 0x8000001006047297 */ /* 0x000fe4000fffe0ff */
[----:B------:R-:W-:-:S02]  /*15a00*/  UIADD3 UR34, UPT, UPT, UR8, 0x80, URZ ;  /* 0x0000008008227890 */ /* 0x000fc4000fffe0ff */
[----:B------:R-:W-:Y:S02]  /*15a10*/  UIADD3.64 UR16, UPT, UPT, UR48, 0x100, URZ ;  /* 0x0000010030107897 */ /* 0x000fe4000fffe0ff */
[----:B------:R-:W-:Y:S02]  /*15a20*/  UIADD3 UR50, UPT, UPT, UR8, 0x80, URZ ;  /* 0x0000008008327890 */ /* 0x000fe4000fffe0ff */
[----:B------:R-:W-:Y:S02]  /*15a30*/  UIADD3.64 UR36, UPT, UPT, UR48, 0x200, URZ ;  /* 0x0000020030247897 */ /* 0x000fe4000fffe0ff */
[----:B------:R-:W-:Y:S02]  /*15a40*/  UIADD3 UR35, UPT, UPT, UR8, 0x100, URZ ;  /* 0x0000010008237890 */ /* 0x000fe4000fffe0ff */
[----:B------:R-:W-:Y:S02]  /*15a50*/  UIADD3.64 UR38, UPT, UPT, UR48, 0x300, URZ ;  /* 0x0000030030267897 */ /* 0x000fe4000fffe0ff */
[----:B------:R-:W-:-:S02]  /*15a60*/  UIADD3 UR51, UPT, UPT, UR8, 0x100, URZ ;  /* 0x0000010008337890 */ /* 0x000fc4000fffe0ff */
[----:B------:R-:W-:Y:S02]  /*15a70*/  UIADD3.64 UR40, UPT, UPT, UR48, 0x400, URZ ;  /* 0x0000040030287897 */ /* 0x000fe4000fffe0ff */
[----:B------:R-:W-:Y:S02]  /*15a80*/  UIADD3 UR44, UPT, UPT, UR8, 0x180, URZ ;  /* 0x00000180082c7890 */ /* 0x000fe4000fffe0ff */
[----:B------:R-:W-:Y:S01]  /*15a90*/  UIADD3.64 UR42, UPT, UPT, UR48, 0x500, URZ ;  /* 0x00000500302a7897 */ /* 0x000fe2000fffe0ff */
[----:B------:R-:W-:Y:S01]  /*15aa0*/  UMOV UR20, 0x0 ;  /* 0x0000000000147882 */ /* 0x000fe20000000000 */
[----:B------:R-:W-:Y:S01]  /*15ab0*/  UMOV UR21, 0x8208490 ;  /* 0x0820849000157882 */ /* 0x000fe20000000000 */
[----:B------:R-:W-:Y:S01]  /*15ac0*/  UIADD3 UR52, UPT, UPT, UR8, 0x180, URZ ;  /* 0x0000018008347890 */ /* 0x000fe2000fffe0ff */
[----:B------:R-:W-:Y:S01]  /*15ad0*/  UMOV UR15, 0x40004040 ;  /* 0x40004040000f7882 */ /* 0x000fe20000000000 */
[----:B------:R-:W-:Y:S01]  /*15ae0*/  UIADD3.64 UR46, UPT, UPT, UR48, 0x600, URZ ;  /* 0x00000600302e7897 */ /* 0x000fe2000fffe0ff */
[----:B------:R-:W-:Y:S01]  /*15af0*/  UMOV UR7, 0x80004020 ;  /* 0x8000402000077882 */ /* 0x000fe20000000000 */
[----:B------:R-:W-:Y:S01]  /*15b00*/  UMOV UR26, 0x0 ;  /* 0x00000000001a7882 */ /* 0x000fe20000000000 */
[----:B------:R-:W-:Y:S01]  /*15b10*/  UMOV UR27, 0x8208490 ;  /* 0x08208490001b7882 */ /* 0x000fe20000000000 */
[----:B------:R-:W-:Y:S01]  /*15b20*/  UMOV UR32, 0x0 ;  /* 0x0000000000207882 */ /* 0x000fe20000000000 */
[----:B------:R-:W-:Y:S01]  /*15b30*/  UMOV UR33, 0x8208490 ;  /* 0x0820849000217882 */ /* 0x000fe20000000000 */
[----:B------:R1:W-:Y:S01]  /*15b40*/  UTCQMMA gdesc[UR14], gdesc[UR6], tmem[UR8], tmem[UR20], idesc[UR21], !UPT ;  /* 0x00ff14060e0075ea */ /* 0x0003e2000f800308 */
[----:B------:R-:W-:Y:S01]  /*15b50*/  UMOV UR18, 0x0 ;  /* 0x0000000000127882 */ /* 0x000fe20000000000 */
[----:B------:R-:W-:Y:S01]  /*15b60*/  UMOV UR19, 0x8208490 ;  /* 0x0820849000137882 */ /* 0x000fe20000000000 */
[----:B------:R1:W-:Y:S01]  /*15b70*/  UTCQMMA gdesc[UR48], gdesc[UR4], tmem[UR8], tmem[UR26], idesc[UR27], UPT ;  /* 0x00ff1a04300075ea */ /* 0x0003e2000b800308 */
        /* <DEDUP_REMOVED lines=12> */
[----:B------:R1:W-:Y:S01]  /*15c40*/  UTCQMMA gdesc[UR42], gdesc[UR6], tmem[UR44], tmem[UR22], idesc[UR23], !UPT ;  /* 0x00ff16062a0075ea */ /* 0x0003e2000f80032c */
[----:B------:R1:W-:Y:S01]  /*15c50*/  UTCQMMA gdesc[UR46], gdesc[UR4], tmem[UR52], tmem[UR54], idesc[UR55], UPT ;  /* 0x00ff36042e0075ea */ /* 0x0003e2000b800334 */
[----:B------:R1:W-:Y:S01]  /*15c60*/  UTCBAR [UR45], URZ ;  /* 0x000000ff2d0073e9 */ /* 0x0003e200080000ff */
[----:B------:R-:W-:Y:S01]  /*15c70*/  NOP ;  /* 0x0000000000007918 */ /* 0x000fe20000000000 */
.L_x_6:
[----:B-1----:R-:W-:Y:S01]  /*15c80*/  UMOV UR4, URZ ;  /* 0x000000ff00047c82 */ /* 0x002fe20008000000 */
[----:B------:R-:W-:Y:S05]  /*15c90*/  @!P3 BRA `(.L_x_7) ;  /* 0x0000013800bcb947 */ /* 0x000fea0003800000 */
[----:B0-----:R-:W-:Y:S01]  /*15ca0*/  SHF.R.S32.HI R9, RZ, 0x1f, R71 ;  /* 0x0000001fff097819 */ /* 0x001fe20000011447 */
[----:B------:R-:W-:Y:S01]  /*15cb0*/  UIADD3 UR4, UPT, UPT, UR9, 0x8000, URZ ;  /* 0x0000800009047890 */ /* 0x000fe2000fffe0ff */
[----:B------:R-:W-:Y:S01]  /*15cc0*/  IMAD.MOV.U32 R10, RZ, RZ, RZ ;  /* 0x000000ffff0a7224 */ /* 0x000fe200078e00ff */
[----:B------:R-:W-:Y:S01]  /*15cd0*/  UMOV UR5, URZ ;  /* 0x000000ff00057c82 */ /* 0x000fe20008000000 */
[----:B------:R-:W-:Y:S01]  /*15ce0*/  LEA.HI R9, R9, R71, RZ, 0x6 ;  /* 0x0000004709097211 */ /* 0x000fe200078f30ff */
[----:B------:R-:W-:Y:S02]  /*15cf0*/  USHF.R.U32.HI UR16, URZ, 0x4, UR4 ;  /* 0x00000004ff107899 */ /* 0x000fe40008011604 */
[----:B------:R-:W-:Y:S01]  /*15d00*/  UIADD3 UR4, UPT, UPT, UR9, 0x12000, URZ ;  /* 0x0001200009047890 */ /* 0x000fe2000fffe0ff */
[----:B------:R-:W-:Y:S01]  /*15d10*/  SHF.R.S32.HI R9, RZ, 0x6, R9 ;  /* 0x00000006ff097819 */ /* 0x000fe20000011409 */
[----:B------:R-:W-:Y:S02]  /*15d20*/  USGXT.U32 UR16, UR16, 0xe ;  /* 0x0000000e1010789a */ /* 0x000fe40008000000 */
[----:B------:R-:W-:Y:S01]  /*15d30*/  USHF.R.U32.HI UR4, URZ, 0x4, UR4 ;  /* 0x00000004ff047899 */ /* 0x000fe20008011604 */
[----:B------:R-:W-:Y:S01]  /*15d40*/  VIMNMX R9, PT, PT, R9, 0x2, !PT ;  /* 0x0000000209097848 */ /* 0x000fe20007fe0100 */
[----:B------:R-:W-:-:S02]  /*15d50*/  UIADD3 UR26, UP1, UPT, UR16, 0x100, URZ ;  /* 0x00000100101a7890 */ /* 0x000fc4000ff3e0ff */
[----:B------:R-:W-:Y:S02]  /*15d60*/  USGXT.U32 UR4, UR4, 0xe ;  /* 0x0000000e0404789a */ /* 0x000fe40008000000 */
[----:B------:R-:W-:Y:S01]  /*15d70*/  VIADD R9, R9, 0xfffffffe ;  /* 0xfffffffe09097836 */ /* 0x000fe20000000000 */
[----:B------:R-:W-:Y:S02]  /*15d80*/  USHF.L.U32 UR20, UR12, 0x6, URZ ;  /* 0x000000060c147899 */ /* 0x000fe400080006ff */
[----:B------:R-:W-:Y:S02]  /*15d90*/  USHF.L.U32 UR21, UR13, 0x6, URZ ;  /* 0x000000060d157899 */ /* 0x000fe400080006ff */
[----:B------:R0:W-:Y:S01]  /*15da0*/  STL [R1+0xcd4], R9 ;  /* 0x000cd40901007387 */ /* 0x0001e20000100800 */
[----:B------:R-:W-:Y:S01]  /*15db0*/  UIADD3.X UR27, UPT, UPT, UR5, 0x40004040, URZ, UP1, !UPT ;  /* 0x40004040051b7890 */ /* 0x000fe20008ffe4ff */
[----:B------:R-:W-:Y:S02]  /*15dc0*/  UMOV UR12, 0xfffffffe ;  /* 0xfffffffe000c7882 */ /* 0x000fe40000000000 */
[----:B------:R0:W-:Y:S01]  /*15dd0*/  STL [R1+0xccc], RZ ;  /* 0x000cccff01007387 */ /* 0x0001e20000100800 */
[----:B------:R-:W-:Y:S01]  /*15de0*/  UMOV UR13, 0x7fffbfdf ;  /* 0x7fffbfdf000d7882 */ /* 0x000fe20000000000 */
[----:B------:R-:W-:-:S02]  /*15df0*/  USHF.R.S32.HI UR23, URZ, 0x1f, UR20 ;  /* 0x0000001fff177899 */ /* 0x000fc40008011414 */
[----:B------:R-:W-:Y:S02]  /*15e00*/  USHF.R.S32.HI UR54, URZ, 0x1f, UR21 ;  /* 0x0000001fff367899 */ /* 0x000fe40008011415 */
[----:B------:R-:W-:Y:S02]  /*15e10*/  UIADD3.64 UR12, UPT, UPT, UR4, -UR12, URZ ;  /* 0x8000000c040c7297 */ /* 0x000fe4000fffe0ff */
[----:B------:R-:W-:Y:S02]  /*15e20*/  UIADD3.64 UR28, UPT, UPT, UR26, 0x100, URZ ;  /* 0x000001001a1c7897 */ /* 0x000fe4000fffe0ff */
[----:B------:R-:W-:Y:S02]  /*15e30*/  UIADD3.64 UR30, UPT, UPT, UR26, 0x200, URZ ;  /* 0x000002001a1e7897 */ /* 0x000fe4000fffe0ff */
[----:B------:R-:W-:Y:S02]  /*15e40*/  UIADD3.64 UR32, UPT, UPT, UR26, 0x300, URZ ;  /* 0x000003001a207897 */ /* 0x000fe4000fffe0ff */
[----:B------:R-:W-:-:S02]  /*15e50*/  UIADD3.64 UR34, UPT, UPT, UR26, 0x400, URZ ;  /* 0x000004001a227897 */ /* 0x000fc4000fffe0ff */
[----:B------:R-:W-:Y:S02]  /*15e60*/  UIADD3.64 UR36, UPT, UPT, UR26, 0x500, URZ ;  /* 0x000005001a247897 */ /* 0x000fe4000fffe0ff */
[----:B------:R-:W-:Y:S01]  /*15e70*/  UIADD3.64 UR38, UPT, UPT, UR26, 0x600, URZ ;  /* 0x000006001a267897 */ /* 0x000fe2000fffe0ff */
[----:B------:R-:W-:Y:S01]  /*15e80*/  UMOV UR22, 0x1 ;  /* 0x0000000100167882 */ /* 0x000fe20000000000 */
[----:B------:R-:W-:Y:S01]  /*15e90*/  UMOV UR14, UR4 ;  /* 0x00000004000e7c82 */ /* 0x000fe20008000000 */
[----:B0-----:R-:W-:-:S09]  /*15ea0*/  UMOV UR15, 0x80004020 ;  /* 0x80004020000f7882 */ /* 0x001fd20000000000 */
.L_x_10:
[----:B------:R-:W2:Y:S04]  /*15eb0*/  LDL.LU R25, [R1+0x3f8] ;  /* 0x0003f80001197983 */ /* 0x000ea80000300800 */
[----:B------:R-:W3:Y:S04]  /*15ec0*/  LDL.LU R24, [R1+0x624] ;  /* 0x0006240001187983 */ /* 0x000ee80000300800 */
        /* <DEDUP_REMOVED lines=9> */
[----:B-1----:R-:W4:Y:S04]  /*15f60*/  LDL.LU R9, [R1+0x3ec] ;  /* 0x0003ec0001097983 */ /* 0x002f280000300800 */
[----:B------:R-:W4:Y:S04]  /*15f70*/  LDL.LU R16, [R1+0x600] ;  /* 0x0006000001107983 */ /* 0x000f280000300800 */
[----:B------:R-:W4:Y:S04]  /*15f80*/  LDL.LU R14, [R1+0x3e8] ;  /* 0x0003e800010e7983 */ /* 0x000f280000300800 */
[----:B------:R-:W4:Y:S01]  /*15f90*/  LDL.LU R15, [R1+0x5f8] ;  /* 0x0005f800010f7983 */ /* 0x000f220000300800 */
[----:B------:R-:W-:Y:S01]  /*15fa0*/  IMAD.U32 R10, R10, -0x80000000, RZ ;  /* 0x800000000a0a7824 */ /* 0x000fe200078e00ff */
[----:B--2---:R-:W-:-:S02]  /*15fb0*/  IADD3 R25, P3, PT, R25, UR21, RZ ;  /* 0x0000001519197c10 */ /* 0x004fc4000ff7e0ff */
[----:B---3--:R-:W-:-:S03]  /*15fc0*/  IADD3 R24, P4, PT, R24, UR21, RZ ;  /* 0x0000001518187c10 */ /* 0x008fc6000ff9e0ff */
[----:B------:R-:W-:Y:S01]  /*15fd0*/  STL [R1+0x3f8], R25 ;  /* 0x0003f81901007387 */ /* 0x000fe20000100800 */
[----:B----4-:R-:W-:-:S03]  /*15fe0*/  IADD3 R23, P5, PT, R23, UR21, RZ ;  /* 0x0000001517177c10 */ /* 0x010fc6000ffbe0ff */
[----:B------:R-:W-:Y:S01]  /*15ff0*/  STL [R1+0x624], R24 ;  /* 0x0006241801007387 */ /* 0x000fe20000100800 */
[----:B------:R-:W-:-:S03]  /*16000*/  IADD3 R22, P6, PT, R22, UR21, RZ ;  /* 0x0000001516167c10 */ /* 0x000fc6000ffde0ff */
[----:B------:R-:W-:Y:S01]  /*16010*/  STL [R1+0x620], R23 ;  /* 0x0006201701007387 */ /* 0x000fe20000100800 */
[----:B------:R-:W-:-:S03]  /*16020*/  IADD3 R21, P1, PT, R21, UR21, RZ ;  /* 0x0000001515157c10 */ /* 0x000fc6000ff3e0ff */
[----:B------:R-:W-:Y:S01]  /*16030*/  STL [R1+0x61c], R22 ;  /* 0x00061c1601007387 */ /* 0x000fe20000100800 */
[----:B------:R-:W-:-:S03]  /*16040*/  IADD3.X R20, PT, PT, R20, UR54, RZ, P3, !PT ;  /* 0x0000003614147c10 */ /* 0x000fc60009ffe4ff */
[----:B------:R-:W-:Y:S01]  /*16050*/  STL [R1+0x618], R21 ;  /* 0x0006181501007387 */ /* 0x000fe20000100800 */
[----:B------:R-:W-:-:S03]  /*16060*/  IADD3 R19, P3, PT, R19, UR21, RZ ;  /* 0x0000001513137c10 */ /* 0x000fc6000ff7e0ff */
[----:B------:R-:W-:Y:S01]  /*16070*/  STL [R1+0x3e4], R20 ;  /* 0x0003e41401007387 */ /* 0x000fe20000100800 */
[----:B------:R-:W-:-:S03]  /*16080*/  IADD3.X R18, PT, PT, R18, UR54, RZ, P4, !PT ;  /* 0x0000003612127c10 */ /* 0x000fc6000a7fe4ff */
[----:B------:R-:W-:Y:S01]  /*16090*/  STL [R1+0x614], R19 ;  /* 0x0006141301007387 */ /* 0x000fe20000100800 */
[----:B------:R-:W-:-:S03]  /*160a0*/  IADD3 R17, P4, PT, R17, UR21, RZ ;  /* 0x0000001511117c10 */ /* 0x000fc6000ff9e0ff */
[----:B------:R-:W2:Y:S01]  /*160b0*/  LDL.LU R36, [R1+0x3e0] ;  /* 0x0003e00001247983 */ /* 0x000ea20000300800 */
[----:B------:R-:W-:-:S03]  /*160c0*/  IADD3.X R13, PT, PT, R13, UR54, RZ, P5, !PT ;  /* 0x000000360d0d7c10 */ /* 0x000fc6000affe4ff */
[----:B------:R-:W-:Y:S01]  /*160d0*/  STL [R1+0x3f4], R18 ;  /* 0x0003f41201007387 */ /* 0x000fe20000100800 */
[----:B------:R-:W-:-:S03]  /*160e0*/  IADD3 R12, P5, PT, R12, UR21, RZ ;  /* 0x000000150c0c7c10 */ /* 0x000fc6000ffbe0ff */
[----:B------:R0:W-:Y:S04]  /*160f0*/  STL [R1+0x3f0], R13 ;  /* 0x0003f00d01007387 */ /* 0x0001e80000100800 */
[----:B------:R-:W-:Y:S04]  /*16100*/  STL [R1+0x610], R17 ;  /* 0x0006101101007387 */ /* 0x000fe80000100800 */
[----:B0-----:R-:W3:Y:S04]  /*16110*/  LDL.LU R13, [R1+0x5f0] ;  /* 0x0005f000010d7983 */ /* 0x001ee80000300800 */
[----:B------:R0:W-:Y:S04]  /*16120*/  STL [R1+0x608], R12 ;  /* 0x0006080c01007387 */ /* 0x0001e80000100800 */
[----:B0-----:R-:W4:Y:S01]  /*16130*/  LDL.LU R12, [R1+0x60c] ;  /* 0x00060c00010c7983 */ /* 0x001f220000300800 */
[----:B------:R-:W-:-:S02]  /*16140*/  IADD3.X R9, PT, PT, R9, UR54, RZ, P6, !PT ;  /* 0x0000003609097c10 */ /* 0x000fc4000b7fe4ff */
[----:B------:R-:W-:-:S03]  /*16150*/  IADD3 R16, P6, PT, R16, UR21, RZ ;  /* 0x0000001510107c10 */ /* 0x000fc6000ffde0ff */
[----:B------:R0:W-:Y:S01]  /*16160*/  STL [R1+0x3ec], R9 ;  /* 0x0003ec0901007387 */ /* 0x0001e20000100800 */
[----:B------:R-:W-:Y:S02]  /*16170*/  IADD3.X R14, PT, PT, R14, UR54, RZ, P1, !PT ;  /* 0x000000360e0e7c10 */ /* 0x000fe40008ffe4ff */
[----:B------:R-:W-:Y:S01]  /*16180*/  IADD3 R15, P1, PT, R15, UR21, RZ ;  /* 0x000000150f0f7c10 */ /* 0x000fe2000ff3e0ff */
[----:B0-----:R-:W4:Y:S04]  /*16190*/  LDL.LU R9, [R1+0x5e8] ;  /* 0x0005e80001097983 */ /* 0x001f280000300800 */
[----:B------:R0:W-:Y:S04]  /*161a0*/  STL [R1+0x600], R16 ;  /* 0x0006001001007387 */ /* 0x0001e80000100800 */
[----:B0-----:R-:W4:Y:S04]  /*161b0*/  LDL.LU R16, [R1+0x604] ;  /* 0x0006040001107983 */ /* 0x001f280000300800 */
[----:B------:R0:W-:Y:S04]  /*161c0*/  STL [R1+0x3e8], R14 ;  /* 0x0003e80e01007387 */ /* 0x0001e80000100800 */
[----:B0-----:R-:W4:Y:S04]  /*161d0*/  LDL.LU R14, [R1+0x5e0] ;  /* 0x0005e000010e7983 */ /* 0x001f280000300800 */
[----:B------:R-:W4:Y:S04]  /*161e0*/  LDL.LU R35, [R1+0x5fc] ;  /* 0x0005fc0001237983 */ /* 0x000f280000300800 */
[----:B------:R-:W4:Y:S04]  /*161f0*/  LDL.LU R34, [R1+0x5d8] ;  /* 0x0005d80001227983 */ /* 0x000f280000300800 */
[----:B------:R-:W4:Y:S04]  /*16200*/  LDL.LU R33, [R1+0x5f4] ;  /* 0x0005f40001217983 */ /* 0x000f280000300800 */
[----:B------:R0:W-:Y:S04]  /*16210*/  STL [R1+0x5f8], R15 ;  /* 0x0005f80f01007387 */ /* 0x0001e80000100800 */
        /* <DEDUP_REMOVED lines=16> */
[----:B0-----:R-:W4:Y:S01]  /*16320*/  LDL.LU R15, [R1+0x590] ;  /* 0x00059000010f7983 */ /* 0x001f220000300800 */
[----:B--2---:R-:W-:-:S02]  /*16330*/  IADD3.X R36, PT, PT, R36, UR54, RZ, P3, !PT ;  /* 0x0000003624247c10 */ /* 0x004fc40009ffe4ff */
[----:B---3--:R-:W-:-:S05]  /*16340*/  IADD3 R13, P3, PT, R13, UR21, RZ ;  /* 0x000000150d0d7c10 */ /* 0x008fca000ff7e0ff */
[----:B------:R0:W-:Y:S01]  /*16350*/  STL [R1+0x5f0], R13 ;  /* 0x0005f00d01007387 */ /* 0x0001e20000100800 */
[----:B----4-:R-:W-:-:S03]  /*16360*/  IADD3.X R12, PT, PT, R12, UR54, RZ, P4, !PT ;  /* 0x000000360c0c7c10 */ /* 0x010fc6000a7fe4ff */
[----:B0-----:R-:W2:Y:S04]  /*16370*/  LDL.LU R13, [R1+0x5ac] ;  /* 0x0005ac00010d7983 */ /* 0x001ea80000300800 */
[----:B------:R-:W-:Y:S04]  /*16380*/  STL [R1+0x3e0], R36 ;  /* 0x0003e02401007387 */ /* 0x000fe80000100800 */
[----:B------:R0:W-:Y:S04]  /*16390*/  STL [R1+0x60c], R12 ;  /* 0x00060c0c01007387 */ /* 0x0001e80000100800 */
[----:B0-----:R-:W3:Y:S01]  /*163a0*/  LDL.LU R12, [R1+0x588] ;  /* 0x00058800010c7983 */ /* 0x001ee20000300800 */
[----:B------:R-:W-:-:S05]  /*163b0*/  IADD3 R9, P4, PT, R9, UR21, RZ ;  /* 0x0000001509097c10 */ /* 0x000fca000ff9e0ff */
[----:B------:R0:W-:Y:S01]  /*163c0*/  STL [R1+0x5e8], R9 ;  /* 0x0005e80901007387 */ /* 0x0001e20000100800 */
[----:B------:R-:W-:-:S03]  /*163d0*/  IADD3.X R16, PT, PT, R16, UR54, RZ, P5, !PT ;  /* 0x0000003610107c10 */ /* 0x000fc6000affe4ff */
[----:B0-----:R-:W4:Y:S04]  /*163e0*/  LDL.LU R9, [R1+0x5a4] ;  /* 0x0005a40001097983 */ /* 0x001f280000300800 */
[----:B------:R0:W-:Y:S01]  /*163f0*/  STL [R1+0x604], R16 ;  /* 0x0006041001007387 */ /* 0x0001e20000100800 */
[----:B------:R-:W-:Y:S02]  /*16400*/  IADD3 R14, P5, PT, R14, UR21, RZ ;  /* 0x000000150e0e7c10 */ /* 0x000fe4000ffbe0ff */
[----:B------:R-:W-:Y:S01]  /*16410*/  IADD3.X R35, PT, PT, R35, UR54, RZ, P6, !PT ;  /* 0x0000003623237c10 */ /* 0x000fe2000b7fe4ff */
[----:B0-----:R-:W4:Y:S01]  /*16420*/  LDL.LU R16, [R1+0x580] ;  /* 0x0005800001107983 */ /* 0x001f220000300800 */
[----:B------:R-:W-:-:S03]  /*16430*/  IADD3 R34, P6, PT, R34, UR21, RZ ;  /* 0x0000001522227c10 */ /* 0x000fc6000ffde0ff */
[----:B------:R0:W-:Y:S01]  /*16440*/  STL [R1+0x5e0], R14 ;  /* 0x0005e00e01007387 */ /* 0x0001e20000100800 */
[----:B------:R-:W-:-:S03]  /*16450*/  IADD3.X R33, PT, PT, R33, UR54, RZ, P1, !PT ;  /* 0x0000003621217c10 */ /* 0x000fc60008ffe4ff */
[----:B0-----:R-:W4:Y:S01]  /*16460*/  LDL.LU R14, [R1+0x59c] ;  /* 0x00059c00010e7983 */ /* 0x001f220000300800 */
        /* <DEDUP_REMOVED lines=33> */
[----:B------:R-:W-:Y:S04]  /*16680*/  STL [R1+0x5bc], R19 ;  /* 0x0005bc1301007387 */ /* 0x000fe80000100800 */
[----:B------:R-:W4:Y:S04]  /*16690*/  LDL.LU R36, [R1+0x578] ;  /* 0x0005780001247983 */ /* 0x000f280000300800 */
[----:B------:R-:W-:Y:S04]  /*166a0*/  STL [R1+0x598], R18 ;  /* 0x0005981201007387 */ /* 0x000fe80000100800 */
[----:B------:R0:W-:Y:S04]  /*166b0*/  STL [R1+0x590], R15 ;  /* 0x0005900f01007387 */ /* 0x0001e80000100800 */
[----:B------:R-:W-:Y:S04]  /*166c0*/  STL [R1+0x5b4], R17 ;  /* 0x0005b41101007387 */ /* 0x000fe80000100800 */
[----:B0-----:R-:W4:Y:S01]  /*166d0*/  LDL.LU R15, [R1+0x594] ;  /* 0x00059400010f7983 */ /* 0x001f220000300800 */
[----:B--2---:R-:W-:-:S05]  /*166e0*/  IADD3.X R13, PT, PT, R13, UR54, RZ, P6, !PT ;  /* 0x000000360d0d7c10 */ /* 0x004fca000b7fe4ff */
[----:B------:R0:W-:Y:S04]  /*166f0*/  STL [R1+0x5ac], R13 ;  /* 0x0005ac0d01007387 */ /* 0x0001e80000100800 */
[----:B0-----:R-:W2:Y:S01]  /*16700*/  LDL.LU R13, [R1+0x570] ;  /* 0x00057000010d7983 */ /* 0x001ea20000300800 */
[----:B---3--:R-:W-:-:S05]  /*16710*/  IADD3 R12, P6, PT, R12, UR21, RZ ;  /* 0x000000150c0c7c10 */ /* 0x008fca000ffde0ff */
[----:B------:R0:W-:Y:S04]  /*16720*/  STL [R1+0x588], R12 ;  /* 0x0005880c01007387 */ /* 0x0001e80000100800 */
[----:B0-----:R-:W3:Y:S01]  /*16730*/  LDL.LU R12, [R1+0x58c] ;  /* 0x00058c00010c7983 */ /* 0x001ee20000300800 */
[----:B----4-:R-:W-:-:S05]  /*16740*/  IADD3.X R9, PT, PT, R9, UR54, RZ, P1, !PT ;  /* 0x0000003609097c10 */ /* 0x010fca0008ffe4ff */
[----:B------:R0:W-:Y:S01]  /*16750*/  STL [R1+0x5a4], R9 ;  /* 0x0005a40901007387 */ /* 0x0001e20000100800 */
[----:B------:R-:W-:-:S03]  /*16760*/  IADD3 R16, P1, PT, R16, UR21, RZ ;  /* 0x0000001510107c10 */ /* 0x000fc6000ff3e0ff */
[----:B0-----:R-:W4:Y:S04]  /*16770*/  LDL.LU R9, [R1+0x568] ;  /* 0x0005680001097983 */ /* 0x001f280000300800 */
[----:B------:R0:W-:Y:S01]  /*16780*/  STL [R1+0x580], R16 ;  /* 0x0005801001007387 */ /* 0x0001e20000100800 */
[----:B------:R-:W-:-:S03]  /*16790*/  IADD3.X R14, PT, PT, R14, UR54, RZ, P3, !PT ;  /* 0x000000360e0e7c10 */ /* 0x000fc60009ffe4ff */
        /* <DEDUP_REMOVED lines=22> */
[----:B------:R-:W-:-:S02]  /*16900*/  IADD3 R36, P3, PT, R36, UR21, RZ ;  /* 0x0000001524247c10 */ /* 0x000fc4000ff7e0ff */
[----:B------:R-:W-:-:S05]  /*16910*/  IADD3.X R15, PT, PT, R15, UR54, RZ, P4, !PT ;  /* 0x000000360f0f7c10 */ /* 0x000fca000a7fe4ff */
[----:B------:R0:W-:Y:S04]  /*16920*/  STL [R1+0x594], R15 ;  /* 0x0005940f01007387 */ /* 0x0001e80000100800 */
[----:B0-----:R-:W4:Y:S04]  /*16930*/  LDL.LU R15, [R1+0x510] ;  /* 0x00051000010f7983 */ /* 0x001f280000300800 */
[----:B------:R-:W-:Y:S01]  /*16940*/  STL [R1+0x578], R36 ;  /* 0x0005782401007387 */ /* 0x000fe20000100800 */
[----:B--2---:R-:W-:-:S05]  /*16950*/  IADD3 R13, P4, PT, R13, UR21, RZ ;  /* 0x000000150d0d7c10 */ /* 0x004fca000ff9e0ff */
[----:B------:R0:W-:Y:S04]  /*16960*/  STL [R1+0x570], R13 ;  /* 0x0005700d01007387 */ /* 0x0001e80000100800 */
[----:B0-----:R-:W2:Y:S01]  /*16970*/  LDL.LU R13, [R1+0x52c] ;  /* 0x00052c00010d7983 */ /* 0x001ea20000300800 */
[----:B---3--:R-:W-:-:S05]  /*16980*/  IADD3.X R12, PT, PT, R12, UR54, RZ, P5, !PT ;  /* 0x000000360c0c7c10 */ /* 0x008fca000affe4ff */
[----:B------:R0:W-:Y:S04]  /*16990*/  STL [R1+0x58c], R12 ;  /* 0x00058c0c01007387 */ /* 0x0001e80000100800 */
[----:B0-----:R-:W3:Y:S01]  /*169a0*/  LDL.LU R12, [R1+0x508] ;  /* 0x00050800010c7983 */ /* 0x001ee20000300800 */
[----:B----4-:R-:W-:-:S05]  /*169b0*/  IADD3 R9, P5, PT, R9, UR21, RZ ;  /* 0x0000001509097c10 */ /* 0x010fca000ffbe0ff */
[----:B------:R0:W-:Y:S01]  /*169c0*/  STL [R1+0x568], R9 ;  /* 0x0005680901007387 */ /* 0x0001e20000100800 */
[----:B------:R-:W-:-:S03]  /*169d0*/  IADD3.X R16, PT, PT, R16, UR54, RZ, P6, !PT ;  /* 0x0000003610107c10 */ /* 0x000fc6000b7fe4ff */
[----:B0-----:R-:W4:Y:S01]  /*169e0*/  LDL.LU R9, [R1+0x524] ;  /* 0x0005240001097983 */ /* 0x001f220000300800 */
[----:B------:R-:W-:-:S03]  /*169f0*/  IADD3 R35, P6, PT, R35, UR21, RZ ;  /* 0x0000001523237c10 */ /* 0x000fc6000ffde0ff */
[----:B------:R0:W-:Y:S01]  /*16a00*/  STL [R1+0x584], R16 ;  /* 0x0005841001007387 */ /* 0x0001e20000100800 */
[----:B------:R-:W-:Y:S02]  /*16a10*/  IADD3.X R34, PT, PT, R34, UR54, RZ, P1, !PT ;  /* 0x0000003622227c10 */ /* 0x000fe40008ffe4ff */
[----:B------:R-:W-:Y:S01]  /*16a20*/  IADD3 R33, P1, PT, R33, UR21, RZ ;  /* 0x0000001521217c10 */ /* 0x000fe2000ff3e0ff */
[----:B0-----:R-:W4:Y:S01]  /*16a30*/  LDL.LU R16, [R1+0x500] ;  /* 0x0005000001107983 */ /* 0x001f220000300800 */
        /* <DEDUP_REMOVED lines=33> */
[----:B------:R-:W-:Y:S04]  /*16c50*/  STL [R1+0x520], R19 ;  /* 0x0005201301007387 */ /* 0x000fe80000100800 */
[----:B------:R-:W4:Y:S04]  /*16c60*/  LDL.LU R36, [R1+0x51c] ;  /* 0x00051c0001247983 */ /* 0x000f280000300800 */
[----:B------:R-:W-:Y:S04]  /*16c70*/  STL [R1+0x53c], R18 ;  /* 0x00053c1201007387 */ /* 0x000fe80000100800 */
[----:B------:R0:W-:Y:S04]  /*16c80*/  STL [R1+0x534], R14 ;  /* 0x0005340e01007387 */ /* 0x0001e80000100800 */
[----:B------:R-:W-:Y:S01]  /*16c90*/  STL [R1+0x518], R17 ;  /* 0x0005181101007387 */ /* 0x000fe20000100800 */
[----:B------:R-:W-:-:S03]  /*16ca0*/  IADD3 R15, P6, PT, R15, UR21, RZ ;  /* 0x000000150f0f7c10 */ /* 0x000fc6000ffde0ff */
[----:B0-----:R-:W4:Y:S04]  /*16cb0*/  LDL.LU R14, [R1+0x4f8] ;  /* 0x0004f800010e7983 */ /* 0x001f280000300800 */
[----:B------:R0:W-:Y:S04]  /*16cc0*/  STL [R1+0x510], R15 ;  /* 0x0005100f01007387 */ /* 0x0001e80000100800 */
        /* <DEDUP_REMOVED lines=28> */
[----:B------:R-:W4:Y:S01]  /*16e90*/  LDL.LU R19, [R1+0x4c4] ;  /* 0x0004c40001137983 */ /* 0x000f220000300800 */
[----:B------:R-:W-:-:S03]  /*16ea0*/  IADD3.X R36, PT, PT, R36, UR54, RZ, P4, !PT ;  /* 0x0000003624247c10 */ /* 0x000fc6000a7fe4ff */
[----:B------:R-:W4:Y:S04]  /*16eb0*/  LDL.LU R18, [R1+0x4a0] ;  /* 0x0004a00001127983 */ /* 0x000f280000300800 */
[----:B------:R-:W4:Y:S04]  /*16ec0*/  LDL.LU R17, [R1+0x4bc] ;  /* 0x0004bc0001117983 */ /* 0x000f280000300800 */
[----:B0-----:R-:W4:Y:S01]  /*16ed0*/  LDL.LU R16, [R1+0x498] ;  /* 0x0004980001107983 */ /* 0x001f220000300800 */
[----:B------:R-:W-:-:S05]  /*16ee0*/  IADD3 R14, P4, PT, R14, UR21, RZ ;  /* 0x000000150e0e7c10 */ /* 0x000fca000ff9e0ff */
[----:B------:R0:W-:Y:S01]  /*16ef0*/  STL [R1+0x4f8], R14 ;  /* 0x0004f80e01007387 */ /* 0x0001e20000100800 */
[----:B------:R-:W-:-:S03]  /*16f00*/  IADD3.X R15, PT, PT, R15, UR54, RZ, P5, !PT ;  /* 0x000000360f0f7c10 */ /* 0x000fc6000affe4ff */
[----:B0-----:R-:W4:Y:S04]  /*16f10*/  LDL.LU R14, [R1+0x4b4] ;  /* 0x0004b400010e7983 */ /* 0x001f280000300800 */
[----:B------:R-:W-:Y:S04]  /*16f20*/  STL [R1+0x51c], R36 ;  /* 0x00051c2401007387 */ /* 0x000fe80000100800 */
[----:B------:R0:W-:Y:S04]  /*16f30*/  STL [R1+0x514], R15 ;  /* 0x0005140f01007387 */ /* 0x0001e80000100800 */
[----:B0-----:R-:W4:Y:S01]  /*16f40*/  LDL.LU R15, [R1+0x490] ;  /* 0x00049000010f7983 */ /* 0x001f220000300800 */
[----:B--2---:R-:W-:-:S05]  /*16f50*/  IADD3 R13, P5, PT, R13, UR21, RZ ;  /* 0x000000150d0d7c10 */ /* 0x004fca000ffbe0ff */
[----:B------:R0:W-:Y:S04]  /*16f60*/  STL [R1+0x4f0], R13 ;  /* 0x0004f00d01007387 */ /* 0x0001e80000100800 */
[----:B0-----:R-:W2:Y:S01]  /*16f70*/  LDL.LU R13, [R1+0x4ac] ;  /* 0x0004ac00010d7983 */ /* 0x001ea20000300800 */
[----:B---3--:R-:W-:-:S05]  /*16f80*/  IADD3.X R12, PT, PT, R12, UR54, RZ, P6, !PT ;  /* 0x000000360c0c7c10 */ /* 0x008fca000b7fe4ff */
[----:B------:R0:W-:Y:S04]  /*16f90*/  STL [R1+0x50c], R12 ;  /* 0x00050c0c01007387 */ /* 0x0001e80000100800 */
[----:B0-----:R-:W3:Y:S01]  /*16fa0*/  LDL.LU R12, [R1+0x488] ;  /* 0x00048800010c7983 */ /* 0x001ee20000300800 */
[----:B----4-:R-:W-:Y:S02]  /*16fb0*/  IADD3 R9, P6, PT, R9, UR21, RZ ;  /* 0x0000001509097c10 */ /* 0x010fe4000ffde0ff */
[----:B------:R-:W-:-:S03]  /*16fc0*/  IADD3.X R35, PT, PT, R35, UR54, RZ, P1, !PT ;  /* 0x0000003623237c10 */ /* 0x000fc60008ffe4ff */
[----:B------:R0:W-:Y:S01]  /*16fd0*/  STL [R1+0x4e8], R9 ;  /* 0x0004e80901007387 */ /* 0x0001e20000100800 */
[----:B------:R-:W-:Y:S02]  /*16fe0*/  IADD3 R34, P1, PT, R34, UR21, RZ ;  /* 0x0000001522227c10 */ /* 0x000fe4000ff3e0ff */
[----:B------:R-:W-:Y:S01]  /*16ff0*/  IADD3.X R33, PT, PT, R33, UR54, RZ, P3, !PT ;  /* 0x0000003621217c10 */ /* 0x000fe20009ffe4ff */
        /* <DEDUP_REMOVED lines=38> */
[----:B------:R-:W-:Y:S01]  /*17260*/  STL [R1+0x4bc], R17 ;  /* 0x0004bc1101007387 */ /* 0x000fe20000100800 */
[----:B------:R-:W-:-:S03]  /*17270*/  IADD3.X R14, PT, PT, R14, UR54, RZ, P1, !PT ;  /* 0x000000360e0e7c10 */ /* 0x000fc60008ffe4ff */
[----:B0-----:R-:W4:Y:S04]  /*17280*/  LDL.LU R16, [R1+0x49c] ;  /* 0x00049c0001107983 */ /* 0x001f280000300800 */
[----:B------:R0:W-:Y:S04]  /*17290*/  STL [R1+0x4b4], R14 ;  /* 0x0004b40e01007387 */ /* 0x0001e80000100800 */
[----:B0-----:R-:W4:Y:S01]  /*172a0*/  LDL.LU R14, [R1+0x478] ;  /* 0x00047800010e7983 */ /* 0x001f220000300800 */
[----:B------:R-:W-:-:S05]  /*172b0*/  IADD3 R15, P1, PT, R15, UR21, RZ ;  /* 0x000000150f0f7c10 */ /* 0x000fca000ff3e0ff */
        /* <DEDUP_REMOVED lines=8> */
[----:B----4-:R-:W-:-:S03]  /*17340*/  IADD3.X R9, PT, PT, R9, UR54, RZ, P4, !PT ;  /* 0x0000003609097c10 */ /* 0x010fc6000a7fe4ff */
        /* <DEDUP_REMOVED lines=19> */
[----:B------:R-:W-:-:S03]  /*17480*/  IADD3 R36, P4, PT, R36, UR21, RZ ;  /* 0x0000001524247c10 */ /* 0x000fc6000ff9e0ff */
[----:B------:R-:W4:Y:S04]  /*17490*/  LDL.LU R17, [R1+0x420] ;  /* 0x0004200001117983 */ /* 0x000f280000300800 */
[----:B0-----:R-:W4:Y:S01]  /*174a0*/  LDL.LU R9, [R1+0x43c] ;  /* 0x00043c0001097983 */ /* 0x001f220000300800 */
[----:B------:R-:W-:-:S05]  /*174b0*/  IADD3.X R16, PT, PT, R16, UR54, RZ, P5, !PT ;  /* 0x0000003610107c10 */ /* 0x000fca000affe4ff */
[----:B------:R0:W-:Y:S01]  /*174c0*/  STL [R1+0x49c], R16 ;  /* 0x00049c1001007387 */ /* 0x0001e20000100800 */
[----:B------:R-:W-:-:S03]  /*174d0*/  IADD3 R14, P5, PT, R14, UR21, RZ ;  /* 0x000000150e0e7c10 */ /* 0x000fc6000ffbe0ff */
[----:B0-----:R-:W4:Y:S04]  /*174e0*/  LDL.LU R16, [R1+0x418] ;  /* 0x0004180001107983 */ /* 0x001f280000300800 */
[----:B------:R-:W-:Y:S04]  /*174f0*/  STL [R1+0x480], R36 ;  /* 0x0004802401007387 */ /* 0x000fe80000100800 */
[----:B------:R0:W-:Y:S01]  /*17500*/  STL [R1+0x478], R14 ;  /* 0x0004780e01007387 */ /* 0x0001e20000100800 */
[----:B------:R-:W-:-:S03]  /*17510*/  IADD3.X R15, PT, PT, R15, UR54, RZ, P6, !PT ;  /* 0x000000360f0f7c10 */ /* 0x000fc6000b7fe4ff */
[----:B0-----:R-:W4:Y:S04]  /*17520*/  LDL.LU R14, [R1+0x434] ;  /* 0x00043400010e7983 */ /* 0x001f280000300800 */
        /* <DEDUP_REMOVED lines=9> */
[----:B------:R-:W-:Y:S02]  /*175c0*/  IADD3.X R34, PT, PT, R34, UR54, RZ, P3, !PT ;  /* 0x0000003622227c10 */ /* 0x000fe40009ffe4ff */
[----:B------:R-:W-:Y:S02]  /*175d0*/  IADD3 R33, P3, PT, R33, UR21, RZ ;  /* 0x0000001521217c10 */ /* 0x000fe4000ff7e0ff */
[----:B------:R-:W-:Y:S01]  /*175e0*/  IADD3.X R32, PT, PT, R32, UR54, RZ, P4, !PT ;  /* 0x0000003620207c10 */ /* 0x000fe2000a7fe4ff */
        /* <DEDUP_REMOVED lines=41> */
[----:B------:R-:W-:-:S05]  /*17880*/  IADD3.X R14, PT, PT, R14, UR23, RZ, P3, !PT ;  /* 0x000000170e0e7c10 */ /* 0x000fca0009ffe4ff */
[----:B------:R0:W-:Y:S01]  /*17890*/  STL [R1+0x434], R14 ;  /* 0x0004340e01007387 */ /* 0x0001e20000100800 */
[----:B------:R-:W-:-:S03]  /*178a0*/  IADD3 R15, P3, PT, R15, UR20, RZ ;  /* 0x000000140f0f7c10 */ /* 0x000fc6000ff7e0ff */
[----:B0-----:R-:W4:Y:S04]  /*178b0*/  LDL.LU R14, [R1+0x894] ;  /* 0x00089400010e7983 */ /* 0x001f280000300800 */
[----:B------:R0:W-:Y:S04]  /*178c0*/  STL [R1+0x410], R15 ;  /* 0x0004100f01007387 */ /* 0x0001e80000100800 */
[----:B0-----:R-:W4:Y:S01]  /*178d0*/  LDL.LU R15, [R1+0x414] ;  /* 0x00041400010f7983 */ /* 0x001f220000300800 */
[----:B--2---:R-:W-:-:S05]  /*178e0*/  IADD3.X R13, PT, PT, R13, UR23, RZ, P4, !PT ;  /* 0x000000170d0d7c10 */ /* 0x004fca000a7fe4ff */
[----:B------:R0:W-:Y:S04]  /*178f0*/  STL [R1+0x42c], R13 ;  /* 0x00042c0d01007387 */ /* 0x0001e80000100800 */
[----:B0-----:R-:W2:Y:S01]  /*17900*/  LDL.LU R13, [R1+0x88c] ;  /* 0x00088c00010d7983 */ /* 0x001ea20000300800 */
[----:B---3--:R-:W-:-:S03]  /*17910*/  IADD3 R12, P4, PT, R12, UR20, RZ ;  /* 0x000000140c0c7c10 */ /* 0x008fc6000ff9e0ff */
[----:B------:R-:W3:Y:S04]  /*17920*/  LDL.LU R35, [R1+0x40c] ;  /* 0x00040c0001237983 */ /* 0x000ee80000300800 */
[----:B------:R-:W3:Y:S04]  /*17930*/  LDL.LU R34, [R1+0x884] ;  /* 0x0008840001227983 */ /* 0x000ee80000300800 */
[----:B------:R-:W3:Y:S04]  /*17940*/  LDL.LU R33, [R1+0x404] ;  /* 0x0004040001217983 */ /* 0x000ee80000300800 */
[----:B------:R0:W-:Y:S04]  /*17950*/  STL [R1+0x408], R12 ;  /* 0x0004080c01007387 */ /* 0x0001e80000100800 */
[----:B------:R-:W3:Y:S04]  /*17960*/  LDL.LU R32, [R1+0xc7c] ;  /* 0x000c7c0001207983 */ /* 0x000ee80000300800 */
        /* <DEDUP_REMOVED lines=15> */
[----:B0-----:R-:W3:Y:S01]  /*17a60*/  LDL.LU R12, [R1+0xc3c] ;  /* 0x000c3c00010c7983 */ /* 0x001ee20000300800 */
[----:B----4-:R-:W-:-:S02]  /*17a70*/  IADD3.X R36, PT, PT, R36, UR23, RZ, P5, !PT ;  /* 0x0000001724247c10 */ /* 0x010fc4000affe4ff */
[----:B------:R-:W-:-:S05]  /*17a80*/  IADD3 R9, P5, PT, R9, UR20, RZ ;  /* 0x0000001409097c10 */ /* 0x000fca000ffbe0ff */
[----:B------:R0:W-:Y:S01]  /*17a90*/  STL [R1+0x89c], R9 ;  /* 0x00089c0901007387 */ /* 0x0001e20000100800 */
[----:B------:R-:W-:-:S03]  /*17aa0*/  IADD3.X R16, PT, PT, R16, UR23, RZ, P6, !PT ;  /* 0x0000001710107c10 */ /* 0x000fc6000b7fe4ff */
[----:B0-----:R-:W4:Y:S04]  /*17ab0*/  LDL.LU R9, [R1+0xc58] ;  /* 0x000c580001097983 */ /* 0x001f280000300800 */
[----:B------:R-:W-:Y:S04]  /*17ac0*/  STL [R1+0x424], R36 ;  /* 0x0004242401007387 */ /* 0x000fe80000100800 */
[----:B------:R0:W-:Y:S01]  /*17ad0*/  STL [R1+0x41c], R16 ;  /* 0x00041c1001007387 */ /* 0x0001e20000100800 */
[----:B------:R-:W-:-:S03]  /*17ae0*/  IADD3 R14, P6, PT, R14, UR20, RZ ;  /* 0x000000140e0e7c10 */ /* 0x000fc6000ffde0ff */
[----:B0-----:R-:W4:Y:S04]  /*17af0*/  LDL.LU R16, [R1+0xc34] ;  /* 0x000c340001107983 */ /* 0x001f280000300800 */
[----:B------:R0:W-:Y:S01]  /*17b00*/  STL [R1+0x894], R14 ;  /* 0x0008940e01007387 */ /* 0x0001e20000100800 */
[----:B------:R-:W-:-:S03]  /*17b10*/  IADD3.X R15, PT, PT, R15, UR23, RZ, P1, !PT ;  /* 0x000000170f0f7c10 */ /* 0x000fc60008ffe4ff */
[----:B0-----:R-:W4:Y:S04]  /*17b20*/  LDL.LU R14, [R1+0xc50] ;  /* 0x000c5000010e7983 */ /* 0x001f280000300800 */
[----:B------:R0:W-:Y:S04]  /*17b30*/  STL [R1+0x414], R15 ;  /* 0x0004140f01007387 */ /* 0x0001e80000100800 */
[----:B0-----:R-:W4:Y:S01]  /*17b40*/  LDL.LU R15, [R1+0xc2c] ;  /* 0x000c2c00010f7983 */ /* 0x001f220000300800 */
[----:B--2---:R-:W-:Y:S02]  /*17b50*/  IADD3 R13, P1, PT, R13, UR20, RZ ;  /* 0x000000140d0d7c10 */ /* 0x004fe4000ff3e0ff */
[----:B---3--:R-:W-:-:S03]  /*17b60*/  IADD3.X R35, PT, PT, R35, UR23, RZ, P3, !PT ;  /* 0x0000001723237c10 */ /* 0x008fc60009ffe4ff */
[----:B------:R0:W-:Y:S01]  /*17b70*/  STL [R1+0x88c], R13 ;  /* 0x00088c0d01007387 */ /* 0x0001e20000100800 */
[----:B------:R-:W-:Y:S02]  /*17b80*/  IADD3 R34, P3, PT, R34, UR20, RZ ;  /* 0x0000001422227c10 */ /* 0x000fe4000ff7e0ff */
[----:B------:R-:W-:Y:S01]  /*17b90*/  IADD3.X R33, PT, PT, R33, UR23, RZ, P4, !PT ;  /* 0x0000001721217c10 */ /* 0x000fe2000a7fe4ff */
[----:B0-----:R-:W2:Y:S01]  /*17ba0*/  LDL.LU R13, [R1+0xc48] ;  /* 0x000c4800010d7983 */ /* 0x001ea20000300800 */
        /* <DEDUP_REMOVED lines=34> */
[----:B------:R-:W3:Y:S04]  /*17dd0*/  LDL.LU R36, [R1+0xc24] ;  /* 0x000c240001247983 */ /* 0x000ee80000300800 */
[----:B------:R-:W-:Y:S04]  /*17de0*/  STL [R1+0xc44], R18 ;  /* 0x000c441201007387 */ /* 0x000fe80000100800 */
[----:B------:R0:W-:Y:S04]  /*17df0*/  STL [R1+0xc3c], R12 ;  /* 0x000c3c0c01007387 */ /* 0x0001e80000100800 */
[----:B------:R-:W-:Y:S04]  /*17e00*/  STL [R1+0xc60], R17 ;  /* 0x000c601101007387 */ /* 0x000fe80000100800 */
[----:B0-----:R-:W3:Y:S01]  /*17e10*/  LDL.LU R12, [R1+0xc40] ;  /* 0x000c4000010c7983 */ /* 0x001ee20000300800 */
[----:B----4-:R-:W-:-:S05]  /*17e20*/  IADD3.X R9, PT, PT, R9, UR23, RZ, P3, !PT ;  /* 0x0000001709097c10 */ /* 0x010fca0009ffe4ff */
[----:B------:R0:W-:Y:S04]  /*17e30*/  STL [R1+0xc58], R9 ;  /* 0x000c580901007387 */ /* 0x0001e80000100800 */
[----:B0-----:R-:W4:Y:S01]  /*17e40*/  LDL.LU R9, [R1+0xc1c] ;  /* 0x000c1c0001097983 */ /* 0x001f220000300800 */
[----:B------:R-:W-:-:S05]  /*17e50*/  IADD3 R16, P3, PT, R16, UR20, RZ ;  /* 0x0000001410107c10 */ /* 0x000fca000ff7e0ff */
[----:B------:R0:W-:Y:S01]  /*17e60*/  STL [R1+0xc34], R16 ;  /* 0x000c341001007387 */ /* 0x0001e20000100800 */
[----:B------:R-:W-:-:S03]  /*17e70*/  IADD3.X R14, PT, PT, R14, UR23, RZ, P4, !PT ;  /* 0x000000170e0e7c10 */ /* 0x000fc6000a7fe4ff */
[----:B0-----:R-:W4:Y:S04]  /*17e80*/  LDL.LU R16, [R1+0xc38] ;  /* 0x000c380001107983 */ /* 0x001f280000300800 */
[----:B------:R0:W-:Y:S01]  /*17e90*/  STL [R1+0xc50], R14 ;  /* 0x000c500e01007387 */ /* 0x0001e20000100800 */
[----:B------:R-:W-:-:S03]  /*17ea0*/  IADD3 R15, P4, PT, R15, UR20, RZ ;  /* 0x000000140f0f7c10 */ /* 0x000fc6000ff9e0ff */
[----:B0-----:R-:W4:Y:S04]  /*17eb0*/  LDL.LU R14, [R1+0xc14] ;  /* 0x000c1400010e7983 */ /* 0x001f280000300800 */
[----:B------:R0:W-:Y:S04]  /*17ec0*/  STL [R1+0xc2c], R15 ;  /* 0x000c2c0f01007387 */ /* 0x0001e80000100800 */
[----:B0-----:R-:W4:Y:S04]  /*17ed0*/  LDL.LU R15, [R1+0xc30] ;  /* 0x000c3000010f7983 */ /* 0x001f280000300800 */
[----:B------:R-:W4:Y:S04]  /*17ee0*/  LDL.LU R35, [R1+0xc0c] ;  /* 0x000c0c0001237983 */ /* 0x000f280000300800 */
[----:B------:R-:W4:Y:S04]  /*17ef0*/  LDL.LU R34, [R1+0xc28] ;  /* 0x000c280001227983 */ /* 0x000f280000300800 */
[----:B------:R-:W4:Y:S01]  /*17f00*/  LDL.LU R33, [R1+0xc04] ;  /* 0x000c040001217983 */ /* 0x000f220000300800 */
[----:B--2---:R-:W-:-:S05]  /*17f10*/  IADD3.X R13, PT, PT, R13, UR23, RZ, P5, !PT ;  /* 0x000000170d0d7c10 */ /* 0x004fca000affe4ff */
[----:B------:R0:W-:Y:S04]  /*17f20*/  STL [R1+0xc48], R13 ;  /* 0x000c480d01007387 */ /* 0x0001e80000100800 */
[----:B------:R-:W2:Y:S04]  /*17f30*/  LDL.LU R32, [R1+0xc20] ;  /* 0x000c200001207983 */ /* 0x000ea80000300800 */
        /* <DEDUP_REMOVED lines=15> */
[----:B0-----:R-:W2:Y:S01]  /*18030*/  LDL.LU R13, [R1+0xbe0] ;  /* 0x000be000010d7983 */ /* 0x001ea20000300800 */
[----:B---3--:R-:W-:-:S05]  /*18040*/  IADD3.X R12, PT, PT, R12, UR23, RZ, P6, !PT ;  /* 0x000000170c0c7c10 */ /* 0x008fca000b7fe4ff */
[----:B------:R0:W-:Y:S04]  /*18050*/  STL [R1+0xc40], R12 ;  /* 0x000c400c01007387 */ /* 0x0001e80000100800 */
[----:B0-----:R-:W3:Y:S01]  /*18060*/  LDL.LU R12, [R1+0x64c] ;  /* 0x00064c00010c7983 */ /* 0x001ee20000300800 */
[----:B------:R-:W-:Y:S02]  /*18070*/  IADD3 R36, P5, PT, R36, UR20, RZ ;  /* 0x0000001424247c10 */ /* 0x000fe4000ffbe0ff */
[----:B----4-:R-:W-:-:S03]  /*18080*/  IADD3 R9, P6, PT, R9, UR20, RZ ;  /* 0x0000001409097c10 */ /* 0x010fc6000ffde0ff */
[----:B------:R-:W-:Y:S04]  /*18090*/  STL [R1+0xc24], R36 ;  /* 0x000c242401007387 */ /* 0x000fe80000100800 */
[----:B------:R0:W-:Y:S04]  /*180a0*/  STL [R1+0xc1c], R9 ;  /* 0x000c1c0901007387 */ /* 0x0001e80000100800 */
[----:B0-----:R-:W4:Y:S01]  /*180b0*/  LDL.LU R9, [R1+0x668] ;  /* 0x0006680001097983 */ /* 0x001f220000300800 */
[----:B------:R-:W-:-:S05]  /*180c0*/  IADD3.X R16, PT, PT, R16, UR23, RZ, P1, !PT ;  /* 0x0000001710107c10 */ /* 0x000fca0008ffe4ff */
[----:B------:R0:W-:Y:S01]  /*180d0*/  STL [R1+0xc38], R16 ;  /* 0x000c381001007387 */ /* 0x0001e20000100800 */
[----:B------:R-:W-:-:S03]  /*180e0*/  IADD3 R14, P1, PT, R14, UR20, RZ ;  /* 0x000000140e0e7c10 */ /* 0x000fc6000ff3e0ff */
[----:B0-----:R-:W4:Y:S04]  /*180f0*/  LDL.LU R16, [R1+0x644] ;  /* 0x0006440001107983 */ /* 0x001f280000300800 */
[----:B------:R0:W-:Y:S01]  /*18100*/  STL [R1+0xc14], R14 ;  /* 0x000c140e01007387 */ /* 0x0001e20000100800 */
[----:B------:R-:W-:-:S03]  /*18110*/  IADD3.X R15, PT, PT, R15, UR23, RZ, P3, !PT ;  /* 0x000000170f0f7c10 */ /* 0x000fc60009ffe4ff */
[----:B0-----:R-:W4:Y:S01]  /*18120*/  LDL.LU R14, [R1+0x660] ;  /* 0x00066000010e7983 */ /* 0x001f220000300800 */
[----:B------:R-:W-:-:S03]  /*18130*/  IADD3 R35, P3, PT, R35, UR20, RZ ;  /* 0x0000001423237c10 */ /* 0x000fc6000ff7e0ff */
[----:B------:R0:W-:Y:S01]  /*18140*/  STL [R1+0xc30], R15 ;  /* 0x000c300f01007387 */ /* 0x0001e20000100800 */
[----:B------:R-:W-:Y:S02]  /*18150*/  IADD3.X R34, PT, PT, R34, UR23, RZ, P4, !PT ;  /* 0x0000001722227c10 */ /* 0x000fe4000a7fe4ff */
[----:B------:R-:W-:Y:S01]  /*18160*/  IADD3 R33, P4, PT, R33, UR20, RZ ;  /* 0x0000001421217c10 */ /* 0x000fe2000ff9e0ff */
[----:B0-----:R-:W4:Y:S04]  /*18170*/  LDL.LU R15, [R1+0x63c] ;  /* 0x00063c00010f7983 */ /* 0x001f280000300800 */
[----:B------:R-:W-:Y:S04]  /*18180*/  STL [R1+0xc0c], R35 ;  /* 0x000c0c2301007387 */ /* 0x000fe80000100800 */
[----:B------:R-:W-:Y:S04]  /*18190*/  STL [R1+0xc28], R34 ;  /* 0x000c282201007387 */ /* 0x000fe80000100800 */
[----:B------:R-:W-:Y:S01]  /*181a0*/  STL [R1+0xc04], R33 ;  /* 0x000c042101007387 */ /* 0x000fe20000100800 */
[----:B--2---:R-:W-:-:S02]  /*181b0*/  IADD3.X R32, PT, PT, R32, UR23, RZ, P5, !PT ;  /* 0x0000001720207c10 */ /* 0x004fc4000affe4ff */
        /* <DEDUP_REMOVED lines=31> */
[----:B------:R-:W-:Y:S04]  /*183b0*/  STL [R1+0xbe8], R18 ;  /* 0x000be81201007387 */ /* 0x000fe80000100800 */
[----:B------:R0:W-:Y:S04]  /*183c0*/  STL [R1+0xbe0], R13 ;  /* 0x000be00d01007387 */ /* 0x0001e80000100800 */
[----:B------:R-:W-:Y:S04]  /*183d0*/  STL [R1+0x654], R17 ;  /* 0x0006541101007387 */ /* 0x000fe80000100800 */
[----:B0-----:R-:W2:Y:S01]  /*183e0*/  LDL.LU R13, [R1+0x634] ;  /* 0x00063400010d7983 */ /* 0x001ea20000300800 */
[----:B---3--:R-:W-:-:S05]  /*183f0*/  IADD3 R12, P3, PT, R12, UR20, RZ ;  /* 0x000000140c0c7c10 */ /* 0x008fca000ff7e0ff */
[----:B------:R0:W-:Y:S04]  /*18400*/  STL [R1+0x64c], R12 ;  /* 0x00064c0c01007387 */ /* 0x0001e80000100800 */
        /* <DEDUP_REMOVED lines=33> */
[----:B------:R-:W-:-:S05]  /*18620*/  IADD3 R13, P6, PT, R13, UR20, RZ ;  /* 0x000000140d0d7c10 */ /* 0x000fca000ffde0ff */
[----:B------:R0:W-:Y:S04]  /*18630*/  STL [R1+0x634], R13 ;  /* 0x0006340d01007387 */ /* 0x0001e80000100800 */
[----:B0-----:R-:W2:Y:S04]  /*18640*/  LDL.LU R13, [R1+0xbc0] ;  /* 0x000bc000010d7983 */ /* 0x001ea80000300800 */
[----:B------:R-:W-:Y:S01]  /*18650*/  STL [R1+0x658], R36 ;  /* 0x0006582401007387 */ /* 0x000fe20000100800 */
[----:B---3--:R-:W-:-:S05]  /*18660*/  IADD3.X R12, PT, PT, R12, UR23, RZ, P1, !PT ;  /* 0x000000170c0c7c10 */ /* 0x008fca0008ffe4ff */
[----:B------:R0:W-:Y:S04]  /*18670*/  STL [R1+0x650], R12 ;  /* 0x0006500c01007387 */ /* 0x0001e80000100800 */
[----:B0-----:R-:W3:Y:S01]  /*18680*/  LDL.LU R12, [R1+0xb9c] ;  /* 0x000b9c00010c7983 */ /* 0x001ee20000300800 */
[----:B----4-:R-:W-:-:S05]  /*18690*/  IADD3 R9, P1, PT, R9, UR20, RZ ;  /* 0x0000001409097c10 */ /* 0x010fca000ff3e0ff */
[----:B------:R0:W-:Y:S04]  /*186a0*/  STL [R1+0x87c], R9 ;  /* 0x00087c0901007387 */ /* 0x0001e80000100800 */
[----:B0-----:R-:W4:Y:S01]  /*186b0*/  LDL.LU R9, [R1+0xbb8] ;  /* 0x000bb80001097983 */ /* 0x001f220000300800 */
[----:B------:R-:W-:-:S05]  /*186c0*/  IADD3.X R16, PT, PT, R16, UR23, RZ, P3, !PT ;  /* 0x0000001710107c10 */ /* 0x000fca0009ffe4ff */
[----:B------:R0:W-:Y:S01]  /*186d0*/  STL [R1+0x648], R16 ;  /* 0x0006481001007387 */ /* 0x0001e20000100800 */
[----:B------:R-:W-:-:S03]  /*186e0*/  IADD3 R14, P3, PT, R14, UR20, RZ ;  /* 0x000000140e0e7c10 */ /* 0x000fc6000ff7e0ff */
[----:B0-----:R-:W4:Y:S01]  /*186f0*/  LDL.LU R16, [R1+0xb94] ;  /* 0x000b940001107983 */ /* 0x001f220000300800 */
        /* <DEDUP_REMOVED lines=90> */
[----:B------:R0:W-:Y:S04]  /*18ca0*/  STL [R1+0xb7c], R9 ;  /* 0x000b7c0901007387 */ /* 0x0001e80000100800 */
[----:B0-----:R-:W4:Y:S01]  /*18cb0*/  LDL.LU R9, [R1+0x628] ;  /* 0x0006280001097983 */ /* 0x001f220000300800 */
[----:B------:R-:W-:Y:S02]  /*18cc0*/  IADD3.X R16, PT, PT, R16, UR23, RZ, P4, !PT ;  /* 0x0000001710107c10 */ /* 0x000fe4000a7fe4ff */
        /* <DEDUP_REMOVED lines=56> */
[----:B------:R-:W-:-:S03]  /*19050*/  IADD3 R16, P6, PT, R16, UR20, RZ ;  /* 0x0000001410107c10 */ /* 0x000fc6000ffde0ff */
        /* <DEDUP_REMOVED lines=80> */
[----:B------:R-:W-:-:S05]  /*19560*/  IADD3.X R14, PT, PT, R14, UR23, RZ, P5, !PT ;  /* 0x000000170e0e7c10 */ /* 0x000fca000affe4ff */
        /* <DEDUP_REMOVED lines=10> */
[----:B0-----:R-:W3:Y:S04]  /*19610*/  LDL.LU R12, [R1+0xb04] ;  /* 0x000b0400010c7983 */ /* 0x001ee80000300800 */
[----:B------:R-:W3:Y:S01]  /*19620*/  LDL.LU R35, [R1+0xae0] ;  /* 0x000ae00001237983 */ /* 0x000ee20000300800 */
[----:B----4-:R-:W-:-:S03]  /*19630*/  IADD3.X R9, PT, PT, R9, UR23, RZ, P1, !PT ;  /* 0x0000001709097c10 */ /* 0x010fc60008ffe4ff */
        /* <DEDUP_REMOVED lines=23> */
[----:B0-----:R-:W4:Y:S01]  /*197b0*/  LDL.LU R16, [R1+0x72c] ;  /* 0x00072c0001107983 */ /* 0x001f220000300800 */
[----:B------:R-:W-:-:S03]  /*197c0*/  IADD3 R14, P3, PT, R14, UR20, RZ ;  /* 0x000000140e0e7c10 */ /* 0x000fc6000ff7e0ff */
[----:B------:R-:W-:Y:S04]  /*197d0*/  STL [R1+0xaf8], R36 ;  /* 0x000af82401007387 */ /* 0x000fe80000100800 */
[----:B------:R0:W-:Y:S04]  /*197e0*/  STL [R1+0xaf0], R14 ;  /* 0x000af00e01007387 */ /* 0x0001e80000100800 */
[----:B0-----:R-:W4:Y:S01]  /*197f0*/  LDL.LU R14, [R1+0xc98] ;  /* 0x000c9800010e7983 */ /* 0x001f220000300800 */
[----:B------:R-:W-:-:S05]  /*19800*/  IADD3.X R15, PT, PT, R15, UR23, RZ, P4, !PT ;  /* 0x000000170f0f7c10 */ /* 0x000fca000a7fe4ff */
        /* <DEDUP_REMOVED lines=8> */
[----:B------:R-:W-:Y:S02]  /*19890*/  IADD3 R35, P5, PT, R35, UR20, RZ ;  /* 0x0000001423237c10 */ /* 0x000fe4000ffbe0ff */
[----:B----4-:R-:W-:Y:S02]  /*198a0*/  IADD3.X R34, PT, PT, R34, UR23, RZ, P6, !PT ;  /* 0x0000001722227c10 */ /* 0x010fe4000b7fe4ff */
        /* <DEDUP_REMOVED lines=38> */
[----:B------:R-:W-:Y:S04]  /*19b10*/  STL [R1+0x734], R17 ;  /* 0x0007341101007387 */ /* 0x000fe80000100800 */
[----:B0-----:R-:W4:Y:S01]  /*19b20*/  LDL.LU R9, [R1+0x714] ;  /* 0x0007140001097983 */ /* 0x001f220000300800 */
[----:B------:R-:W-:-:S05]  /*19b30*/  IADD3 R16, P5, PT, R16, UR20, RZ ;  /* 0x0000001410107c10 */ /* 0x000fca000ffbe0ff */
[----:B------:R0:W-:Y:S04]  /*19b40*/  STL [R1+0x72c], R16 ;  /* 0x00072c1001007387 */ /* 0x0001e80000100800 */
        /* <DEDUP_REMOVED lines=9> */
[----:B0-----:R-:W2:Y:S04]  /*19be0*/  LDL.LU R13, [R1+0x6f0] ;  /* 0x0006f000010d7983 */ /* 0x001ea80000300800 */
[----:B------:R-:W2:Y:S04]  /*19bf0*/  LDL.LU R35, [R1+0x720] ;  /* 0x0007200001237983 */ /* 0x000ea80000300800 */
[----:B------:R-:W2:Y:S04]  /*19c00*/  LDL.LU R34, [R1+0x83c] ;  /* 0x00083c0001227983 */ /* 0x000ea80000300800 */
[----:B------:R-:W2:Y:S01]  /*19c10*/  LDL.LU R33, [R1+0x718] ;  /* 0x0007180001217983 */ /* 0x000ea20000300800 */
[----:B---3--:R-:W-:-:S05]  /*19c20*/  IADD3 R12, P1, PT, R12, UR20, RZ ;  /* 0x000000140c0c7c10 */ /* 0x008fca000ff3e0ff */
        /* <DEDUP_REMOVED lines=20> */
[----:B------:R0:W-:Y:S04]  /*19d70*/  STL [R1+0x714], R9 ;  /* 0x0007140901007387 */ /* 0x0001e80000100800 */
[----:B0-----:R-:W4:Y:S01]  /*19d80*/  LDL.LU R9, [R1+0xab4] ;  /* 0x000ab40001097983 */ /* 0x001f220000300800 */
[----:B------:R-:W-:-:S03]  /*19d90*/  IADD3.X R16, PT, PT, R16, UR23, RZ, P4, !PT ;  /* 0x0000001710107c10 */ /* 0x000fc6000a7fe4ff */
[----:B------:R-:W-:Y:S04]  /*19da0*/  STL [R1+0x738], R36 ;  /* 0x0007382401007387 */ /* 0x000fe80000100800 */
[----:B------:R0:W-:Y:S04]  /*19db0*/  STL [R1+0x730], R16 ;  /* 0x0007301001007387 */ /* 0x0001e80000100800 */
[----:B0-----:R-:W4:Y:S01]  /*19dc0*/  LDL.LU R16, [R1+0xa90] ;  /* 0x000a900001107983 */ /* 0x001f220000300800 */
[----:B------:R-:W-:-:S05]  /*19dd0*/  IADD3 R14, P4, PT, R14, UR20, RZ ;  /* 0x000000140e0e7c10 */ /* 0x000fca000ff9e0ff */
[----:B------:R0:W-:Y:S04]  /*19de0*/  STL [R1+0x6f8], R14 ;  /* 0x0006f80e01007387 */ /* 0x0001e80000100800 */
[----:B0-----:R-:W4:Y:S01]  /*19df0*/  LDL.LU R14, [R1+0xaac] ;  /* 0x000aac00010e7983 */ /* 0x001f220000300800 */
[----:B------:R-:W-:-:S05]  /*19e00*/  IADD3.X R15, PT, PT, R15, UR23, RZ, P5, !PT ;  /* 0x000000170f0f7c10 */ /* 0x000fca000affe4ff */
[----:B------:R0:W-:Y:S04]  /*19e10*/  STL [R1+0x728], R15 ;  /* 0x0007280f01007387 */ /* 0x0001e80000100800 */
[----:B0-----:R-:W4:Y:S01]  /*19e20*/  LDL.LU R15, [R1+0xa88] ;  /* 0x000a8800010f7983 */ /* 0x001f220000300800 */
[----:B--2---:R-:W-:Y:S02]  /*19e30*/  IADD3 R13, P5, PT, R13, UR20, RZ ;  /* 0x000000140d0d7c10 */ /* 0x004fe4000ffbe0ff */
[----:B------:R-:W-:-:S03]  /*19e40*/  IADD3.X R35, PT, PT, R35, UR23, RZ, P6, !PT ;  /* 0x0000001723237c10 */ /* 0x000fc6000b7fe4ff */
[----:B------:R0:W-:Y:S01]  /*19e50*/  STL [R1+0x6f0], R13 ;  /* 0x0006f00d01007387 */ /* 0x0001e20000100800 */
[----:B------:R-:W-:Y:S02]  /*19e60*/  IADD3 R34, P6, PT, R34, UR20, RZ ;  /* 0x0000001422227c10 */ /* 0x000fe4000ffde0ff */
[----:B------:R-:W-:Y:S01]  /*19e70*/  IADD3.X R33, PT, PT, R33, UR23, RZ, P1, !PT ;  /* 0x0000001721217c10 */ /* 0x000fe20008ffe4ff */
[----:B0-----:R-:W2:Y:S04]  /*19e80*/  LDL.LU R13, [R1+0xaa4] ;  /* 0x000aa400010d7983 */ /* 0x001ea80000300800 */
[----:B------:R-:W-:Y:S04]  /*19e90*/  STL [R1+0x720], R35 ;  /* 0x0007202301007387 */ /* 0x000fe80000100800 */
[----:B------:R-:W-:Y:S01]  /*19ea0*/  STL [R1+0x83c], R34 ;  /* 0x00083c2201007387 */ /* 0x000fe20000100800 */
[----:B---3--:R-:W-:-:S03]  /*19eb0*/  IADD3 R32, P1, PT, R32, UR20, RZ ;  /* 0x0000001420207c10 */ /* 0x008fc6000ff3e0ff */
        /* <DEDUP_REMOVED lines=30> */
[----:B------:R-:W3:Y:S01]  /*1a0a0*/  LDL.LU R36, [R1+0xa80] ;  /* 0x000a800001247983 */ /* 0x000ee20000300800 */
[----:B------:R-:W-:-:S03]  /*1a0b0*/  IADD3 R12, P5, PT, R12, UR20, RZ ;  /* 0x000000140c0c7c10 */ /* 0x000fc6000ffbe0ff */
        /* <DEDUP_REMOVED lines=41> */
[----:B------:R-:W-:-:S05]  /*1a350*/  IADD3 R36, P3, PT, R36, UR20, RZ ;  /* 0x0000001424247c10 */ /* 0x000fca000ff7e0ff */
[----:B------:R-:W-:Y:S01]  /*1a360*/  STL [R1+0xa80], R36 ;  /* 0x000a802401007387 */ /* 0x000fe20000100800 */
[----:B----4-:R-:W-:-:S05]  /*1a370*/  IADD3 R9, P4, PT, R9, UR20, RZ ;  /* 0x0000001409097c10 */ /* 0x010fca000ff9e0ff */
        /* <DEDUP_REMOVED lines=8> */
[----:B------:R-:W-:Y:S02]  /*1a400*/  IADD3.X R15, PT, PT, R15, UR23, RZ, P6, !PT ;  /* 0x000000170f0f7c10 */ /* 0x000fe4000b7fe4ff */
        /* <DEDUP_REMOVED lines=90> */
[----:B------:R0:W-:Y:S04]  /*1a9b0*/  STL [R1+0x6dc], R16 ;  /* 0x0006dc1001007387 */ /* 0x0001e80000100800 */
[----:B0-----:R-:W4:Y:S01]  /*1a9c0*/  LDL.LU R16, [R1+0xa04] ;  /* 0x000a040001107983 */ /* 0x001f220000300800 */
[----:B------:R-:W-:Y:S02]  /*1a9d0*/  IADD3 R14, P6, PT, R14, UR20, RZ ;  /* 0x000000140e0e7c10 */ /* 0x000fe4000ffde0ff */
        /* <DEDUP_REMOVED lines=56> */
[----:B------:R-:W-:-:S03]  /*1ad60*/  IADD3.X R14, PT, PT, R14, UR23, RZ, P4, !PT ;  /* 0x000000170e0e7c10 */ /* 0x000fc6000a7fe4ff */
        /* <DEDUP_REMOVED lines=116> */
[----:B------:R0:W-:Y:S04]  /*1b4b0*/  STL [R1+0x690], R14 ;  /* 0x0006900e01007387 */ /* 0x0001e80000100800 */
[----:B0-----:R-:W4:Y:S01]  /*1b4c0*/  LDL.LU R14, [R1+0x978] ;  /* 0x00097800010e7983 */ /* 0x001f220000300800 */
[----:B------:R-:W-:-:S03]  /*1b4d0*/  IADD3.X R15, PT, PT, R15, UR23, RZ, P6, !PT ;  /* 0x000000170f0f7c10 */ /* 0x000fc6000b7fe4ff */
        /* <DEDUP_REMOVED lines=66> */
[----:B------:R-:W3:Y:S04]  /*1b900*/  LDL.LU R35, [R1+0x92c] ;  /* 0x00092c0001237983 */ /* 0x000ee80000300800 */
[----:B------:R-:W3:Y:S04]  /*1b910*/  LDL.LU R34, [R1+0x948] ;  /* 0x0009480001227983 */ /* 0x000ee80000300800 */
[----:B------:R-:W3:Y:S01]  /*1b920*/  LDL.LU R33, [R1+0x924] ;  /* 0x0009240001217983 */ /* 0x000ee20000300800 */
[----:B----4-:R-:W-:-:S05]  /*1b930*/  IADD3.X R9, PT, PT, R9, UR23, RZ, P5, !PT ;  /* 0x0000001709097c10 */ /* 0x010fca000affe4ff */
        /* <DEDUP_REMOVED lines=36> */
[----:B------:R-:W-:Y:S02]  /*1bb80*/  IADD3.X R34, PT, PT, R34, UR23, RZ, P4, !PT ;  /* 0x0000001722227c10 */ /* 0x000fe4000a7fe4ff */
[----:B------:R-:W-:Y:S01]  /*1bb90*/  IADD3 R33, P4, PT, R33, UR20, RZ ;  /* 0x0000001421217c10 */ /* 0x000fe2000ff9e0ff */
[----:B------:R-:W-:Y:S04]  /*1bba0*/  STL [R1+0x92c], R35 ;  /* 0x00092c2301007387 */ /* 0x000fe80000100800 */
[----:B------:R-:W-:Y:S01]  /*1bbb0*/  STL [R1+0x948], R34 ;  /* 0x0009482201007387 */ /* 0x000fe20000100800 */
[----:B----4-:R-:W-:-:S03]  /*1bbc0*/  IADD3.X R32, PT, PT, R32, UR23, RZ, P5, !PT ;  /* 0x0000001720207c10 */ /* 0x010fc6000affe4ff */
        /* <DEDUP_REMOVED lines=30> */
[----:B------:R-:W4:Y:S01]  /*1bdb0*/  LDL.LU R36, [R1+0x8e8] ;  /* 0x0008e80001247983 */ /* 0x000f220000300800 */
[----:B------:R-:W-:-:S03]  /*1bdc0*/  IADD3.X R9, PT, PT, R9, UR23, RZ, P3, !PT ;  /* 0x0000001709097c10 */ /* 0x000fc60009ffe4ff */
        /* <DEDUP_REMOVED lines=41> */
[----:B0-----:R-:W4:Y:S04]  /*1c060*/  LDL.LU R9, [R1+0x8c0] ;  /* 0x0008c00001097983 */ /* 0x001f280000300800 */
[----:B------:R-:W-:Y:S01]  /*1c070*/  STL [R1+0x8e8], R36 ;  /* 0x0008e82401007387 */ /* 0x000fe20000100800 */
[----:B------:R-:W-:-:S05]  /*1c080*/  IADD3.X R16, PT, PT, R16, UR23, RZ, P1, !PT ;  /* 0x0000001710107c10 */ /* 0x000fca0008ffe4ff */
        /* <DEDUP_REMOVED lines=247> */
[----:B0-----:R-:W4:Y:S04]  /*1d000*/  LDL.LU R9, [R1+0x314] ;  /* 0x0003140001097983 */ /* 0x001f280000300800 */
[----:B------:R-:W4:Y:S04]  /*1d010*/  LDL.LU R35, [R1+0x330] ;  /* 0x0003300001237983 */ /* 0x000f280000300800 */
[----:B------:R-:W4:Y:S01]  /*1d020*/  LDL.LU R34, [R1+0x328] ;  /* 0x0003280001227983 */ /* 0x000f220000300800 */
[----:B------:R-:W-:-:S05]  /*1d030*/  IADD3 R16, P6, PT, R16, UR20, RZ ;  /* 0x0000001410107c10 */ /* 0x000fca000ffde0ff */
[----:B------:R-:W-:Y:S04]  /*1d040*/  STL [R1+0x32c], R16 ;  /* 0x00032c1001007387 */ /* 0x000fe80000100800 */
[----:B------:R-:W4:Y:S04]  /*1d050*/  LDL.LU R33, [R1+0x30c] ;  /* 0x00030c0001217983 */ /* 0x000f280000300800 */
[----:B------:R-:W4:Y:S01]  /*1d060*/  LDL.LU R32, [R1+0x320] ;  /* 0x0003200001207983 */ /* 0x000f220000300800 */
[----:B------:R-:W-:-:S05]  /*1d070*/  IADD3.X R14, PT, PT, R14, UR23, RZ, P1, !PT ;  /* 0x000000170e0e7c10 */ /* 0x000fca0008ffe4ff */
        /* <DEDUP_REMOVED lines=14> */
[----:B0-----:R-:W4:Y:S04]  /*1d160*/  LDL R14, [R1+0xccc] ;  /* 0x000ccc00010e7983 */ /* 0x001f280000100800 */
[----:B------:R-:W4:Y:S04]  /*1d170*/  LDL.LU R18, [R1+0x2e8] ;  /* 0x0002e80001127983 */ /* 0x000f280000300800 */
[----:B------:R-:W4:Y:S04]  /*1d180*/  LDL.LU R17, [R1+0x2cc] ;  /* 0x0002cc0001117983 */ /* 0x000f280000300800 */
[----:B------:R-:W4:Y:S01]  /*1d190*/  LDL.LU R16, [R1+0x2e0] ;  /* 0x0002e00001107983 */ /* 0x000f220000300800 */
        /* <DEDUP_REMOVED lines=14> */
[----:B------:R-:W1:Y:S01]  /*1d280*/  SYNCS.PHASECHK.TRANS64.TRYWAIT P5, [UR11], R10 ;  /* 0x0000000aff0075a7 */ /* 0x000e6200080a110b */
[----:B------:R-:W-:Y:S02]  /*1d290*/  IADD3.X R34, PT, PT, R34, UR23, RZ, P6, !PT ;  /* 0x0000001722227c10 */ /* 0x000fe4000b7fe4ff */
[----:B------:R4:W-:Y:S04]  /*1d2a0*/  STL [R1+0x330], R35 ;  /* 0x0003302301007387 */ /* 0x0009e80000100800 */
[----:B------:R4:W-:Y:S01]  /*1d2b0*/  STL [R1+0x328], R34 ;  /* 0x0003282201007387 */ /* 0x0009e20000100800 */
[----:B------:R-:W-:Y:S01]  /*1d2c0*/  PRMT R11, RZ, 0x7610, R11 ;  /* 0x00007610ff0b7816 */ /* 0x000fe2000000000b */
[----:B0-----:R-:W0:Y:S01]  /*1d2d0*/  LDC R9, c[0x0][0x3a0] ;  /* 0x0000e800ff097b82 */ /* 0x001e220000000800 */
[----:B------:R-:W-:-:S02]  /*1d2e0*/  IADD3 R33, P6, PT, R33, UR20, RZ ;  /* 0x0000001421217c10 */ /* 0x000fc4000ffde0ff */
[----:B------:R-:W-:-:S03]  /*1d2f0*/  IADD3.X R32, PT, PT, R32, UR23, RZ, P1, !PT ;  /* 0x0000001720207c10 */ /* 0x000fc60008ffe4ff */
[----:B------:R4:W-:Y:S04]  /*1d300*/  STL [R1+0x30c], R33 ;  /* 0x00030c2101007387 */ /* 0x0009e80000100800 */
[----:B------:R4:W-:Y:S01]  /*1d310*/  STL [R1+0x320], R32 ;  /* 0x0003202001007387 */ /* 0x0009e20000100800 */
[----:B------:R-:W-:Y:S02]  /*1d320*/  IADD3 R31, P1, PT, R31, UR20, RZ ;  /* 0x000000141f1f7c10 */ /* 0x000fe4000ff3e0ff */
[----:B------:R-:W-:-:S03]  /*1d330*/  IADD3.X R30, PT, PT, R30, UR23, RZ, P3, !PT ;  /* 0x000000171e1e7c10 */ /* 0x000fc60009ffe4ff */
[----:B------:R4:W-:Y:S01]  /*1d340*/  STL [R1+0x304], R31 ;  /* 0x0003041f01007387 */ /* 0x0009e20000100800 */
[----:B------:R-:W-:-:S03]  /*1d350*/  IADD3 R29, P3, PT, R29, UR20, RZ ;  /* 0x000000141d1d7c10 */ /* 0x000fc6000ff7e0ff */
[----:B------:R4:W-:Y:S01]  /*1d360*/  STL [R1+0x318], R30 ;  /* 0x0003181e01007387 */ /* 0x0009e20000100800 */
        /* <DEDUP_REMOVED lines=20> */
[----:B------:R-:W-:-:S03]  /*1d4b0*/  VIADD R14, R14, 0x1 ;  /* 0x000000010e0e7836 */ /* 0x000fc60000000000 */
[----:B------:R4:W-:Y:S01]  /*1d4c0*/  STL [R1+0x2d4], R19 ;  /* 0x0002d41301007387 */ /* 0x0009e20000100800 */
[----:B------:R-:W-:-:S03]  /*1d4d0*/  IADD3.X R18, PT, PT, R18, UR23, RZ, P6, !PT ;  /* 0x0000001712127c10 */ /* 0x000fc6000b7fe4ff */
[----:B------:R4:W-:Y:S01]  /*1d4e0*/  STL [R1+0xcd0], R14 ;  /* 0x000cd00e01007387 */ /* 0x0009e20000100800 */
[----:B------:R-:W-:-:S03]  /*1d4f0*/  IADD3 R17, P6, PT, R17, UR20, RZ ;  /* 0x0000001411117c10 */ /* 0x000fc6000ffde0ff */
[----:B------:R4:W-:Y:S01]  /*1d500*/  STL [R1+0x2e8], R18 ;  /* 0x0002e81201007387 */ /* 0x0009e20000100800 */
[----:B------:R-:W-:-:S03]  /*1d510*/  IADD3.X R16, PT, PT, R16, UR23, RZ, P1, !PT ;  /* 0x0000001710107c10 */ /* 0x000fc60008ffe4ff */
[----:B------:R4:W-:Y:S04]  /*1d520*/  STL [R1+0x2cc], R17 ;  /* 0x0002cc1101007387 */ /* 0x0009e80000100800 */
[----:B------:R4:W-:Y:S01]  /*1d530*/  STL [R1+0x2e0], R16 ;  /* 0x0002e01001007387 */ /* 0x0009e20000100800 */
[----:B-----5:R-:W-:Y:S01]  /*1d540*/  IADD3 R7, P1, PT, R7, UR20, RZ ;  /* 0x0000001407077c10 */ /* 0x020fe2000ff3e0ff */
[----:B0-----:R-:W-:-:S03]  /*1d550*/  IMAD R9, R14, -0x40, R9 ;  /* 0xffffffc00e097824 */ /* 0x001fc600078e0209 */
[----:B------:R-:W-:Y:S02]  /*1d560*/  IADD3.X R8, PT, PT, R8, UR23, RZ, P1, !PT ;  /* 0x0000001708087c10 */ /* 0x000fe40008ffe4ff */
[----:B------:R-:W-:Y:S02]  /*1d570*/  IADD3 R0, P1, PT, R0, UR20, RZ ;  /* 0x0000001400007c10 */ /* 0x000fe4000ff3e0ff */
[----:B------:R-:W-:-:S05]  /*1d580*/  IADD3.X R15, PT, PT, R15, UR23, RZ, P3, !PT ;  /* 0x000000170f0f7c10 */ /* 0x000fca0009ffe4ff */
[----:B------:R4:W-:Y:S01]  /*1d590*/  STL [R1+0x2d8], R15 ;  /* 0x0002d80f01007387 */ /* 0x0009e20000100800 */
[----:B------:R-:W-:Y:S02]  /*1d5a0*/  IADD3 R5, P3, PT, R5, UR20, RZ ;  /* 0x0000001405057c10 */ /* 0x000fe4000ff7e0ff */
[----:B------:R-:W-:Y:S02]  /*1d5b0*/  IADD3.X R2, PT, PT, R2, UR23, RZ, P1, !PT ;  /* 0x0000001702027c10 */ /* 0x000fe40008ffe4ff */
[----:B------:R-:W-:Y:S02]  /*1d5c0*/  IADD3.X R6, PT, PT, R6, UR23, RZ, P3, !PT ;  /* 0x0000001706067c10 */ /* 0x000fe40009ffe4ff */
[----:B--2---:R-:W-:-:S05]  /*1d5d0*/  IADD3.X R13, PT, PT, R13, UR23, RZ, P4, !PT ;  /* 0x000000170d0d7c10 */ /* 0x004fca000a7fe4ff */
[----:B------:R4:W-:Y:S01]  /*1d5e0*/  STL [R1+0x2d0], R13 ;  /* 0x0002d00d01007387 */ /* 0x0009e20000100800 */
[----:B------:R-:W-:-:S04]  /*1d5f0*/  IADD3 R3, P4, PT, R3, UR20, RZ ;  /* 0x0000001403037c10 */ /* 0x000fc8000ff9e0ff */
[----:B------:R-:W-:Y:S02]  /*1d600*/  IADD3.X R4, PT, PT, R4, UR23, RZ, P4, !PT ;  /* 0x0000001704047c10 */ /* 0x000fe4000a7fe4ff */
[----:B---3--:R-:W-:-:S05]  /*1d610*/  IADD3.X R12, PT, PT, R12, UR23, RZ, P6, !PT ;  /* 0x000000170c0c7c10 */ /* 0x008fca000b7fe4ff */
[----:B------:R4:W-:Y:S04]  /*1d620*/  STL [R1+0x2c8], R12 ;  /* 0x0002c80c01007387 */ /* 0x0009e80000100800 */
[----:B------:R4:W-:Y:S01]  /*1d630*/  STL.S16 [R1+0x260], R11 ;  /* 0x0002600b01007387 */ /* 0x0009e20000100600 */
[----:B------:R-:W-:Y:S01]  /*1d640*/  ISETP.GT.AND P6, PT, R9, RZ, PT ;  /* 0x000000ff0900720c */ /* 0x000fe20003fc4270 */
[----:B-1----:R-:W-:-:S12]  /*1d650*/  @!P5 BRA `(.L_x_8) ;  /* 0x000002000060d947 */ /* 0x002fd80003800000 */
.L_x_16:
[----:B------:R0:W-:Y:S04]  /*1d660*/  STL [R1+0xf44], R6 ;  /* 0x000f440601007387 */ /* 0x0001e80000100800 */
[----:B0-----:R-:W2:Y:S01]  /*1d670*/  LDL R6, [R1+0x260] ;  /* 0x0002600001067983 */ /* 0x001ea20000100800 */
[----:B------:R-:W-:Y:S01]  /*1d680*/  @P6 IMAD.MOV.U32 R10, RZ, RZ, R0 ;  /* 0x000000ffff0a6224 */ /* 0x000fe200078e0000 */
[----:B------:R-:W-:Y:S01]  /*1d690*/  ISETP.GT.AND P1, PT, R9, 0x1, PT ;  /* 0x000000010900780c */ /* 0x000fe20003f24270 */
[----:B----4-:R-:W-:Y:S01]  /*1d6a0*/  @P6 IMAD.MOV.U32 R11, RZ, RZ, R2 ;  /* 0x000000ffff0b6224 */ /* 0x010fe200078e0002 */
[----:B------:R0:W-:Y:S04]  /*1d6b0*/  STL [R1+0xf40], R7 ;  /* 0x000f400701007387 */ /* 0x0001e80000100800 */
[----:B------:R-:W-:Y:S04]  /*1d6c0*/  STL [R1+0xf3c], R8 ;  /* 0x000f3c0801007387 */ /* 0x000fe80000100800 */
[----:B------:R-:W-:Y:S01]  /*1d6d0*/  STL [R1+0xe9c], R47 ;  /* 0x000e9c2f01007387 */ /* 0x000fe20000100800 */
[----:B0-----:R-:W-:-:S03]  /*1d6e0*/  PRMT R7, RZ, 0x7610, R7 ;  /* 0x00007610ff077816 */ /* 0x001fc60000000007 */
        /* <DEDUP_REMOVED lines=71> */
[----:B--2---:R-:W2:Y:S04]  /*1db60*/  @P6 LDG.E.U8 R6, desc[UR24][R10.64] ;  /* 0x000000180a066981 */ /* 0x004ea8000c1e1100 */
        /* <DEDUP_REMOVED lines=51> */
[----:B--2---:R0:W-:Y:S04]  /*1dea0*/  @P6 STL [R1+0x260], R6 ;  /* 0x0002600601006387 */ /* 0x0041e80000100800 */
[----:B0-----:R-:W2:Y:S01]  /*1deb0*/  LDL.LU R6, [R1+0xf44] ;  /* 0x000f440001067983 */ /* 0x001ea20000300800 */
[----:B------:R-:W-:-:S02]  /*1dec0*/  @P6 IMAD.MOV.U32 R10, RZ, RZ, R3 ;  /* 0x000000ffff0a6224 */ /* 0x000fc400078e0003 */
[----:B------:R-:W-:Y:S01]  /*1ded0*/  @P6 IMAD.MOV.U32 R11, RZ, RZ, R4 ;  /* 0x000000ffff0b6224 */ /* 0x000fe200078e0004 */
[----:B------:R-:W-:-:S04]  /*1dee0*/  PRMT R8, RZ, 0x7610, R8 ;  /* 0x00007610ff087816 */ /* 0x000fc80000000008 */
[----:B------:R0:W3:Y:S02]  /*1def0*/  @P6 LDG.E.U8 R7, desc[UR24][R10.64] ;  /* 0x000000180a076981 */ /* 0x0000e4000c1e1100 */
[----:B0-----:R-:W-:Y:S02]  /*1df00*/  @P6 IMAD.MOV.U32 R10, RZ, RZ, R5 ;  /* 0x000000ffff0a6224 */ /* 0x001fe400078e0005 */
[----:B--2---:R-:W-:-:S05]  /*1df10*/  @P6 IMAD.MOV.U32 R11, RZ, RZ, R6 ;  /* 0x000000ffff0b6224 */ /* 0x004fca00078e0006 */
[----:B------:R-:W2:Y:S04]  /*1df20*/  @P6 LDG.E.U8 R8, desc[UR24][R10.64] ;  /* 0x000000180a086981 */ /* 0x000ea8000c1e1100 */
[----:B------:R-:W-:Y:S04]  /*1df30*/  STL [R1+0xce4], R3 ;  /* 0x000ce40301007387 */ /* 0x000fe80000100800 */
[----:B------:R-:W-:Y:S04]  /*1df40*/  STL [R1+0xce0], R4 ;  /* 0x000ce00401007387 */ /* 0x000fe80000100800 */
[----:B---3--:R0:W-:Y:S04]  /*1df50*/  STL [R1+0x25c], R7 ;  /* 0x00025c0701007387 */ /* 0x0081e80000100800 */
[----:B0-----:R-:W3:Y:S04]  /*1df60*/  LDL.LU R7, [R1+0xf40] ;  /* 0x000f400001077983 */ /* 0x001ee80000300800 */
[----:B------:R-:W-:Y:S04]  /*1df70*/  STL [R1+0xcec], R5 ;  /* 0x000cec0501007387 */ /* 0x000fe80000100800 */
[----:B------:R-:W-:Y:S04]  /*1df80*/  STL [R1+0xce8], R6 ;  /* 0x000ce80601007387 */ /* 0x000fe80000100800 */
[----:B--2---:R0:W-:Y:S04]  /*1df90*/  STL [R1+0x258], R8 ;  /* 0x0002580801007387 */ /* 0x0041e80000100800 */
[----:B0-----:R-:W2:Y:S01]  /*1dfa0*/  LDL.LU R8, [R1+0xf3c] ;  /* 0x000f3c0001087983 */ /* 0x001ea20000300800 */
[----:B------:R-:W-:Y:S01]  /*1dfb0*/  PRMT R17, RZ, 0x7610, R17 ;  /* 0x00007610ff117816 */ /* 0x000fe20000000011 */
[----:B---3--:R-:W-:-:S02]  /*1dfc0*/  @P6 IMAD.MOV.U32 R10, RZ, RZ, R7 ;  /* 0x000000ffff0a6224 */ /* 0x008fc400078e0007 */
[----:B--2---:R-:W-:-:S05]  /*1dfd0*/  @P6 IMAD.MOV.U32 R11, RZ, RZ, R8 ;  /* 0x000000ffff0b6224 */ /* 0x004fca00078e0008 */
[----:B------:R-:W2:Y:S04]  /*1dfe0*/  @P6 LDG.E.U8 R17, desc[UR24][R10.64] ;  /* 0x000000180a116981 */ /* 0x000ea8000c1e1100 */
[----:B------:R-:W-:Y:S04]  /*1dff0*/  STL [R1+0xcf4], R7 ;  /* 0x000cf40701007387 */ /* 0x000fe80000100800 */
[----:B------:R-:W-:Y:S04]  /*1e000*/  STL [R1+0xcf0], R8 ;  /* 0x000cf00801007387 */ /* 0x000fe80000100800 */
[----:B--2---:R0:W-:Y:S04]  /*1e010*/  STL [R1+0x254], R17 ;  /* 0x0002541101007387 */ /* 0x0041e80000100800 */
[----:B0-----:R-:W2:Y:S04]  /*1e020*/  LDL.LU R17, [R1+0xf38] ;  /* 0x000f380001117983 */ /* 0x001ea80000300800 */
[----:B------:R-:W3:Y:S04]  /*1e030*/  LDL R10, [R1+0x2c8] ;  /* 0x0002c800010a7983 */ /* 0x000ee80000100800 */
[----:B------:R-:W3:Y:S01]  /*1e040*/  LDL R11, [R1+0x2cc] ;  /* 0x0002cc00010b7983 */ /* 0x000ee20000100800 */
[----:B------:R-:W-:-:S02]  /*1e050*/  PRMT R47, RZ, 0x7610, R47 ;  /* 0x00007610ff2f7816 */ /* 0x000fc4000000002f */
[----:B---3--:R-:W-:-:S04]  /*1e060*/  @P1 LOP3.LUT R11, R11, R10, RZ, 0x3c, !PT ;  /* 0x0000000a0b0b1212 */ /* 0x008fc800078e3cff */
[----:B------:R-:W-:-:S04]  /*1e070*/  @P1 LOP3.LUT R10, R11, R10, RZ, 0x3c, !PT ;  /* 0x0000000a0b0a1212 */ /* 0x000fc800078e3cff */
[----:B------:R-:W-:-:S05]  /*1e080*/  @P1 LOP3.LUT R11, R11, R10, RZ, 0x3c, !PT ;  /* 0x0000000a0b0b1212 */ /* 0x000fca00078e3cff */
[----:B------:R-:W3:Y:S04]  /*1e090*/  @P1 LDG.E.U8 R47, desc[UR24][R10.64] ;  /* 0x000000180a2f1981 */ /* 0x000ee8000c1e1100 */
[----:B---3--:R0:W-:Y:S04]  /*1e0a0*/  STL [R1+0x250], R47 ;  /* 0x0002502f01007387 */ /* 0x0081e80000100800 */
[----:B0-----:R-:W3:Y:S04]  /*1e0b0*/  LDL.LU R47, [R1+0xf34] ;  /* 0x000f3400012f7983 */ /* 0x001ee80000300800 */
[----:B------:R-:W4:Y:S04]  /*1e0c0*/  LDL R10, [R1+0x2d0] ;  /* 0x0002d000010a7983 */ /* 0x000f280000100800 */
[----:B------:R-:W4:Y:S01]  /*1e0d0*/  LDL R11, [R1+0x2d4] ;  /* 0x0002d400010b7983 */ /* 0x000f220000100800 */
[----:B--2---:R-:W-:-:S02]  /*1e0e0*/  PRMT R17, RZ, 0x7610, R17 ;  /* 0x00007610ff117816 */ /* 0x004fc40000000011 */
[----:B----4-:R-:W-:-:S04]  /*1e0f0*/  @P1 LOP3.LUT R11, R11, R10, RZ, 0x3c, !PT ;  /* 0x0000000a0b0b1212 */ /* 0x010fc800078e3cff */
[----:B------:R-:W-:-:S04]  /*1e100*/  @P1 LOP3.LUT R10, R11, R10, RZ, 0x3c, !PT ;  /* 0x0000000a0b0a1212 */ /* 0x000fc800078e3cff */
[----:B------:R-:W-:-:S05]  /*1e110*/  @P1 LOP3.LUT R11, R11, R10, RZ, 0x3c, !PT ;  /* 0x0000000a0b0b1212 */ /* 0x000fca00078e3cff */
[----:B------:R-:W2:Y:S04]  /*1e120*/  @P1 LDG.E.U8 R17, desc[UR24][R10.64] ;  /* 0x000000180a111981 */ /* 0x000ea8000c1e1100 */
[----:B--2---:R0:W-:Y:S04]  /*1e130*/  STL [R1+0x24c], R17 ;  /* 0x00024c1101007387 */ /* 0x0041e80000100800 */
[----:B0-----:R-:W2:Y:S04]  /*1e140*/  LDL.LU R17, [R1+0xf30] ;  /* 0x000f300001117983 */ /* 0x001ea80000300800 */
[----:B------:R-:W4:Y:S04]  /*1e150*/  LDL R10, [R1+0x2d8] ;  /* 0x0002d800010a7983 */ /* 0x000f280000100800 */
[----:B------:R-:W4:Y:S01]  /*1e160*/  LDL R11, [R1+0x2dc] ;  /* 0x0002dc00010b7983 */ /* 0x000f220000100800 */
[----:B---3--:R-:W-:-:S02]  /*1e170*/  PRMT R47, RZ, 0x7610, R47 ;  /* 0x00007610ff2f7816 */ /* 0x008fc4000000002f */
[----:B----4-:R-:W-:-:S04]  /*1e180*/  @P1 LOP3.LUT R11, R11, R10, RZ, 0x3c, !PT ;  /* 0x0000000a0b0b1212 */ /* 0x010fc800078e3cff */
        /* <DEDUP_REMOVED lines=11> */
[----:B------:R-:W2:Y:S01]  /*1e240*/  @P1 LDG.E.U8 R17, desc[UR24][R10.64] ;  /* 0x000000180a111981 */ /* 0x000ea2000c1e1100 */
[----:B------:R-:W-:-:S03]  /*1e250*/  ISETP.GT.AND P3, PT, R9, 0x2, PT ;  /* 0x000000020900780c */ /* 0x000fc60003f64270 */
        /* <DEDUP_REMOVED lines=337> */
[----:B------:R-:W-:-:S02]  /*1f770*/  PRMT R45, RZ, 0x7610, R45 ;  /* 0x00007610ff2d7816 */ /* 0x000fc4000000002d */
[----:B----4-:R-:W-:-:S04]  /*1f780*/  @P1 LOP3.LUT R11, R11, R10, RZ, 0x3c, !PT ;  /* 0x0000000a0b0b1212 */ /* 0x010fc800078e3cff */
[----:B------:R-:W-:-:S04]  /*1f790*/  @P1 LOP3.LUT R10, R11, R10, RZ, 0x3c, !PT ;  /* 0x0000000a0b0a1212 */ /* 0x000fc800078e3cff */
[----:B------:R-:W-:-:S05]  /*1f7a0*/  @P1 LOP3.LUT R11, R11, R10, RZ, 0x3c, !PT ;  /* 0x0000000a0b0b1212 */ /* 0x000fca00078e3cff */
[----:B------:R-:W4:Y:S04]  /*1f7b0*/  @P1 LDG.E.U8 R45, desc[UR24][R10.64] ;  /* 0x000000180a2d1981 */ /* 0x000f28000c1e1100 */
[----:B----4-:R0:W-:Y:S04]  /*1f7c0*/  STL [R1+0x198], R45 ;  /* 0x0001982d01007387 */ /* 0x0101e80000100800 */
[----:B0-----:R-:W4:Y:S04]  /*1f7d0*/  LDL.LU R45, [R1+0xe94] ;  /* 0x000e9400012d7983 */ /* 0x001f280000300800 */
[----:B------:R-:W2:Y:S04]  /*1f7e0*/  LDL R10, [R1+0x7a4] ;  /* 0x0007a400010a7983 */ /* 0x000ea80000100800 */
[----:B------:R-:W2:Y:S01]  /*1f7f0*/  LDL R11, [R1+0x7a8] ;  /* 0x0007a800010b7983 */ /* 0x000ea20000100800 */
[----:B------:R-:W-:-:S02]  /*1f800*/  PRMT R15, RZ, 0x7610, R15 ;  /* 0x00007610ff0f7816 */ /* 0x000fc4000000000f */
[----:B--2---:R-:W-:-:S04]  /*1f810*/  @P1 LOP3.LUT R11, R11, R10, RZ, 0x3c, !PT ;  /* 0x0000000a0b0b1212 */ /* 0x004fc800078e3cff */
[----:B------:R-:W-:-:S04]  /*1f820*/  @P1 LOP3.LUT R10, R11, R10, RZ, 0x3c, !PT ;  /* 0x0000000a0b0a1212 */ /* 0x000fc800078e3cff */
[----:B------:R-:W-:-:S05]  /*1f830*/  @P1 LOP3.LUT R11, R11, R10, RZ, 0x3c, !PT ;  /* 0x0000000a0b0b1212 */ /* 0x000fca00078e3cff */
[----:B------:R-:W2:Y:S04]  /*1f840*/  @P1 LDG.E.U8 R15, desc[UR24][R10.64] ;  /* 0x000000180a0f1981 */ /* 0x000ea8000c1e1100 */
[----:B--2---:R0:W-:Y:S04]  /*1f850*/  STL [R1+0x194], R15 ;  /* 0x0001940f01007387 */ /* 0x0041e80000100800 */
[----:B0-----:R-:W2:Y:S04]  /*1f860*/  LDL.LU R15, [R1+0xe90] ;  /* 0x000e9000010f7983 */ /* 0x001ea80000300800 */
        /* <DEDUP_REMOVED lines=15> */
[----:B------:R-:W2:Y:S01]  /*1f960*/  @P1 LDG.E.U8 R22, desc[UR24][R10.64] ;  /* 0x000000180a161981 */ /* 0x000ea2000c1e1100 */
[----:B------:R-:W-:-:S03]  /*1f970*/  ISETP.GT.AND P3, PT, R9, 0xc, PT ;  /* 0x0000000c0900780c */ /* 0x000fc60003f64270 */
        /* <DEDUP_REMOVED lines=494> */
[----:B---3--:R-:W-:-:S02]  /*21860*/  PRMT R47, RZ, 0x7610, R47 ;  /* 0x00007610ff2f7816 */ /* 0x008fc4000000002f */
[----:B--2---:R-:W-:-:S04]  /*21870*/  @P1 LOP3.LUT R11, R11, R10, RZ, 0x3c, !PT ;  /* 0x0000000a0b0b1212 */ /* 0x004fc800078e3cff */
[----:B------:R-:W-:-:S04]  /*21880*/  @P1 LOP3.LUT R10, R11, R10, RZ, 0x3c, !PT ;  /* 0x0000000a0b0a1212 */ /* 0x000fc800078e3cff */
[----:B------:R-:W-:-:S05]  /*21890*/  @P1 LOP3.LUT R11, R11, R10, RZ, 0x3c, !PT ;  /* 0x0000000a0b0b1212 */ /* 0x000fca00078e3cff */
[----:B------:R0:W2:Y:S04]  /*218a0*/  @P1 LDG.E.U8 R47, desc[UR24][R10.64] ;  /* 0x000000180a2f1981 */ /* 0x0000a8000c1e1100 */
[----:B------:R-:W0:Y:S04]  /*218b0*/  LDL R10, [R1+0x9c8] ;  /* 0x0009c800010a7983 */ /* 0x000e280000100800 */
[----:B------:R-:W0:Y:S01]  /*218c0*/  LDL R11, [R1+0x9cc] ;  /* 0x0009cc00010b7983 */ /* 0x000e220000100800 */
[----:B------:R-:W-:Y:S02]  /*218d0*/  PRMT R62, RZ, 0x7610, R62 ;  /* 0x00007610ff3e7816 */ /* 0x000fe4000000003e */
[----:B0-----:R-:W-:-:S04]  /*218e0*/  @P1 LOP3.LUT R11, R11, R10, RZ, 0x3c, !PT ;  /* 0x0000000a0b0b1212 */ /* 0x001fc800078e3cff */
[----:B------:R-:W-:-:S04]  /*218f0*/  @P1 LOP3.LUT R10, R11, R10, RZ, 0x3c, !PT ;  /* 0x0000000a0b0a1212 */ /* 0x000fc800078e3cff */
[----:B------:R-:W-:-:S05]  /*21900*/  @P1 LOP3.LUT R11, R11, R10, RZ, 0x3c, !PT ;  /* 0x0000000a0b0b1212 */ /* 0x000fca00078e3cff */
[----:B------:R-:W3:Y:S04]  /*21910*/  @P1 LDG.E.U8 R62, desc[UR24][R10.64] ;  /* 0x000000180a3e1981 */ /* 0x000ee8000c1e1100 */
[----:B--2---:R0:W-:Y:S04]  /*21920*/  STL [R1+0xd0], R47 ;  /* 0x0000d02f01007387 */ /* 0x0041e80000100800 */
[----:B0-----:R-:W2:Y:S04]  /*21930*/  LDL R47, [R1+0x9f4] ;  /* 0x0009f400012f7983 */ /* 0x001ea80000100800 */
[----:B---3--:R0:W-:Y:S04]  /*21940*/  STL [R1+0xcc], R62 ;  /* 0x0000cc3e01007387 */ /* 0x0081e80000100800 */
[----:B0-----:R-:W3:Y:S04]  /*21950*/  LDL.LU R62, [R1+0xdb0] ;  /* 0x000db000013e7983 */ /* 0x001ee80000300800 */
        /* <DEDUP_REMOVED lines=35> */
[----:B------:R-:W-:-:S03]  /*21b90*/  PRMT R17, RZ, 0x7610, R17 ;  /* 0x00007610ff117816 */ /* 0x000fc60000000011 */
[----:B--2---:R0:W-:Y:S04]  /*21ba0*/  STL [R1+0xbc], R14 ;  /* 0x0000bc0e01007387 */ /* 0x0041e80000100800 */
[----:B0-----:R-:W2:Y:S04]  /*21bb0*/  LDL.LU R14, [R1+0xda0] ;  /* 0x000da000010e7983 */ /* 0x001ea80000300800 */
[----:B------:R-:W2:Y:S01]  /*21bc0*/  LDL R11, [R1+0x9f0] ;  /* 0x0009f000010b7983 */ /* 0x000ea20000100800 */
[----:B------:R-:W-:Y:S01]  /*21bd0*/  @P3 IMAD.MOV.U32 R10, RZ, RZ, R47 ;  /* 0x000000ffff0a3224 */ /* 0x000fe200078e002f */
[----:B------:R-:W-:-:S02]  /*21be0*/  ISETP.GT.AND P1, PT, R9, 0x1b, PT ;  /* 0x0000001b0900780c */ /* 0x000fc40003f24270 */
[----:B------:R-:W-:Y:S01]  /*21bf0*/  PRMT R23, RZ, 0x7610, R23 ;  /* 0x00007610ff177816 */ /* 0x000fe20000000017 */
[----:B------:R-:W3:Y:S04]  /*21c00*/  LDL R47, [R1+0xa20] ;  /* 0x000a2000012f7983 */ /* 0x000ee80000100800 */
[----:B--2---:R0:W2:Y:S04]  /*21c10*/  @P3 LDG.E.U8 R17, desc[UR24][R10.64] ;  /* 0x000000180a113981 */ /* 0x0040a8000c1e1100 */
[----:B------:R-:W0:Y:S04]  /*21c20*/  LDL R10, [R1+0x9f8] ;  /* 0x0009f800010a7983 */ /* 0x000e280000100800 */
[----:B------:R-:W0:Y:S02]  /*21c30*/  LDL R11, [R1+0x9fc] ;  /* 0x0009fc00010b7983 */ /* 0x000e240000100800 */
        /* <DEDUP_REMOVED lines=39> */
[----:B------:R-:W-:Y:S02]  /*21eb0*/  PRMT R56, RZ, 0x7610, R56 ;  /* 0x00007610ff387816 */ /* 0x000fe40000000038 */
[----:B--2---:R-:W-:-:S04]  /*21ec0*/  @P3 LOP3.LUT R11, R11, R10, RZ, 0x3c, !PT ;  /* 0x0000000a0b0b3212 */ /* 0x004fc800078e3cff */
[----:B------:R-:W-:-:S04]  /*21ed0*/  @P3 LOP3.LUT R10, R11, R10, RZ, 0x3c, !PT ;  /* 0x0000000a0b0a3212 */ /* 0x000fc800078e3cff */
[----:B------:R-:W-:-:S05]  /*21ee0*/  @P3 LOP3.LUT R11, R11, R10, RZ, 0x3c, !PT ;  /* 0x0000000a0b0b3212 */ /* 0x000fca00078e3cff */
[----:B------:R0:W2:Y:S02]  /*21ef0*/  @P3 LDG.E.U8 R58, desc[UR24][R10.64] ;  /* 0x000000180a3a3981 */ /* 0x0000a4000c1e1100 */
[----:B0-----:R-:W-:Y:S02]  /*21f00*/  @P3 IMAD.MOV.U32 R10, RZ, RZ, R17 ;  /* 0x000000ffff0a3224 */ /* 0x001fe400078e0011 */
[----:B------:R-:W-:-:S05]  /*21f10*/  @P3 IMAD.MOV.U32 R11, RZ, RZ, R47 ;  /* 0x000000ffff0b3224 */ /* 0x000fca00078e002f */
[----:B------:R-:W3:Y:S04]  /*21f20*/  @P3 LDG.E.U8 R56, desc[UR24][R10.64] ;  /* 0x000000180a383981 */ /* 0x000ee8000c1e1100 */
[----:B--2---:R0:W-:Y:S04]  /*21f30*/  STL [R1+0xa0], R58 ;  /* 0x0000a03a01007387 */ /* 0x0041e80000100800 */
[----:B0-----:R-:W2:Y:S04]  /*21f40*/  LDL.LU R58, [R1+0xd8c] ;  /* 0x000d8c00013a7983 */ /* 0x001ea80000300800 */
[----:B------:R-:W2:Y:S04]  /*21f50*/  LDL R47, [R1+0x810] ;  /* 0x00081000012f7983 */ /* 0x000ea80000100800 */
[----:B------:R-:W2:Y:S04]  /*21f60*/  LDL R17, [R1+0x814] ;  /* 0x0008140001117983 */ /* 0x000ea80000100800 */
        /* <DEDUP_REMOVED lines=13> */
[----:B----4-:R-:W-:-:S02]  /*22040*/  PRMT R45, RZ, 0x7610, R45 ;  /* 0x00007610ff2d7816 */ /* 0x010fc4000000002d */
[----:B--2---:R-:W-:-:S04]  /*22050*/  @P3 LOP3.LUT R11, R11, R10, RZ, 0x3c, !PT ;  /* 0x0000000a0b0b3212 */ /* 0x004fc800078e3cff */
[----:B------:R-:W-:-:S04]  /*22060*/  @P3 LOP3.LUT R10, R11, R10, RZ, 0x3c, !PT ;  /* 0x0000000a0b0a3212 */ /* 0x000fc800078e3cff */
[----:B------:R-:W-:-:S05]  /*22070*/  @P3 LOP3.LUT R11, R11, R10, RZ, 0x3c, !PT ;  /* 0x0000000a0b0b3212 */ /* 0x000fca00078e3cff */
[----:B------:R0:W2:Y:S04]  /*22080*/  @P3 LDG.E.U8 R45, desc[UR24][R10.64] ;  /* 0x000000180a2d3981 */ /* 0x0000a8000c1e1100 */
[----:B------:R-:W0:Y:S04]  /*22090*/  LDL R10, [R1+0x804] ;  /* 0x00080400010a7983 */ /* 0x000e280000100800 */
[----:B------:R-:W0:Y:S01]  /*220a0*/  LDL R11, [R1+0xa38] ;  /* 0x000a3800010b7983 */ /* 0x000e220000100800 */
[----:B------:R-:W-:Y:S02]  /*220b0*/  ISETP.GT.AND P1, PT, R9, 0x1d, PT ;  /* 0x0000001d0900780c */ /* 0x000fe40003f24270 */
[----:B------:R-:W-:-:S11]  /*220c0*/  PRMT R52, RZ, 0x7610, R52 ;  /* 0x00007610ff347816 */ /* 0x000fd60000000034 */
[----:B0-----:R-:W-:-:S04]  /*220d0*/  @P1 LOP3.LUT R11, R11, R10, RZ, 0x3c, !PT ;  /* 0x0000000a0b0b1212 */ /* 0x001fc800078e3cff */
[----:B------:R-:W-:-:S04]  /*220e0*/  @P1 LOP3.LUT R10, R11, R10, RZ, 0x3c, !PT ;  /* 0x0000000a0b0a1212 */ /* 0x000fc800078e3cff */
[----:B------:R-:W-:-:S05]  /*220f0*/  @P1 LOP3.LUT R11, R11, R10, RZ, 0x3c, !PT ;  /* 0x0000000a0b0b1212 */ /* 0x000fca00078e3cff */
[----:B------:R-:W4:Y:S04]  /*22100*/  @P1 LDG.E.U8 R52, desc[UR24][R10.64] ;  /* 0x000000180a341981 */ /* 0x000f28000c1e1100 */
[----:B--2---:R0:W-:Y:S04]  /*22110*/  STL [R1+0x90], R45 ;  /* 0x0000902d01007387 */ /* 0x0041e80000100800 */
[----:B0-----:R-:W2:Y:S04]  /*22120*/  LDL R45, [R1+0x6b0] ;  /* 0x0006b000012d7983 */ /* 0x001ea80000100800 */
        /* <DEDUP_REMOVED lines=8> */
[----:B------:R0:W2:Y:S01]  /*221b0*/  @P1 LDG.E.U8 R50, desc[UR24][R10.64] ;  /* 0x000000180a321981 */ /* 0x0000a2000c1e1100 */
[----:B------:R-:W-:Y:S01]  /*221c0*/  PRMT R15, RZ, 0x7610, R15 ;  /* 0x00007610ff0f7816 */ /* 0x000fe2000000000f */
[----:B0-----:R-:W-:Y:S02]  /*221d0*/  @P1 IMAD.MOV.U32 R10, RZ, RZ, R17 ;  /* 0x000000ffff0a1224 */ /* 0x001fe400078e0011 */
[----:B------:R-:W-:-:S05]  /*221e0*/  @P1 IMAD.MOV.U32 R11, RZ, RZ, R47 ;  /* 0x000000ffff0b1224 */ /* 0x000fca00078e002f */
[----:B------:R0:W3:Y:S04]  /*221f0*/  @P1 LDG.E.U8 R15, desc[UR24][R10.64] ;  /* 0x000000180a0f1981 */ /* 0x0000e8000c1e1100 */
[----:B--2---:R1:W-:Y:S04]  /*22200*/  STL [R1+0x84], R50 ;  /* 0x0000843201007387 */ /* 0x0043e80000100800 */
[----:B-1----:R-:W2:Y:S04]  /*22210*/  LDL.LU R50, [R1+0xd7c] ;  /* 0x000d7c0001327983 */ /* 0x002ea80000300800 */
[----:B------:R-:W0:Y:S04]  /*22220*/  LDL R10, [R1+0x818] ;  /* 0x00081800010a7983 */ /* 0x000e280000100800 */
[----:B------:R-:W0:Y:S01]  /*22230*/  LDL R11, [R1+0x81c] ;  /* 0x00081c00010b7983 */ /* 0x000e220000100800 */
[----:B------:R-:W-:-:S03]  /*22240*/  PRMT R48, RZ, 0x7610, R48 ;  /* 0x00007610ff307816 */ /* 0x000fc60000000030 */
[----:B------:R-:W2:Y:S04]  /*22250*/  LDL R47, [R1+0x6c0] ;  /* 0x0006c000012f7983 */ /* 0x000ea80000100800 */
[----:B------:R-:W2:Y:S01]  /*22260*/  LDL R17, [R1+0x6c4] ;  /* 0x0006c40001117983 */ /* 0x000ea20000100800 */
[----:B0-----:R-:W-:-:S04]  /*22270*/  @P1 LOP3.LUT R11, R11, R10, RZ, 0x3c, !PT ;  /* 0x0000000a0b0b1212 */ /* 0x001fc800078e3cff */
[----:B------:R-:W-:-:S04]  /*22280*/  @P1 LOP3.LUT R10, R11, R10, RZ, 0x3c, !PT ;  /* 0x0000000a0b0a1212 */ /* 0x000fc800078e3cff */
[----:B------:R-:W-:-:S05]  /*22290*/  @P1 LOP3.LUT R11, R11, R10, RZ, 0x3c, !PT ;  /* 0x0000000a0b0b1212 */ /* 0x000fca00078e3cff */
[----:B------:R-:W2:Y:S04]  /*222a0*/  @P1 LDG.E.U8 R48, desc[UR24][R10.64] ;  /* 0x000000180a301981 */ /* 0x000ea8000c1e1100 */
[----:B---3--:R0:W-:Y:S04]  /*222b0*/  STL [R1+0x7c], R15 ;  /* 0x00007c0f01007387 */ /* 0x0081e80000100800 */
[----:B0-----:R-:W3:Y:S01]  /*222c0*/  LDL R15, [R1+0x6c8] ;  /* 0x0006c800010f7983 */ /* 0x001ee20000100800 */
[----:B------:R-:W-:-:S03]  /*222d0*/  ISETP.GT.AND P3, PT, R9, 0x1e, PT ;  /* 0x0000001e0900780c */ /* 0x000fc60003f64270 */
[----:B--2---:R0:W-:Y:S04]  /*222e0*/  STL [R1+0x78], R48 ;  /* 0x0000783001007387 */ /* 0x0041e80000100800 */
[----:B0-----:R-:W2:Y:S04]  /*222f0*/  LDL.LU R48, [R1+0xd78] ;  /* 0x000d780001307983 */ /* 0x001ea80000300800 */
[----:B------:R-:W2:Y:S01]  /*22300*/  LDL R11, [R1+0x6ac] ;  /* 0x0006ac00010b7983 */ /* 0x000ea20000100800 */
[----:B------:R-:W-:Y:S01]  /*22310*/  PRMT R42, RZ, 0x7610, R42 ;  /* 0x00007610ff2a7816 */ /* 0x000fe2000000002a */
[----:B------:R-:W-:Y:S01]  /*22320*/  @P3 IMAD.MOV.U32 R10, RZ, RZ, R45 ;  /* 0x000000ffff0a3224 */ /* 0x000fe200078e002d */
        /* <DEDUP_REMOVED lines=13> */
[----:B------:R-:W2:Y:S01]  /*22400*/  LDL R11, [R1+0x6bc] ;  /* 0x0006bc00010b7983 */ /* 0x000ea20000100800 */
[----:B------:R-:W-:Y:S01]  /*22410*/  PRMT R51, RZ, 0x7610, R51 ;  /* 0x00007610ff337816 */ /* 0x000fe20000000033 */
[----:B------:R-:W-:Y:S01]  /*22420*/  @P3 IMAD.MOV.U32 R10, RZ, RZ, R47 ;  /* 0x000000ffff0a3224 */ /* 0x000fe200078e002f */
[----:B------:R-:W-:Y:S01]  /*22430*/  PRMT R53, RZ, 0x7610, R53 ;  /* 0x00007610ff357816 */ /* 0x000fe20000000035 */
[----:B------:R-:W3:Y:S04]  /*22440*/  LDL R47, [R1+0x6e0] ;  /* 0x0006e000012f7983 */ /* 0x000ee80000100800 */
[----:B--2---:R0:W2:Y:S02]  /*22450*/  @P3 LDG.E.U8 R51, desc[UR24][R10.64] ;  /* 0x000000180a333981 */ /* 0x0040a4000c1e1100 */
[----:B0-----:R-:W-:-:S02]  /*22460*/  @P3 IMAD.MOV.U32 R10, RZ, RZ, R15 ;  /* 0x000000ffff0a3224 */ /* 0x001fc400078e000f */
        /* <DEDUP_REMOVED lines=10> */
[----:B------:R-:W-:-:S02]  /*22510*/  ISETP.GT.AND P1, PT, R9, 0x1f, PT ;  /* 0x0000001f0900780c */ /* 0x000fc40003f24270 */
[----:B------:R-:W-:Y:S02]  /*22520*/  PRMT R55, RZ, 0x7610, R55 ;  /* 0x00007610ff377816 */ /* 0x000fe40000000037 */
[----:B------:R-:W-:-:S09]  /*22530*/  PRMT R57, RZ, 0x7610, R57 ;  /* 0x00007610ff397816 */ /* 0x000fd20000000039 */
        /* <DEDUP_REMOVED lines=23> */
[----:B------:R-:W2:Y:S04]  /*226b0*/  LDL R17, [R1+0xca8] ;  /* 0x000ca80001117983 */ /* 0x000ea80000100800 */
[----:B------:R-:W2:Y:S04]  /*226c0*/  LDL R15, [R1+0xcac] ;  /* 0x000cac00010f7983 */ /* 0x000ea80000100800 */
[----:B0-----:R-:W2:Y:S04]  /*226d0*/  LDL R22, [R1+0xcb8] ;  /* 0x000cb80001167983 */ /* 0x001ea80000100800 */
        /* <DEDUP_REMOVED lines=13> */
[----:B------:R0:W3:Y:S01]  /*227b0*/  @P3 LDG.E.U8 R35, desc[UR24][R10.64] ;  /* 0x000000180a233981 */ /* 0x0000e2000c1e1100 */
[----:B------:R-:W-:Y:S01]  /*227c0*/  PRMT R20, RZ, 0x7610, R20 ;  /* 0x00007610ff147816 */ /* 0x000fe20000000014 */
[----:B0-----:R-:W-:Y:S02]  /*227d0*/  @P3 IMAD.MOV.U32 R10, RZ, RZ, R22 ;  /* 0x000000ffff0a3224 */ /* 0x001fe400078e0016 */
[----:B------:R-:W-:-:S05]  /*227e0*/  @P3 IMAD.MOV.U32 R11, RZ, RZ, R47 ;  /* 0x000000ffff0b3224 */ /* 0x000fca00078e002f */
[----:B------:R0:W4:Y:S04]  /*227f0*/  @P3 LDG.E.U8 R20, desc[UR24][R10.64] ;  /* 0x000000180a143981 */ /* 0x000128000c1e1100 */
[----:B--2---:R1:W-:Y:S04]  /*22800*/  STL [R1+0x70], R46 ;  /* 0x0000702e01007387 */ /* 0x0043e80000100800 */
[----:B------:R-:W2:Y:S04]  /*22810*/  LDL R45, [R1+0xa48] ;  /* 0x000a4800012d7983 */ /* 0x000ea80000100800 */
[----:B------:R-:W2:Y:S04]  /*22820*/  LDL R42, [R1+0xa4c] ;  /* 0x000a4c00012a7983 */ /* 0x000ea80000100800 */
[----:B-1----:R-:W2:Y:S04]  /*22830*/  LDL R46, [R1+0xa44] ;  /* 0x000a4400012e7983 */ /* 0x002ea80000100800 */
[----:B---3--:R1:W-:Y:S01]  /*22840*/  STL [R1+0x6c], R35 ;  /* 0x00006c2301007387 */ /* 0x0083e20000100800 */
[----:B------:R-:W-:Y:S01]  /*22850*/  ISETP.GT.AND P1, PT, R9, 0x21, PT ;  /* 0x000000210900780c */ /* 0x000fe20003f24270 */
[----:B0-----:R-:W-:Y:S01]  /*22860*/  @P3 IMAD.MOV.U32 R10, RZ, RZ, R15 ;  /* 0x000000ffff0a3224 */ /* 0x001fe200078e000f */
[----:B------:R-:W-:Y:S01]  /*22870*/  PRMT R73, RZ, 0x7610, R73 ;  /* 0x00007610ff497816 */ /* 0x000fe20000000049 */
[----:B------:R-:W-:Y:S01]  /*22880*/  @P3 IMAD.MOV.U32 R11, RZ, RZ, R17 ;  /* 0x000000ffff0b3224 */ /* 0x000fe200078e0011 */
[----:B------:R-:W-:Y:S01]  /*22890*/  PRMT R43, RZ, 0x7610, R43 ;  /* 0x00007610ff2b7816 */ /* 0x000fe2000000002b */
[----:B------:R-:W3:Y:S04]  /*228a0*/  LDL R22, [R1+0xa54] ;  /* 0x000a540001167983 */ /* 0x000ee80000100800 */
[----:B-1----:R-:W3:Y:S04]  /*228b0*/  LDL R35, [R1+0xa50] ;  /* 0x000a500001237983 */ /* 0x002ee80000100800 */
[----:B------:R2:W3:Y:S01]  /*228c0*/  @P3 LDG.E.U8 R73, desc[UR24][R10.64] ;  /* 0x000000180a493981 */ /* 0x0004e2000c1e1100 */
[----:B------:R-:W-:-:S03]  /*228d0*/  PRMT R36, RZ, 0x7610, R36 ;  /* 0x00007610ff247816 */ /* 0x000fc60000000024 */
[----:B----4-:R0:W-:Y:S04]  /*228e0*/  STL [R1+0x68], R20 ;  /* 0x0000681401007387 */ /* 0x0101e80000100800 */
[----:B------:R-:W4:Y:S04]  /*228f0*/  LDL R17, [R1+0xa5c] ;  /* 0x000a5c0001117983 */ /* 0x000f280000100800 */
[----:B------:R-:W4:Y:S04]  /*22900*/  LDL R15, [R1+0xa60] ;  /* 0x000a6000010f7983 */ /* 0x000f280000100800 */
[----:B0-----:R-:W4:Y:S01]  /*22910*/  LDL R20, [R1+0xa58] ;  /* 0x000a580001147983 */ /* 0x001f220000100800 */
[----:B--2---:R-:W-:-:S02]  /*22920*/  @P1 IMAD.MOV.U32 R10, RZ, RZ, R45 ;  /* 0x000000ffff0a1224 */ /* 0x004fc400078e002d */
[----:B------:R-:W-:-:S05]  /*22930*/  @P1 IMAD.MOV.U32 R11, RZ, RZ, R46 ;  /* 0x000000ffff0b1224 */ /* 0x000fca00078e002e */
[----:B------:R3:W2:Y:S02]  /*22940*/  @P1 LDG.E.U8 R43, desc[UR24][R10.64] ;  /* 0x000000180a2b1981 */ /* 0x0006a4000c1e1100 */
[----:B---3--:R-:W-:Y:S02]  /*22950*/  @P1 IMAD.MOV.U32 R10, RZ, RZ, R35 ;  /* 0x000000ffff0a1224 */ /* 0x008fe400078e0023 */
[----:B------:R-:W-:-:S05]  /*22960*/  @P1 IMAD.MOV.U32 R11, RZ, RZ, R42 ;  /* 0x000000ffff0b1224 */ /* 0x000fca00078e002a */
[----:B------:R0:W3:Y:S04]  /*22970*/  @P1 LDG.E.U8 R36, desc[UR24][R10.64] ;  /* 0x000000180a241981 */ /* 0x0000e8000c1e1100 */
[----:B------:R-:W-:Y:S01]  /*22980*/  STL [R1+0xd30], R73 ;  /* 0x000d304901007387 */ /* 0x000fe20000100800 */
[----:B------:R-:W-:Y:S01]  /*22990*/  PRMT R44, RZ, 0x7610, R44 ;  /* 0x00007610ff2c7816 */ /* 0x000fe2000000002c */
[----:B0-----:R-:W-:Y:S02]  /*229a0*/  @P1 IMAD.MOV.U32 R11, RZ, RZ, R22 ;  /* 0x000000ffff0b1224 */ /* 0x001fe400078e0016 */
[----:B----4-:R-:W-:Y:S01]  /*229b0*/  @P1 IMAD.MOV.U32 R10, RZ, RZ, R20 ;  /* 0x000000ffff0a1224 */ /* 0x010fe200078e0014 */
[----:B------:R-:W-:-:S04]  /*229c0*/  PRMT R72, RZ, 0x7610, R72 ;  /* 0x00007610ff487816 */ /* 0x000fc80000000048 */
[----:B------:R0:W4:Y:S02]  /*229d0*/  @P1 LDG.E.U8 R44, desc[UR24][R10.64] ;  /* 0x000000180a2c1981 */ /* 0x000124000c1e1100 */
[----:B0-----:R-:W-:Y:S02]  /*229e0*/  @P1 IMAD.MOV.U32 R10, RZ, RZ, R15 ;  /* 0x000000ffff0a1224 */ /* 0x001fe400078e000f */
[----:B------:R-:W-:-:S05]  /*229f0*/  @P1 IMAD.MOV.U32 R11, RZ, RZ, R17 ;  /* 0x000000ffff0b1224 */ /* 0x000fca00078e0011 */
[----:B------:R-:W4:Y:S04]  /*22a00*/  @P1 LDG.E.U8 R72, desc[UR24][R10.64] ;  /* 0x000000180a481981 */ /* 0x000f28000c1e1100 */
[----:B--2---:R0:W-:Y:S04]  /*22a10*/  STL [R1+0x5c], R43 ;  /* 0x00005c2b01007387 */ /* 0x0041e80000100800 */
[----:B------:R-:W2:Y:S04]  /*22a20*/  LDL R42, [R1+0xa68] ;  /* 0x000a6800012a7983 */ /* 0x000ea80000100800 */
[----:B------:R-:W2:Y:S04]  /*22a30*/  LDL R35, [R1+0xa70] ;  /* 0x000a700001237983 */ /* 0x000ea80000100800 */
[----:B0-----:R-:W2:Y:S04]  /*22a40*/  LDL R43, [R1+0xa64] ;  /* 0x000a6400012b7983 */ /* 0x001ea80000100800 */
[----:B---3--:R0:W-:Y:S04]  /*22a50*/  STL [R1+0x58], R36 ;  /* 0x0000582401007387 */ /* 0x0081e80000100800 */
[----:B------:R-:W3:Y:S04]  /*22a60*/  LDL R22, [R1+0xa74] ;  /* 0x000a740001167983 */ /* 0x000ee80000100800 */
[----:B------:R-:W3:Y:S04]  /*22a70*/  LDL R20, [R1+0xa78] ;  /* 0x000a780001147983 */ /* 0x000ee80000100800 */
[----:B0-----:R-:W3:Y:S04]  /*22a80*/  LDL R36, [R1+0xa6c] ;  /* 0x000a6c0001247983 */ /* 0x001ee80000100800 */
[----:B------:R-:W3:Y:S04]  /*22a90*/  LDL R17, [R1+0xa7c] ;  /* 0x000a7c0001117983 */ /* 0x000ee80000100800 */
[----:B------:R-:W3:Y:S01]  /*22aa0*/  LDL R15, [R1+0xa80] ;  /* 0x000a8000010f7983 */ /* 0x000ee20000100800 */
[----:B------:R-:W-:-:S02]  /*22ab0*/  ISETP.GT.AND P3, PT, R9, 0x22, PT ;  /* 0x000000220900780c */ /* 0x000fc40003f64270 */
[----:B------:R-:W-:Y:S02]  /*22ac0*/  PRMT R41, RZ, 0x7610, R41 ;  /* 0x00007610ff297816 */ /* 0x000fe40000000029 */
[----:B------:R-:W-:Y:S02]  /*22ad0*/  PRMT R27, RZ, 0x7610, R27 ;  /* 0x00007610ff1b7816 */ /* 0x000fe4000000001b */
[----:B------:R-:W-:Y:S02]  /*22ae0*/  PRMT R19, RZ, 0x7610, R19 ;  /* 0x00007610ff137816 */ /* 0x000fe40000000013 */
[----:B------:R-:W-:Y:S01]  /*22af0*/  PRMT R70, RZ, 0x7610, R70 ;  /* 0x00007610ff467816 */ /* 0x000fe20000000046 */
[----:B----4-:R-:W-:Y:S04]  /*22b00*/  STL [R1+0xd34], R72 ;  /* 0x000d344801007387 */ /* 0x010fe80000100800 */
[----:B--2---:R-:W-:-:S02]  /*22b10*/  @P3 IMAD.MOV.U32 R10, RZ, RZ, R42 ;  /* 0x000000ffff0a3224 */ /* 0x004fc400078e002a */
[----:B------:R-:W-:-:S05]  /*22b20*/  @P3 IMAD.MOV.U32 R11, RZ, RZ, R43 ;  /* 0x000000ffff0b3224 */ /* 0x000fca00078e002b */
[----:B------:R0:W2:Y:S02]  /*22b30*/  @P3 LDG.E.U8 R41, desc[UR24][R10.64] ;  /* 0x000000180a293981 */ /* 0x0000a4000c1e1100 */
[----:B0-----:R-:W-:Y:S02]  /*22b40*/  @P3 IMAD.MOV.U32 R10, RZ, RZ, R35 ;  /* 0x000000ffff0a3224 */ /* 0x001fe400078e0023 */
[----:B---3--:R-:W-:Y:S01]  /*22b50*/  @P3 IMAD.MOV.U32 R11, RZ, RZ, R36 ;  /* 0x000000ffff0b3224 */ /* 0x008fe200078e0024 */
[----:B------:R-:W3:Y:S04]  /*22b60*/  LDL R35, [R1+0xa88] ;  /* 0x000a880001237983 */ /* 0x000ee80000100800 */
[----:B------:R0:W4:Y:S04]  /*22b70*/  @P3 LDG.E.U8 R27, desc[UR24][R10.64] ;  /* 0x000000180a1b3981 */ /* 0x000128000c1e1100 */
[----:B------:R-:W2:Y:S01]  /*22b80*/  LDL R36, [R1+0xa84] ;  /* 0x000a840001247983 */ /* 0x000ea20000100800 */
[----:B0-----:R-:W-:-:S02]  /*22b90*/  @P3 IMAD.MOV.U32 R10, RZ, RZ, R20 ;  /* 0x000000ffff0a3224 */ /* 0x001fc400078e0014 */
[----:B------:R-:W-:Y:S01]  /*22ba0*/  @P3 IMAD.MOV.U32 R11, RZ, RZ, R22 ;  /* 0x000000ffff0b3224 */ /* 0x000fe200078e0016 */
[----:B------:R-:W4:Y:S04]  /*22bb0*/  LDL R20, [R1+0xa90] ;  /* 0x000a900001147983 */ /* 0x000f280000100800 */
[----:B------:R0:W4:Y:S04]  /*22bc0*/  @P3 LDG.E.U8 R19, desc[UR24][R10.64] ;  /* 0x000000180a133981 */ /* 0x000128000c1e1100 */
[----:B------:R-:W4:Y:S01]  /*22bd0*/  LDL R22, [R1+0xa8c] ;  /* 0x000a8c0001167983 */ /* 0x000f220000100800 */
[----:B0-----:R-:W-:-:S02]  /*22be0*/  @P3 IMAD.MOV.U32 R10, RZ, RZ, R15 ;  /* 0x000000ffff0a3224 */ /* 0x001fc400078e000f */
[----:B------:R-:W-:-:S05]  /*22bf0*/  @P3 IMAD.MOV.U32 R11, RZ, RZ, R17 ;  /* 0x000000ffff0b3224 */ /* 0x000fca00078e0011 */
[----:B------:R3:W4:Y:S01]  /*22c00*/  @P3 LDG.E.U8 R70, desc[UR24][R10.64] ;  /* 0x000000180a463981 */ /* 0x000722000c1e1100 */
[----:B------:R-:W-:Y:S02]  /*22c10*/  ISETP.GT.AND P1, PT, R9, 0x23, PT ;  /* 0x000000230900780c */ /* 0x000fe40003f24270 */
[----:B------:R-:W-:-:S11]  /*22c20*/  PRMT R40, RZ, 0x7610, R40 ;  /* 0x00007610ff287816 */ /* 0x000fd60000000028 */
[----:B---3--:R-:W-:Y:S02]  /*22c30*/  @P1 IMAD.MOV.U32 R10, RZ, RZ, R35 ;  /* 0x000000ffff0a1224 */ /* 0x008fe400078e0023 */
[----:B--2---:R-:W-:-:S05]  /*22c40*/  @P1 IMAD.MOV.U32 R11, RZ, RZ, R36 ;  /* 0x000000ffff0b1224 */ /* 0x004fca00078e0024 */
[----:B------:R0:W2:Y:S04]  /*22c50*/  @P1 LDG.E.U8 R40, desc[UR24][R10.64] ;  /* 0x000000180a281981 */ /* 0x0000a8000c1e1100 */
[----:B----4-:R1:W-:Y:S04]  /*22c60*/  STL [R1+0x3c], R19 ;  /* 0x00003c1301007387 */ /* 0x0103e80000100800 */
[----:B------:R-:W3:Y:S04]  /*22c70*/  LDL R15, [R1+0xa98] ;  /* 0x000a9800010f7983 */ /* 0x000ee80000100800 */
[----:B-1----:R-:W4:Y:S04]  /*22c80*/  LDL R19, [R1+0xa94] ;  /* 0x000a940001137983 */ /* 0x002f280000100800 */
[----:B------:R1:W-:Y:S04]  /*22c90*/  STL [R1+0x40], R27 ;  /* 0x0000401b01007387 */ /* 0x0003e80000100800 */
[----:B------:R-:W2:Y:S04]  /*22ca0*/  LDL R17, [R1+0xaa0] ;  /* 0x000aa00001117983 */ /* 0x000ea80000100800 */
[----:B-1----:R-:W2:Y:S04]  /*22cb0*/  LDL R27, [R1+0xa9c] ;  /* 0x000a9c00011b7983 */ /* 0x002ea80000100800 */
[----:B------:R-:W-:Y:S04]  /*22cc0*/  STL [R1+0xd38], R70 ;  /* 0x000d384601007387 */ /* 0x000fe80000100800 */
[----:B------:R-:W-:Y:S04]  /*22cd0*/  STL [R1+0x50], R44 ;  /* 0x0000502c01007387 */ /* 0x000fe80000100800 */
[----:B------:R-:W2:Y:S04]  /*22ce0*/  LDL R36, [R1+0xaa4] ;  /* 0x000aa40001247983 */ /* 0x000ea80000100800 */
[----:B------:R-:W2:Y:S01]  /*22cf0*/  LDL R35, [R1+0xaa8] ;  /* 0x000aa80001237983 */ /* 0x000ea20000100800 */
[----:B0-----:R-:W-:-:S02]  /*22d00*/  @P1 IMAD.MOV.U32 R10, RZ, RZ, R20 ;  /* 0x000000ffff0a1224 */ /* 0x001fc400078e0014 */
[----:B------:R-:W-:Y:S01]  /*22d10*/  @P1 IMAD.MOV.U32 R11, RZ, RZ, R22 ;  /* 0x000000ffff0b1224 */ /* 0x000fe200078e0016 */
[----:B------:R-:W2:Y:S04]  /*22d20*/  LDL R20, [R1+0xab0] ;  /* 0x000ab00001147983 */ /* 0x000ea80000100800 */
[----:B------:R-:W2:Y:S01]  /*22d30*/  LDL R22, [R1+0xaac] ;  /* 0x000aac0001167983 */ /* 0x000ea20000100800 */
[----:B------:R-:W-:Y:S02]  /*22d40*/  PRMT R39, RZ, 0x7610, R39 ;  /* 0x00007610ff277816 */ /* 0x000fe40000000027 */
[----:B------:R-:W-:Y:S02]  /*22d50*/  ISETP.GT.AND P3, PT, R9, 0x24, PT ;  /* 0x000000240900780c */ /* 0x000fe40003f64270 */
[----:B------:R-:W-:-:S02]  /*22d60*/  PRMT R38, RZ, 0x7610, R38 ;  /* 0x00007610ff267816 */ /* 0x000fc40000000026 */
[----:B------:R3:W2:Y:S01]  /*22d70*/  @P1 LDG.E.U8 R39, desc[UR24][R10.64] ;  /* 0x000000180a271981 */ /* 0x0006a2000c1e1100 */
[----:B------:R-:W-:Y:S02]  /*22d80*/  PRMT R37, RZ, 0x7610, R37 ;  /* 0x00007610ff257816 */ /* 0x000fe40000000025 */
[----:B------:R-:W-:Y:S02]  /*22d90*/  PRMT R24, RZ, 0x7610, R24 ;  /* 0x00007610ff187816 */ /* 0x000fe40000000018 */
[----:B------:R-:W-:Y:S01]  /*22da0*/  PRMT R32, RZ, 0x7610, R32 ;  /* 0x00007610ff207816 */ /* 0x000fe20000000020 */
[----:B------:R-:W-:Y:S01]  /*22db0*/  STL [R1+0x44], R41 ;  /* 0x0000442901007387 */ /* 0x000fe20000100800 */
[----:B---3--:R-:W-:-:S03]  /*22dc0*/  @P1 IMAD.MOV.U32 R10, RZ, RZ, R15 ;  /* 0x000000ffff0a1224 */ /* 0x008fc600078e000f */
[----:B------:R-:W3:Y:S01]  /*22dd0*/  LDL R15, [R1+0xab8] ;  /* 0x000ab800010f7983 */ /* 0x000ee20000100800 */
[----:B----4-:R-:W-:-:S03]  /*22de0*/  @P1 IMAD.MOV.U32 R11, RZ, RZ, R19 ;  /* 0x000000ffff0b1224 */ /* 0x010fc600078e0013 */
[----:B------:R-:W4:Y:S04]  /*22df0*/  LDL R19, [R1+0xab4] ;  /* 0x000ab40001137983 */ /* 0x000f280000100800 */
[----:B------:R2:W4:Y:S02]  /*22e00*/  @P1 LDG.E.U8 R38, desc[UR24][R10.64] ;  /* 0x000000180a261981 */ /* 0x000524000c1e1100 */
[----:B--2---:R-:W-:Y:S02]  /*22e10*/  @P1 IMAD.MOV.U32 R10, RZ, RZ, R17 ;  /* 0x000000ffff0a1224 */ /* 0x004fe400078e0011 */
[----:B------:R-:W-:Y:S01]  /*22e20*/  @P1 IMAD.MOV.U32 R11, RZ, RZ, R27 ;  /* 0x000000ffff0b1224 */ /* 0x000fe200078e001b */
[----:B------:R-:W2:Y:S04]  /*22e30*/  LDL R17, [R1+0xac0] ;  /* 0x000ac00001117983 */ /* 0x000ea80000100800 */
[----:B------:R0:W2:Y:S04]  /*22e40*/  @P1 LDG.E.U8 R37, desc[UR24][R10.64] ;  /* 0x000000180a251981 */ /* 0x0000a8000c1e1100 */
[----:B------:R-:W2:Y:S01]  /*22e50*/  LDL R27, [R1+0xabc] ;  /* 0x000abc00011b7983 */ /* 0x000ea20000100800 */
[----:B0-----:R-:W-:-:S02]  /*22e60*/  @P3 IMAD.MOV.U32 R10, RZ, RZ, R35 ;  /* 0x000000ffff0a3224 */ /* 0x001fc400078e0023 */
[----:B------:R-:W-:Y:S01]  /*22e70*/  @P3 IMAD.MOV.U32 R11, RZ, RZ, R36 ;  /* 0x000000ffff0b3224 */ /* 0x000fe200078e0024 */
[----:B------:R-:W2:Y:S04]  /*22e80*/  LDL R35, [R1+0x828] ;  /* 0x0008280001237983 */ /* 0x000ea80000100800 */
[----:B------:R0:W2:Y:S02]  /*22e90*/  @P3 LDG.E.U8 R24, desc[UR24][R10.64] ;  /* 0x000000180a183981 */ /* 0x0000a4000c1e1100 */
[----:B0-----:R-:W-:Y:S02]  /*22ea0*/  @P3 IMAD.MOV.U32 R10, RZ, RZ, R20 ;  /* 0x000000ffff0a3224 */ /* 0x001fe400078e0014 */
[----:B------:R-:W-:Y:S01]  /*22eb0*/  @P3 IMAD.MOV.U32 R11, RZ, RZ, R22 ;  /* 0x000000ffff0b3224 */ /* 0x000fe200078e0016 */
[----:B------:R-:W2:Y:S04]  /*22ec0*/  LDL R20, [R1+0x824] ;  /* 0x0008240001147983 */ /* 0x000ea80000100800 */
[----:B------:R3:W2:Y:S04]  /*22ed0*/  @P3 LDG.E.U8 R32, desc[UR24][R10.64] ;  /* 0x000000180a203981 */ /* 0x0006a8000c1e1100 */
[----:B------:R-:W2:Y:S01]  /*22ee0*/  LDL R22, [R1+0x820] ;  /* 0x0008200001167983 */ /* 0x000ea20000100800 */
[----:B------:R-:W-:Y:S01]  /*22ef0*/  PRMT R34, RZ, 0x7610, R34 ;  /* 0x00007610ff227816 */ /* 0x000fe20000000022 */
[----:B---3--:R-:W-:-:S02]  /*22f00*/  @P3 IMAD.MOV.U32 R10, RZ, RZ, R15 ;  /* 0x000000ffff0a3224 */ /* 0x008fc400078e000f */
[----:B----4-:R-:W-:-:S05]  /*22f10*/  @P3 IMAD.MOV.U32 R11, RZ, RZ, R19 ;  /* 0x000000ffff0b3224 */ /* 0x010fca00078e0013 */
[----:B------:R0:W3:Y:S04]  /*22f20*/  @P3 LDG.E.U8 R34, desc[UR24][R10.64] ;  /* 0x000000180a223981 */ /* 0x0000e8000c1e1100 */
[----:B--2---:R1:W-:Y:S04]  /*22f30*/  STL [R1+0xc], R24 ;  /* 0x00000c1801007387 */ /* 0x0043e80000100800 */
[----:B-1----:R-:W2:Y:S04]  /*22f40*/  LDL R24, [R1+0x82c] ;  /* 0x00082c0001187983 */ /* 0x002ea80000100800 */
[----:B------:R1:W-:Y:S04]  /*22f50*/  STL [R1+0x8], R32 ;  /* 0x0000082001007387 */ /* 0x0003e80000100800 */
[----:B-1----:R-:W4:Y:S04]  /*22f60*/  LDL R32, [R1+0x830] ;  /* 0x0008300001207983 */ /* 0x002f280000100800 */
[----:B------:R-:W-:Y:S04]  /*22f70*/  STL [R1+0x30], R40 ;  /* 0x0000302801007387 */ /* 0x000fe80000100800 */
[----:B------:R-:W4:Y:S01]  /*22f80*/  LDL R15, [R1+0x834] ;  /* 0x00083400010f7983 */ /* 0x000f220000100800 */
[----:B------:R-:W-:Y:S01]  /*22f90*/  ISETP.GT.AND P1, PT, R9, 0x25, PT ;  /* 0x000000250900780c */ /* 0x000fe20003f24270 */
[----:B0-----:R-:W-:Y:S01]  /*22fa0*/  @P3 IMAD.MOV.U32 R10, RZ, RZ, R17 ;  /* 0x000000ffff0a3224 */ /* 0x001fe200078e0011 */
[----:B------:R-:W-:Y:S01]  /*22fb0*/  PRMT R93, RZ, 0x7610, R93 ;  /* 0x00007610ff5d7816 */ /* 0x000fe2000000005d */
[----:B------:R-:W-:Y:S01]  /*22fc0*/  @P3 IMAD.MOV.U32 R11, RZ, RZ, R27 ;  /* 0x000000ffff0b3224 */ /* 0x000fe200078e001b */
[----:B------:R-:W-:Y:S01]  /*22fd0*/  PRMT R92, RZ, 0x7610, R92 ;  /* 0x00007610ff5c7816 */ /* 0x000fe2000000005c */
[----:B------:R-:W4:Y:S04]  /*22fe0*/  LDL R19, [R1+0x83c] ;  /* 0x00083c0001137983 */ /* 0x000f280000100800 */
[----:B------:R0:W4:Y:S01]  /*22ff0*/  @P3 LDG.E.U8 R93, desc[UR24][R10.64] ;  /* 0x000000180a5d3981 */ /* 0x000122000c1e1100 */
[----:B------:R-:W-:-:S03]  /*23000*/  PRMT R90, RZ, 0x7610, R90 ;  /* 0x00007610ff5a7816 */ /* 0x000fc6000000005a */
[----:B0-----:R-:W-:Y:S02]  /*23010*/  @P1 IMAD.MOV.U32 R10, RZ, RZ, R20 ;  /* 0x000000ffff0a1224 */ /* 0x001fe400078e0014 */
[----:B------:R-:W-:-:S05]  /*23020*/  @P1 IMAD.MOV.U32 R11, RZ, RZ, R22 ;  /* 0x000000ffff0b1224 */ /* 0x000fca00078e0016 */
[----:B------:R0:W4:Y:S02]  /*23030*/  @P1 LDG.E.U8 R92, desc[UR24][R10.64] ;  /* 0x000000180a5c1981 */ /* 0x000124000c1e1100 */
[----:B0-----:R-:W-:Y:S01]  /*23040*/  @P1 IMAD.MOV.U32 R11, RZ, RZ, R35 ;  /* 0x000000ffff0b1224 */ /* 0x001fe200078e0023 */
[----:B------:R-:W-:Y:S01]  /*23050*/  PRMT R89, RZ, 0x7610, R89 ;  /* 0x00007610ff597816 */ /* 0x000fe20000000059 */
[----:B------:R-:W-:Y:S04]  /*23060*/  STL [R1+0x28], R39 ;  /* 0x0000282701007387 */ /* 0x000fe80000100800 */
[----:B---3--:R0:W-:Y:S04]  /*23070*/  STL [R1+0x4], R34 ;  /* 0x0000042201007387 */ /* 0x0081e80000100800 */
[----:B------:R-:W3:Y:S04]  /*23080*/  LDL R27, [R1+0x6ec] ;  /* 0x0006ec00011b7983 */ /* 0x000ee80000100800 */
[----:B------:R-:W3:Y:S04]  /*23090*/  LDL R17, [R1+0x6f0] ;  /* 0x0006f00001117983 */ /* 0x000ee80000100800 */
[----:B0-----:R-:W3:Y:S01]  /*230a0*/  LDL R34, [R1+0x838] ;  /* 0x0008380001227983 */ /* 0x001ee20000100800 */
[----:B--2---:R-:W-:-:S05]  /*230b0*/  @P1 IMAD.MOV.U32 R10, RZ, RZ, R24 ;  /* 0x000000ffff0a1224 */ /* 0x004fca00078e0018 */
[----:B------:R4:W2:Y:S02]  /*230c0*/  @P1 LDG.E.U8 R90, desc[UR24][R10.64] ;  /* 0x000000180a5a1981 */ /* 0x0008a4000c1e1100 */
[----:B----4-:R-:W-:Y:S02]  /*230d0*/  @P1 IMAD.MOV.U32 R11, RZ, RZ, R32 ;  /* 0x000000ffff0b1224 */ /* 0x010fe400078e0020 */
[----:B------:R-:W-:-:S05]  /*230e0*/  @P1 IMAD.MOV.U32 R10, RZ, RZ, R15 ;  /* 0x000000ffff0a1224 */ /* 0x000fca00078e000f */
[----:B------:R0:W4:Y:S04]  /*230f0*/  @P1 LDG.E.U8 R89, desc[UR24][R10.64] ;  /* 0x000000180a591981 */ /* 0x000128000c1e1100 */
[----:B------:R-:W-:Y:S04]  /*23100*/  STL [R1+0x24], R38 ;  /* 0x0000242601007387 */ /* 0x000fe80000100800 */
[----:B------:R-:W-:Y:S04]  /*23110*/  STL [R1+0xd3c], R93 ;  /* 0x000d3c5d01007387 */ /* 0x000fe80000100800 */
[----:B------:R-:W4:Y:S04]  /*23120*/  LDL R22, [R1+0x6f4] ;  /* 0x0006f40001167983 */ /* 0x000f280000100800 */
[----:B------:R-:W-:Y:S04]  /*23130*/  STL [R1+0x14], R37 ;  /* 0x0000142501007387 */ /* 0x000fe80000100800 */
[----:B------:R-:W4:Y:S04]  /*23140*/  LDL R20, [R1+0x6f8] ;  /* 0x0006f80001147983 */ /* 0x000f280000100800 */
[----:B------:R-:W-:Y:S04]  /*23150*/  STL [R1+0xd40], R92 ;  /* 0x000d405c01007387 */ /* 0x000fe80000100800 */
[----:B------:R-:W4:Y:S01]  /*23160*/  LDL R24, [R1+0x714] ;  /* 0x0007140001187983 */ /* 0x000f220000100800 */
[----:B------:R-:W-:Y:S01]  /*23170*/  ISETP.GT.AND P3, PT, R9, 0x26, PT ;  /* 0x000000260900780c */ /* 0x000fe20003f64270 */
[----:B0-----:R-:W-:Y:S01]  /*23180*/  @P1 IMAD.MOV.U32 R10, RZ, RZ, R19 ;  /* 0x000000ffff0a1224 */ /* 0x001fe200078e0013 */
[----:B------:R-:W-:-:S02]  /*23190*/  PRMT R88, RZ, 0x7610, R88 ;  /* 0x00007610ff587816 */ /* 0x000fc40000000058 */
[----:B------:R-:W-:Y:S01]  /*231a0*/  PRMT R25, RZ, 0x7610, R25 ;  /* 0x00007610ff197816 */ /* 0x000fe20000000019 */
[----:B---3--:R-:W-:-:S05]  /*231b0*/  @P1 IMAD.MOV.U32 R11, RZ, RZ, R34 ;  /* 0x000000ffff0b1224 */ /* 0x008fca00078e0022 */
[----:B------:R0:W3:Y:S04]  /*231c0*/  @P1 LDG.E.U8 R88, desc[UR24][R10.64] ;  /* 0x000000180a581981 */ /* 0x0000e8000c1e1100 */
[----:B--2---:R-:W-:Y:S04]  /*231d0*/  STL [R1+0xd44], R90 ;  /* 0x000d445a01007387 */ /* 0x004fe80000100800 */
[----:B------:R-:W2:Y:S04]  /*231e0*/  LDL R32, [R1+0x6fc] ;  /* 0x0006fc0001207983 */ /* 0x000ea80000100800 */
[----:B------:R-:W2:Y:S01]  /*231f0*/  LDL R15, [R1+0x71c] ;  /* 0x00071c00010f7983 */ /* 0x000ea20000100800 */
[----:B0-----:R-:W-:-:S02]  /*23200*/  @P3 IMAD.MOV.U32 R10, RZ, RZ, R17 ;  /* 0x000000ffff0a3224 */ /* 0x001fc400078e0011 */
[----:B------:R-:W-:-:S05]  /*23210*/  @P3 IMAD.MOV.U32 R11, RZ, RZ, R27 ;  /* 0x000000ffff0b3224 */ /* 0x000fca00078e001b */
[----:B------:R0:W2:Y:S04]  /*23220*/  @P3 LDG.E.U8 R25, desc[UR24][R10.64] ;  /* 0x000000180a193981 */ /* 0x0000a8000c1e1100 */
[----:B----4-:R-:W-:Y:S04]  /*23230*/  STL [R1+0xd48], R89 ;  /* 0x000d485901007387 */ /* 0x010fe80000100800 */
[----:B------:R-:W4:Y:S01]  /*23240*/  LDL R19, [R1+0x718] ;  /* 0x0007180001137983 */ /* 0x000f220000100800 */
[----:B------:R-:W-:Y:S02]  /*23250*/  PRMT R33, RZ, 0x7610, R33 ;  /* 0x00007610ff217816 */ /* 0x000fe40000000021 */
[----:B------:R-:W-:Y:S01]  /*23260*/  PRMT R30, RZ, 0x7610, R30 ;  /* 0x00007610ff1e7816 */ /* 0x000fe2000000001e */
[----:B0-----:R-:W-:-:S02]  /*23270*/  @P3 IMAD.MOV.U32 R11, RZ, RZ, R22 ;  /* 0x000000ffff0b3224 */ /* 0x001fc400078e0016 */
[----:B------:R-:W-:-:S05]  /*23280*/  @P3 IMAD.MOV.U32 R10, RZ, RZ, R20 ;  /* 0x000000ffff0a3224 */ /* 0x000fca00078e0014 */
[----:B------:R0:W4:Y:S02]  /*23290*/  @P3 LDG.E.U8 R33, desc[UR24][R10.64] ;  /* 0x000000180a213981 */ /* 0x000124000c1e1100 */
[----:B0-----:R-:W-:Y:S01]  /*232a0*/  @P3 IMAD.MOV.U32 R10, RZ, RZ, R24 ;  /* 0x000000ffff0a3224 */ /* 0x001fe200078e0018 */
[----:B------:R-:W-:Y:S01]  /*232b0*/  PRMT R29, RZ, 0x7610, R29 ;  /* 0x00007610ff1d7816 */ /* 0x000fe2000000001d */
[----:B---3--:R-:W-:Y:S04]  /*232c0*/  STL [R1+0xd4c], R88 ;  /* 0x000d4c5801007387 */ /* 0x008fe80000100800 */
[----:B------:R-:W3:Y:S04]  /*232d0*/  LDL R27, [R1+0x720] ;  /* 0x00072000011b7983 */ /* 0x000ee80000100800 */
[----:B------:R-:W3:Y:S01]  /*232e0*/  LDL R17, [R1+0x724] ;  /* 0x0007240001117983 */ /* 0x000ee20000100800 */
[----:B--2---:R-:W-:-:S05]  /*232f0*/  @P3 IMAD.MOV.U32 R11, RZ, RZ, R32 ;  /* 0x000000ffff0b3224 */ /* 0x004fca00078e0020 */
[----:B------:R0:W2:Y:S02]  /*23300*/  @P3 LDG.E.U8 R30, desc[UR24][R10.64] ;  /* 0x000000180a1e3981 */ /* 0x0000a4000c1e1100 */
[----:B0-----:R-:W-:Y:S02]  /*23310*/  @P3 IMAD.MOV.U32 R10, RZ, RZ, R15 ;  /* 0x000000ffff0a3224 */ /* 0x001fe400078e000f */
[----:B----4-:R-:W-:-:S05]  /*23320*/  @P3 IMAD.MOV.U32 R11, RZ, RZ, R19 ;  /* 0x000000ffff0b3224 */ /* 0x010fca00078e0013 */
[----:B------:R3:W4:Y:S04]  /*23330*/  @P3 LDG.E.U8 R29, desc[UR24][R10.64] ;  /* 0x000000180a1d3981 */ /* 0x000728000c1e1100 */
[----:B------:R0:W-:Y:S04]  /*23340*/  STL [R1+0x1fc], R25 ;  /* 0x0001fc1901007387 */ /* 0x0001e80000100800 */
[----:B------:R-:W4:Y:S04]  /*23350*/  LDL R22, [R1+0x72c] ;  /* 0x00072c0001167983 */ /* 0x000f280000100800 */
[----:B------:R-:W4:Y:S04]  /*23360*/  LDL R20, [R1+0x734] ;  /* 0x0007340001147983 */ /* 0x000f280000100800 */
[----:B0-----:R-:W4:Y:S04]  /*23370*/  LDL R25, [R1+0x728] ;  /* 0x0007280001197983 */ /* 0x001f280000100800 */
[----:B------:R-:W4:Y:S01]  /*23380*/  LDL R24, [R1+0x730] ;  /* 0x0007300001187983 */ /* 0x000f220000100800 */
[----:B------:R-:W-:-:S02]  /*23390*/  ISETP.GT.AND P1, PT, R9, 0x27, PT ;  /* 0x000000270900780c */ /* 0x000fc40003f24270 */
[----:B------:R-:W-:Y:S02]  /*233a0*/  PRMT R31, RZ, 0x7610, R31 ;  /* 0x00007610ff1f7816 */ /* 0x000fe4000000001f */
[----:B------:R-:W-:-:S09]  /*233b0*/  PRMT R26, RZ, 0x7610, R26 ;  /* 0x00007610ff1a7816 */ /* 0x000fd2000000001a */
[----:B---3--:R-:W-:Y:S02]  /*233c0*/  @P1 IMAD.MOV.U32 R11, RZ, RZ, R27 ;  /* 0x000000ffff0b1224 */ /* 0x008fe400078e001b */
[----:B------:R-:W-:-:S05]  /*233d0*/  @P1 IMAD.MOV.U32 R10, RZ, RZ, R17 ;  /* 0x000000ffff0a1224 */ /* 0x000fca00078e0011 */
[----:B------:R0:W3:Y:S04]  /*233e0*/  @P1 LDG.E.U8 R31, desc[UR24][R10.64] ;  /* 0x000000180a1f1981 */ /* 0x0000e8000c1e1100 */
[----:B--2---:R1:W-:Y:S04]  /*233f0*/  STL [R1+0x1ec], R30 ;  /* 0x0001ec1e01007387 */ /* 0x0043e80000100800 */
[----:B------:R-:W2:Y:S04]  /*23400*/  LDL R19, [R1+0x73c] ;  /* 0x00073c0001137983 */ /* 0x000ea80000100800 */
[----:B------:R-:W3:Y:S04]  /*23410*/  LDL R15, [R1+0xca0] ;  /* 0x000ca000010f7983 */ /* 0x000ee80000100800 */
[----:B-1----:R-:W3:Y:S04]  /*23420*/  LDL R30, [R1+0x738] ;  /* 0x00073800011e7983 */ /* 0x002ee80000100800 */
[----:B----4-:R1:W-:Y:S04]  /*23430*/  STL [R1+0x1e4], R29 ;  /* 0x0001e41d01007387 */ /* 0x0103e80000100800 */
[----:B------:R-:W4:Y:S04]  /*23440*/  LDL R27, [R1+0xc98] ;  /* 0x000c9800011b7983 */ /* 0x000f280000100800 */
[----:B------:R-:W4:Y:S04]  /*23450*/  LDL R17, [R1+0xc9c] ;  /* 0x000c9c0001117983 */ /* 0x000f280000100800 */
[----:B-1----:R-:W4:Y:S01]  /*23460*/  LDL R29, [R1+0xc94] ;  /* 0x000c9400011d7983 */ /* 0x002f220000100800 */
[----:B0-----:R-:W-:-:S02]  /*23470*/  @P1 IMAD.MOV.U32 R10, RZ, RZ, R22 ;  /* 0x000000ffff0a1224 */ /* 0x001fc400078e0016 */
[----:B------:R-:W-:Y:S01]  /*23480*/  @P1 IMAD.MOV.U32 R11, RZ, RZ, R25 ;  /* 0x000000ffff0b1224 */ /* 0x000fe200078e0019 */
[----:B------:R-:W-:Y:S01]  /*23490*/  PRMT R12, RZ, 0x7610, R12 ;  /* 0x00007610ff0c7816 */ /* 0x000fe2000000000c */
[----:B------:R-:W4:Y:S04]  /*234a0*/  LDL R25, [R1+0xc84] ;  /* 0x000c840001197983 */ /* 0x000f280000100800 */
[----:B------:R0:W4:Y:S01]  /*234b0*/  @P1 LDG.E.U8 R26, desc[UR24][R10.64] ;  /* 0x000000180a1a1981 */ /* 0x000122000c1e1100 */
[----:B------:R-:W-:Y:S02]  /*234c0*/  ISETP.GT.AND P3, PT, R9, 0x28, PT ;  /* 0x000000280900780c */ /* 0x000fe40003f64270 */
[----:B------:R-:W-:Y:S01]  /*234d0*/  PRMT R13, RZ, 0x7610, R13 ;  /* 0x00007610ff0d7816 */ /* 0x000fe2000000000d */
[----:B------:R-:W4:Y:S01]  /*234e0*/  LDL R22, [R1+0xc90] ;  /* 0x000c900001167983 */ /* 0x000f220000100800 */
[----:B0-----:R-:W-:-:S02]  /*234f0*/  @P1 IMAD.MOV.U32 R10, RZ, RZ, R20 ;  /* 0x000000ffff0a1224 */ /* 0x001fc400078e0014 */
[----:B------:R-:W-:-:S05]  /*23500*/  @P1 IMAD.MOV.U32 R11, RZ, RZ, R24 ;  /* 0x000000ffff0b1224 */ /* 0x000fca00078e0018 */
[----:B------:R2:W4:Y:S01]  /*23510*/  @P1 LDG.E.U8 R12, desc[UR24][R10.64] ;  /* 0x000000180a0c1981 */ /* 0x000522000c1e1100 */
[----:B------:R-:W-:Y:S02]  /*23520*/  PRMT R86, RZ, 0x7610, R86 ;  /* 0x00007610ff567816 */ /* 0x000fe40000000056 */
[----:B------:R-:W-:Y:S01]  /*23530*/  PRMT R85, RZ, 0x7610, R85 ;  /* 0x00007610ff557816 */ /* 0x000fe20000000055 */
[----:B--2---:R-:W-:Y:S02]  /*23540*/  @P1 IMAD.MOV.U32 R10, RZ, RZ, R19 ;  /* 0x000000ffff0a1224 */ /* 0x004fe400078e0013 */
[----:B---3--:R-:W-:-:S05]  /*23550*/  @P1 IMAD.MOV.U32 R11, RZ, RZ, R30 ;  /* 0x000000ffff0b1224 */ /* 0x008fca00078e001e */
[----:B------:R0:W2:Y:S02]  /*23560*/  @P1 LDG.E.U8 R13, desc[UR24][R10.64] ;  /* 0x000000180a0d1981 */ /* 0x0000a4000c1e1100 */
[----:B0-----:R-:W-:Y:S02]  /*23570*/  @P3 IMAD.MOV.U32 R10, RZ, RZ, R15 ;  /* 0x000000ffff0a3224 */ /* 0x001fe400078e000f */
[----:B----4-:R-:W-:-:S05]  /*23580*/  @P3 IMAD.MOV.U32 R11, RZ, RZ, R29 ;  /* 0x000000ffff0b3224 */ /* 0x010fca00078e001d */
[----:B------:R0:W3:Y:S02]  /*23590*/  @P3 LDG.E.U8 R86, desc[UR24][R10.64] ;  /* 0x000000180a563981 */ /* 0x0000e4000c1e1100 */
[----:B0-----:R-:W-:Y:S02]  /*235a0*/  @P3 IMAD.MOV.U32 R10, RZ, RZ, R17 ;  /* 0x000000ffff0a3224 */ /* 0x001fe400078e0011 */
[----:B------:R-:W-:-:S05]  /*235b0*/  @P3 IMAD.MOV.U32 R11, RZ, RZ, R27 ;  /* 0x000000ffff0b3224 */ /* 0x000fca00078e001b */
[----:B------:R0:W4:Y:S04]  /*235c0*/  @P3 LDG.E.U8 R85, desc[UR24][R10.64] ;  /* 0x000000180a553981 */ /* 0x000128000c1e1100 */
[----:B------:R1:W-:Y:S04]  /*235d0*/  STL [R1+0x1dc], R26 ;  /* 0x0001dc1a01007387 */ /* 0x0003e80000100800 */
[----:B------:R-:W4:Y:S04]  /*235e0*/  LDL R20, [R1+0xc8c] ;  /* 0x000c8c0001147983 */ /* 0x000f280000100800 */
[----:B------:R-:W4:Y:S04]  /*235f0*/  LDL R24, [R1+0xac4] ;  /* 0x000ac40001187983 */ /* 0x000f280000100800 */
[----:B-1----:R-:W4:Y:S04]  /*23600*/  LDL R26, [R1+0xc88] ;  /* 0x000c8800011a7983 */ /* 0x002f280000100800 */
[----:B------:R-:W-:Y:S04]  /*23610*/  STL [R1+0x1f4], R33 ;  /* 0x0001f42101007387 */ /* 0x000fe80000100800 */
[----:B------:R1:W-:Y:S04]  /*23620*/  STL [R1+0x1d4], R12 ;  /* 0x0001d40c01007387 */ /* 0x0003e80000100800 */
[----:B------:R-:W4:Y:S04]  /*23630*/  LDL R19, [R1+0xacc] ;  /* 0x000acc0001137983 */ /* 0x000f280000100800 */
[----:B-1----:R-:W4:Y:S01]  /*23640*/  LDL R12, [R1+0xac8] ;  /* 0x000ac800010c7983 */ /* 0x002f220000100800 */
[----:B------:R-:W-:Y:S01]  /*23650*/  PRMT R84, RZ, 0x7610, R84 ;  /* 0x00007610ff547816 */ /* 0x000fe20000000054 */
[----:B0-----:R-:W-:-:S02]  /*23660*/  @P3 IMAD.MOV.U32 R10, RZ, RZ, R22 ;  /* 0x000000ffff0a3224 */ /* 0x001fc400078e0016 */
[----:B------:R-:W-:-:S05]  /*23670*/  @P3 IMAD.MOV.U32 R11, RZ, RZ, R25 ;  /* 0x000000ffff0b3224 */ /* 0x000fca00078e0019 */
[----:B------:R0:W4:Y:S04]  /*23680*/  @P3 LDG.E.U8 R84, desc[UR24][R10.64] ;  /* 0x000000180a543981 */ /* 0x000128000c1e1100 */
[----:B--2---:R1:W-:Y:S04]  /*23690*/  STL [R1+0x1c8], R13 ;  /* 0x0001c80d01007387 */ /* 0x0043e80000100800 */
[----:B------:R-:W2:Y:S04]  /*236a0*/  LDL R29, [R1+0xad4] ;  /* 0x000ad400011d7983 */ /* 0x000ea80000100800 */
[----:B------:R-:W2:Y:S04]  /*236b0*/  LDL R15, [R1+0xad8] ;  /* 0x000ad800010f7983 */ /* 0x000ea80000100800 */
[----:B-1----:R-:W2:Y:S04]  /*236c0*/  LDL R13, [R1+0xad0] ;  /* 0x000ad000010d7983 */ /* 0x002ea80000100800 */
[----:B---3--:R-:W-:Y:S04]  /*236d0*/  STL [R1+0xd50], R86 ;  /* 0x000d505601007387 */ /* 0x008fe80000100800 */
[----:B------:R-:W3:Y:S04]  /*236e0*/  LDL R30, [R1+0xadc] ;  /* 0x000adc00011e7983 */ /* 0x000ee80000100800 */
[----:B------:R-:W3:Y:S04]  /*236f0*/  LDL R27, [R1+0xae0] ;  /* 0x000ae000011b7983 */ /* 0x000ee80000100800 */
[----:B------:R1:W-:Y:S04]  /*23700*/  STL [R1+0x1e0], R31 ;  /* 0x0001e01f01007387 */ /* 0x0003e80000100800 */
[----:B------:R-:W3:Y:S04]  /*23710*/  LDL R17, [R1+0xae8] ;  /* 0x000ae80001117983 */ /* 0x000ee80000100800 */
[----:B----4-:R-:W-:Y:S04]  /*23720*/  STL [R1+0xd54], R85 ;  /* 0x000d545501007387 */ /* 0x010fe80000100800 */
[----:B------:R-:W4:Y:S01]  /*23730*/  LDL R25, [R1+0xae4] ;  /* 0x000ae40001197983 */ /* 0x000f220000100800 */
[----:B0-----:R-:W-:Y:S01]  /*23740*/  @P3 IMAD.MOV.U32 R11, RZ, RZ, R26 ;  /* 0x000000ffff0b3224 */ /* 0x001fe200078e001a */
[----:B------:R-:W-:-:S02]  /*23750*/  ISETP.GT.AND P1, PT, R9, 0x29, PT ;  /* 0x000000290900780c */ /* 0x000fc40003f24270 */
[----:B------:R-:W4:Y:S01]  /*23760*/  LDL R26, [R1+0xaec] ;  /* 0x000aec00011a7983 */ /* 0x000f220000100800 */
[----:B------:R-:W-:Y:S01]  /*23770*/  PRMT R83, RZ, 0x7610, R83 ;  /* 0x00007610ff537816 */ /* 0x000fe20000000053 */
[----:B------:R-:W-:Y:S02]  /*23780*/  @P3 IMAD.MOV.U32 R10, RZ, RZ, R20 ;  /* 0x000000ffff0a3224 */ /* 0x000fe400078e0014 */
[----:B------:R-:W4:Y:S01]  /*23790*/  LDL R22, [R1+0xaf0] ;  /* 0x000af00001167983 */ /* 0x000f220000100800 */
[----:B------:R-:W-:-:S03]  /*237a0*/  PRMT R82, RZ, 0x7610, R82 ;  /* 0x00007610ff527816 */ /* 0x000fc60000000052 */
[----:B------:R0:W4:Y:S04]  /*237b0*/  @P3 LDG.E.U8 R83, desc[UR24][R10.64] ;  /* 0x000000180a533981 */ /* 0x000128000c1e1100 */
[----:B------:R-:W4:Y:S01]  /*237c0*/  LDL R20, [R1+0xaf8] ;  /* 0x000af80001147983 */ /* 0x000f220000100800 */
[----:B------:R-:W-:Y:S02]  /*237d0*/  PRMT R81, RZ, 0x7610, R81 ;  /* 0x00007610ff517816 */ /* 0x000fe40000000051 */
[----:B------:R-:W-:Y:S01]  /*237e0*/  PRMT R80, RZ, 0x7610, R80 ;  /* 0x00007610ff507816 */ /* 0x000fe20000000050 */
[----:B-1----:R-:W4:Y:S01]  /*237f0*/  LDL R31, [R1+0xb34] ;  /* 0x000b3400011f7983 */ /* 0x002f220000100800 */
[----:B0-----:R-:W-:Y:S02]  /*23800*/  @P1 IMAD.MOV.U32 R10, RZ, RZ, R12 ;  /* 0x000000ffff0a1224 */ /* 0x001fe400078e000c */
[----:B------:R-:W-:Y:S01]  /*23810*/  @P1 IMAD.MOV.U32 R11, RZ, RZ, R24 ;  /* 0x000000ffff0b1224 */ /* 0x000fe200078e0018 */
[----:B------:R-:W4:Y:S04]  /*23820*/  LDL R12, [R1+0xb00] ;  /* 0x000b0000010c7983 */ /* 0x000f280000100800 */
[----:B------:R-:W4:Y:S04]  /*23830*/  LDL R24, [R1+0xaf4] ;  /* 0x000af40001187983 */ /* 0x000f280000100800 */
[----:B------:R0:W4:Y:S01]  /*23840*/  @P1 LDG.E.U8 R82, desc[UR24][R10.64] ;  /* 0x000000180a521981 */ /* 0x000122000c1e1100 */
[----:B------:R-:W-:Y:S01]  /*23850*/  ISETP.GT.AND P3, PT, R9, 0x2a, PT ;  /* 0x0000002a0900780c */ /* 0x000fe20003f64270 */
[----:B0-----:R-:W-:-:S02]  /*23860*/  @P1 IMAD.MOV.U32 R11, RZ, RZ, R19 ;  /* 0x000000ffff0b1224 */ /* 0x001fc400078e0013 */
[----:B------:R-:W4:Y:S01]  /*23870*/  LDL R19, [R1+0xafc] ;  /* 0x000afc0001137983 */ /* 0x000f220000100800 */
[----:B------:R-:W-:Y:S02]  /*23880*/  PRMT R79, RZ, 0x7610, R79 ;  /* 0x00007610ff4f7816 */ /* 0x000fe4000000004f */
[----:B------:R-:W-:Y:S01]  /*23890*/  PRMT R78, RZ, 0x7610, R78 ;  /* 0x00007610ff4e7816 */ /* 0x000fe2000000004e */
[----:B--2---:R-:W-:Y:S02]  /*238a0*/  @P1 IMAD.MOV.U32 R10, RZ, RZ, R13 ;  /* 0x000000ffff0a1224 */ /* 0x004fe400078e000d */
[----:B------:R-:W2:Y:S04]  /*238b0*/  LDL R13, [R1+0xb08] ;  /* 0x000b0800010d7983 */ /* 0x000ea80000100800 */
[----:B------:R0:W2:Y:S02]  /*238c0*/  @P1 LDG.E.U8 R81, desc[UR24][R10.64] ;  /* 0x000000180a511981 */ /* 0x0000a4000c1e1100 */
[----:B0-----:R-:W-:-:S02]  /*238d0*/  @P1 IMAD.MOV.U32 R10, RZ, RZ, R15 ;  /* 0x000000ffff0a1224 */ /* 0x001fc400078e000f */
[----:B------:R-:W-:Y:S01]  /*238e0*/  @P1 IMAD.MOV.U32 R11, RZ, RZ, R29 ;  /* 0x000000ffff0b1224 */ /* 0x000fe200078e001d */
[----:B------:R-:W2:Y:S04]  /*238f0*/  LDL R15, [R1+0xb10] ;  /* 0x000b1000010f7983 */ /* 0x000ea80000100800 */
[----:B------:R-:W2:Y:S04]  /*23900*/  LDL R29, [R1+0xb04] ;  /* 0x000b0400011d7983 */ /* 0x000ea80000100800 */
[----:B------:R3:W2:Y:S02]  /*23910*/  @P1 LDG.E.U8 R80, desc[UR24][R10.64] ;  /* 0x000000180a501981 */ /* 0x0006a4000c1e1100 */
[----:B---3--:R-:W-:-:S02]  /*23920*/  @P1 IMAD.MOV.U32 R10, RZ, RZ, R27 ;  /* 0x000000ffff0a1224 */ /* 0x008fc400078e001b */
[----:B------:R-:W-:Y:S01]  /*23930*/  @P1 IMAD.MOV.U32 R11, RZ, RZ, R30 ;  /* 0x000000ffff0b1224 */ /* 0x000fe200078e001e */
[----:B------:R-:W3:Y:S04]  /*23940*/  LDL R27, [R1+0xb0c] ;  /* 0x000b0c00011b7983 */ /* 0x000ee80000100800 */
[----:B------:R0:W3:Y:S01]  /*23950*/  @P1 LDG.E.U8 R79, desc[UR24][R10.64] ;  /* 0x000000180a4f1981 */ /* 0x0000e2000c1e1100 */
[----:B------:R-:W-:Y:S02]  /*23960*/  PRMT R77, RZ, 0x7610, R77 ;  /* 0x00007610ff4d7816 */ /* 0x000fe4000000004d */
[----:B------:R-:W-:Y:S01]  /*23970*/  PRMT R76, RZ, 0x7610, R76 ;  /* 0x00007610ff4c7816 */ /* 0x000fe2000000004c */
[----:B------:R-:W3:Y:S01]  /*23980*/  LDL R30, [R1+0xb3c] ;  /* 0x000b3c00011e7983 */ /* 0x000ee20000100800 */
[----:B0-----:R-:W-:-:S02]  /*23990*/  @P3 IMAD.MOV.U32 R10, RZ, RZ, R17 ;  /* 0x000000ffff0a3224 */ /* 0x001fc400078e0011 */
[----:B----4-:R-:W-:Y:S01]  /*239a0*/  @P3 IMAD.MOV.U32 R11, RZ, RZ, R25 ;  /* 0x000000ffff0b3224 */ /* 0x010fe200078e0019 */
[----:B------:R-:W4:Y:S04]  /*239b0*/  LDL R17, [R1+0xb18] ;  /* 0x000b180001117983 */ /* 0x000f280000100800 */
[----:B------:R-:W4:Y:S04]  /*239c0*/  LDL R25, [R1+0xb14] ;  /* 0x000b140001197983 */ /* 0x000f280000100800 */
[----:B------:R0:W4:Y:S02]  /*239d0*/  @P3 LDG.E.U8 R78, desc[UR24][R10.64] ;  /* 0x000000180a4e3981 */ /* 0x000124000c1e1100 */
[----:B0-----:R-:W-:-:S02]  /*239e0*/  @P3 IMAD.MOV.U32 R11, RZ, RZ, R26 ;  /* 0x000000ffff0b3224 */ /* 0x001fc400078e001a */
[----:B------:R-:W4:Y:S01]  /*239f0*/  LDL R26, [R1+0xb1c] ;  /* 0x000b1c00011a7983 */ /* 0x000f220000100800 */
[----:B------:R-:W-:-:S03]  /*23a00*/  @P3 IMAD.MOV.U32 R10, RZ, RZ, R22 ;  /* 0x000000ffff0a3224 */ /* 0x000fc600078e0016 */
[----:B------:R-:W4:Y:S01]  /*23a10*/  LDL R22, [R1+0xb20] ;  /* 0x000b200001167983 */ /* 0x000f220000100800 */
[----:B------:R-:W-:-:S03]  /*23a20*/  ISETP.GT.AND P1, PT, R9, 0x2b, PT ;  /* 0x0000002b0900780c */ /* 0x000fc60003f24270 */
[----:B------:R0:W4:Y:S01]  /*23a30*/  @P3 LDG.E.U8 R77, desc[UR24][R10.64] ;  /* 0x000000180a4d3981 */ /* 0x000122000c1e1100 */
[----:B------:R-:W-:Y:S01]  /*23a40*/  PRMT R75, RZ, 0x7610, R75 ;  /* 0x00007610ff4b7816 */ /* 0x000fe2000000004b */
[----:B0-----:R-:W-:Y:S02]  /*23a50*/  @P3 IMAD.MOV.U32 R10, RZ, RZ, R20 ;  /* 0x000000ffff0a3224 */ /* 0x001fe400078e0014 */
[----:B------:R-:W-:Y:S01]  /*23a60*/  @P3 IMAD.MOV.U32 R11, RZ, RZ, R24 ;  /* 0x000000ffff0b3224 */ /* 0x000fe200078e0018 */
[----:B------:R-:W4:Y:S04]  /*23a70*/  LDL R20, [R1+0xb28] ;  /* 0x000b280001147983 */ /* 0x000f280000100800 */
[----:B------:R-:W4:Y:S04]  /*23a80*/  LDL R24, [R1+0xb24] ;  /* 0x000b240001187983 */ /* 0x000f280000100800 */
[----:B------:R0:W4:Y:S01]  /*23a90*/  @P3 LDG.E.U8 R76, desc[UR24][R10.64] ;  /* 0x000000180a4c3981 */ /* 0x000122000c1e1100 */
[----:B------:R-:W-:Y:S01]  /*23aa0*/  PRMT R74, RZ, 0x7610, R74 ;  /* 0x00007610ff4a7816 */ /* 0x000fe2000000004a */
[----:B0-----:R-:W-:-:S02]  /*23ab0*/  @P3 IMAD.MOV.U32 R10, RZ, RZ, R12 ;  /* 0x000000ffff0a3224 */ /* 0x001fc400078e000c */
[----:B------:R-:W-:Y:S01]  /*23ac0*/  @P3 IMAD.MOV.U32 R11, RZ, RZ, R19 ;  /* 0x000000ffff0b3224 */ /* 0x000fe200078e0013 */
[----:B------:R-:W4:Y:S04]  /*23ad0*/  LDL R12, [R1+0xb30] ;  /* 0x000b3000010c7983 */ /* 0x000f280000100800 */
[----:B------:R-:W4:Y:S04]  /*23ae0*/  LDL R19, [R1+0xb2c] ;  /* 0x000b2c0001137983 */ /* 0x000f280000100800 */
[----:B------:R2:W4:Y:S01]  /*23af0*/  @P3 LDG.E.U8 R75, desc[UR24][R10.64] ;  /* 0x000000180a4b3981 */ /* 0x000522000c1e1100 */
[----:B------:R-:W-:-:S02]  /*23b00*/  PRMT R71, RZ, 0x7610, R71 ;  /* 0x00007610ff477816 */ /* 0x000fc40000000047 */
[----:B------:R-:W-:Y:S01]  /*23b10*/  PRMT R69, RZ, 0x7610, R69 ;  /* 0x00007610ff457816 */ /* 0x000fe20000000045 */
[----:B--2---:R-:W-:Y:S02]  /*23b20*/  @P1 IMAD.MOV.U32 R10, RZ, RZ, R13 ;  /* 0x000000ffff0a1224 */ /* 0x004fe400078e000d */
[----:B------:R-:W2:Y:S01]  /*23b30*/  LDL R13, [R1+0xb38] ;  /* 0x000b3800010d7983 */ /* 0x000ea20000100800 */
[----:B------:R-:W-:Y:S01]  /*23b40*/  @P1 IMAD.MOV.U32 R11, RZ, RZ, R29 ;  /* 0x000000ffff0b1224 */ /* 0x000fe200078e001d */
[----:B------:R-:W-:Y:S02]  /*23b50*/  ISETP.GT.AND P3, PT, R9, 0x2c, PT ;  /* 0x0000002c0900780c */ /* 0x000fe40003f64270 */
[----:B------:R-:W2:Y:S04]  /*23b60*/  LDL R29, [R1+0x850] ;  /* 0x00085000011d7983 */ /* 0x000ea80000100800 */
[----:B------:R0:W2:Y:S02]  /*23b70*/  @P1 LDG.E.U8 R74, desc[UR24][R10.64] ;  /* 0x000000180a4a1981 */ /* 0x0000a4000c1e1100 */
[----:B0-----:R-:W-:-:S02]  /*23b80*/  @P1 IMAD.MOV.U32 R10, RZ, RZ, R15 ;  /* 0x000000ffff0a1224 */ /* 0x001fc400078e000f */
[----:B---3--:R-:W-:Y:S01]  /*23b90*/  @P1 IMAD.MOV.U32 R11, RZ, RZ, R27 ;  /* 0x000000ffff0b1224 */ /* 0x008fe200078e001b */
[----:B------:R-:W3:Y:S04]  /*23ba0*/  LDL R15, [R1+0x844] ;  /* 0x00084400010f7983 */ /* 0x000ee80000100800 */
[----:B------:R-:W3:Y:S04]  /*23bb0*/  LDL R27, [R1+0xb40] ;  /* 0x000b4000011b7983 */ /* 0x000ee80000100800 */
[----:B------:R4:W3:Y:S02]  /*23bc0*/  @P1 LDG.E.U8 R71, desc[UR24][R10.64] ;  /* 0x000000180a471981 */ /* 0x0008e4000c1e1100 */
[----:B----4-:R-:W-:-:S02]  /*23bd0*/  @P1 IMAD.MOV.U32 R10, RZ, RZ, R17 ;  /* 0x000000ffff0a1224 */ /* 0x010fc400078e0011 */
[----:B------:R-:W-:Y:S01]  /*23be0*/  @P1 IMAD.MOV.U32 R11, RZ, RZ, R25 ;  /* 0x000000ffff0b1224 */ /* 0x000fe200078e0019 */
[----:B------:R-:W4:Y:S04]  /*23bf0*/  LDL R17, [R1+0x84c] ;  /* 0x00084c0001117983 */ /* 0x000f280000100800 */
[----:B------:R-:W4:Y:S04]  /*23c00*/  LDL R25, [R1+0x840] ;  /* 0x0008400001197983 */ /* 0x000f280000100800 */
[----:B------:R0:W4:Y:S02]  /*23c10*/  @P1 LDG.E.U8 R69, desc[UR24][R10.64] ;  /* 0x000000180a451981 */ /* 0x000124000c1e1100 */
[----:B0-----:R-:W-:-:S02]  /*23c20*/  @P1 IMAD.MOV.U32 R11, RZ, RZ, R26 ;  /* 0x000000ffff0b1224 */ /* 0x001fc400078e001a */
[----:B------:R-:W4:Y:S01]  /*23c30*/  LDL R26, [R1+0x848] ;  /* 0x00084800011a7983 */ /* 0x000f220000100800 */
[----:B------:R-:W-:Y:S01]  /*23c40*/  PRMT R68, RZ, 0x7610, R68 ;  /* 0x00007610ff447816 */ /* 0x000fe20000000044 */
[----:B------:R-:W-:Y:S01]  /*23c50*/  @P1 IMAD.MOV.U32 R10, RZ, RZ, R22 ;  /* 0x000000ffff0a1224 */ /* 0x000fe200078e0016 */
[----:B------:R-:W-:Y:S01]  /*23c60*/  PRMT R67, RZ, 0x7610, R67 ;  /* 0x00007610ff437816 */ /* 0x000fe20000000043 */
[----:B------:R-:W4:Y:S04]  /*23c70*/  LDL R22, [R1+0x854] ;  /* 0x0008540001167983 */ /* 0x000f280000100800 */
[----:B------:R0:W4:Y:S01]  /*23c80*/  @P1 LDG.E.U8 R68, desc[UR24][R10.64] ;  /* 0x000000180a441981 */ /* 0x000122000c1e1100 */
[----:B------:R-:W-:Y:S01]  /*23c90*/  PRMT R66, RZ, 0x7610, R66 ;  /* 0x00007610ff427816 */ /* 0x000fe20000000042 */
[----:B0-----:R-:W-:-:S02]  /*23ca0*/  @P3 IMAD.MOV.U32 R10, RZ, RZ, R20 ;  /* 0x000000ffff0a3224 */ /* 0x001fc400078e0014 */
[----:B------:R-:W-:Y:S01]  /*23cb0*/  @P3 IMAD.MOV.U32 R11, RZ, RZ, R24 ;  /* 0x000000ffff0b3224 */ /* 0x000fe200078e0018 */
[----:B------:R-:W4:Y:S04]  /*23cc0*/  LDL R20, [R1+0x85c] ;  /* 0x00085c0001147983 */ /* 0x000f280000100800 */
[----:B------:R0:W4:Y:S04]  /*23cd0*/  @P3 LDG.E.U8 R67, desc[UR24][R10.64] ;  /* 0x000000180a433981 */ /* 0x000128000c1e1100 */
[----:B------:R-:W4:Y:S01]  /*23ce0*/  LDL R24, [R1+0x858] ;  /* 0x0008580001187983 */ /* 0x000f220000100800 */
[----:B------:R-:W-:Y:S01]  /*23cf0*/  ISETP.GT.AND P1, PT, R9, 0x2d, PT ;  /* 0x0000002d0900780c */ /* 0x000fe20003f24270 */
[----:B0-----:R-:W-:Y:S01]  /*23d00*/  @P3 IMAD.MOV.U32 R10, RZ, RZ, R12 ;  /* 0x000000ffff0a3224 */ /* 0x001fe200078e000c */
[----:B------:R-:W-:Y:S01]  /*23d10*/  PRMT R65, RZ, 0x7610, R65 ;  /* 0x00007610ff417816 */ /* 0x000fe20000000041 */
[----:B------:R-:W4:Y:S01]  /*23d20*/  LDL R12, [R1+0x744] ;  /* 0x00074400010c7983 */ /* 0x000f220000100800 */
[----:B------:R-:W-:-:S03]  /*23d30*/  @P3 IMAD.MOV.U32 R11, RZ, RZ, R19 ;  /* 0x000000ffff0b3224 */ /* 0x000fc600078e0013 */
[----:B------:R-:W4:Y:S04]  /*23d40*/  LDL R19, [R1+0x740] ;  /* 0x0007400001137983 */ /* 0x000f280000100800 */
[----:B------:R0:W4:Y:S01]  /*23d50*/  @P3 LDG.E.U8 R66, desc[UR24][R10.64] ;  /* 0x000000180a423981 */ /* 0x000122000c1e1100 */
[----:B------:R-:W-:Y:S01]  /*23d60*/  PRMT R64, RZ, 0x7610, R64 ;  /* 0x00007610ff407816 */ /* 0x000fe20000000040 */
[----:B0-----:R-:W-:Y:S01]  /*23d70*/  @P3 IMAD.MOV.U32 R11, RZ, RZ, R31 ;  /* 0x000000ffff0b3224 */ /* 0x001fe200078e001f */
[----:B------:R-:W-:Y:S01]  /*23d80*/  PRMT R63, RZ, 0x7610, R63 ;  /* 0x00007610ff3f7816 */ /* 0x000fe2000000003f */
[----:B--2---:R-:W-:Y:S02]  /*23d90*/  @P3 IMAD.MOV.U32 R10, RZ, RZ, R13 ;  /* 0x000000ffff0a3224 */ /* 0x004fe400078e000d */
[----:B------:R-:W2:Y:S04]  /*23da0*/  LDL R13, [R1+0x74c] ;  /* 0x00074c00010d7983 */ /* 0x000ea80000100800 */
[----:B------:R0:W2:Y:S02]  /*23db0*/  @P3 LDG.E.U8 R65, desc[UR24][R10.64] ;  /* 0x000000180a413981 */ /* 0x0000a4000c1e1100 */
[----:B0-----:R-:W-:-:S02]  /*23dc0*/  @P3 IMAD.MOV.U32 R11, RZ, RZ, R30 ;  /* 0x000000ffff0b3224 */ /* 0x001fc400078e001e */
[----:B---3--:R-:W-:Y:S02]  /*23dd0*/  @P3 IMAD.MOV.U32 R10, RZ, RZ, R27 ;  /* 0x000000ffff0a3224 */ /* 0x008fe400078e001b */
[----:B------:R-:W3:Y:S04]  /*23de0*/  LDL R27, [R1+0x748] ;  /* 0x00074800011b7983 */ /* 0x000ee80000100800 */
[----:B------:R0:W3:Y:S02]  /*23df0*/  @P3 LDG.E.U8 R64, desc[UR24][R10.64] ;  /* 0x000000180a403981 */ /* 0x0000e4000c1e1100 */
[----:B0-----:R-:W-:Y:S02]  /*23e00*/  @P1 IMAD.MOV.U32 R10, RZ, RZ, R15 ;  /* 0x000000ffff0a1224 */ /* 0x001fe400078e000f */
[----:B------:R-:W3:Y:S01]  /*23e10*/  LDL R15, [R1+0x754] ;  /* 0x00075400010f7983 */ /* 0x000ee20000100800 */
[----:B----4-:R-:W-:-:S03]  /*23e20*/  @P1 IMAD.MOV.U32 R11, RZ, RZ, R25 ;  /* 0x000000ffff0b1224 */ /* 0x010fc600078e0019 */
[----:B------:R-:W4:Y:S04]  /*23e30*/  LDL R25, [R1+0x750] ;  /* 0x0007500001197983 */ /* 0x000f280000100800 */
[----:B------:R0:W4:Y:S02]  /*23e40*/  @P1 LDG.E.U8 R63, desc[UR24][R10.64] ;  /* 0x000000180a3f1981 */ /* 0x000124000c1e1100 */
[----:B0-----:R-:W-:Y:S02]  /*23e50*/  @P1 IMAD.MOV.U32 R10, RZ, RZ, R17 ;  /* 0x000000ffff0a1224 */ /* 0x001fe400078e0011 */
[----:B------:R-:W-:Y:S01]  /*23e60*/  @P1 IMAD.MOV.U32 R11, RZ, RZ, R26 ;  /* 0x000000ffff0b1224 */ /* 0x000fe200078e001a */
[----:B------:R-:W4:Y:S04]  /*23e70*/  LDL R17, [R1+0x75c] ;  /* 0x00075c0001117983 */ /* 0x000f280000100800 */
[----:B------:R-:W4:Y:S01]  /*23e80*/  LDL R26, [R1+0x758] ;  /* 0x00075800011a7983 */ /* 0x000f220000100800 */
[----:B------:R-:W-:-:S02]  /*23e90*/  PRMT R62, RZ, 0x7610, R62 ;  /* 0x00007610ff3e7816 */ /* 0x000fc4000000003e */
[----:B------:R-:W-:Y:S02]  /*23ea0*/  ISETP.GT.AND P3, PT, R9, 0x2e, PT ;  /* 0x0000002e0900780c */ /* 0x000fe40003f64270 */
[----:B------:R-:W-:Y:S02]  /*23eb0*/  PRMT R61, RZ, 0x7610, R61 ;  /* 0x00007610ff3d7816 */ /* 0x000fe4000000003d */
[----:B------:R0:W4:Y:S01]  /*23ec0*/  @P1 LDG.E.U8 R62, desc[UR24][R10.64] ;  /* 0x000000180a3e1981 */ /* 0x000122000c1e1100 */
[----:B------:R-:W-:Y:S01]  /*23ed0*/  PRMT R60, RZ, 0x7610, R60 ;  /* 0x00007610ff3c7816 */ /* 0x000fe2000000003c */
[----:B0-----:R-:W-:Y:S02]  /*23ee0*/  @P1 IMAD.MOV.U32 R10, RZ, RZ, R22 ;  /* 0x000000ffff0a1224 */ /* 0x001fe400078e0016 */
[----:B------:R-:W-:Y:S01]  /*23ef0*/  @P1 IMAD.MOV.U32 R11, RZ, RZ, R29 ;  /* 0x000000ffff0b1224 */ /* 0x000fe200078e001d */
[----:B------:R-:W4:Y:S04]  /*23f00*/  LDL R22, [R1+0x764] ;  /* 0x0007640001167983 */ /* 0x000f280000100800 */
[----:B------:R0:W4:Y:S01]  /*23f10*/  @P1 LDG.E.U8 R61, desc[UR24][R10.64] ;  /* 0x000000180a3d1981 */ /* 0x000122000c1e1100 */
[----:B------:R-:W-:Y:S01]  /*23f20*/  PRMT R28, RZ, 0x7610, R28 ;  /* 0x00007610ff1c7816 */ /* 0x000fe2000000001c */
[----:B0-----:R-:W-:-:S02]  /*23f30*/  @P1 IMAD.MOV.U32 R10, RZ, RZ, R20 ;  /* 0x000000ffff0a1224 */ /* 0x001fc400078e0014 */
[----:B------:R-:W-:Y:S01]  /*23f40*/  @P1 IMAD.MOV.U32 R11, RZ, RZ, R24 ;  /* 0x000000ffff0b1224 */ /* 0x000fe200078e0018 */
[----:B------:R-:W-:Y:S01]  /*23f50*/  PRMT R14, RZ, 0x7610, R14 ;  /* 0x00007610ff0e7816 */ /* 0x000fe2000000000e */
[----:B------:R-:W4:Y:S04]  /*23f60*/  LDL R24, [R1+0x760] ;  /* 0x0007600001187983 */ /* 0x000f280000100800 */
[----:B------:R0:W4:Y:S04]  /*23f70*/  @P1 LDG.E.U8 R60, desc[UR24][R10.64] ;  /* 0x000000180a3c1981 */ /* 0x000128000c1e1100 */
[----:B------:R-:W4:Y:S01]  /*23f80*/  LDL R20, [R1+0x768] ;  /* 0x0007680001147983 */ /* 0x000f220000100800 */
[----:B0-----:R-:W-:-:S02]  /*23f90*/  @P3 IMAD.MOV.U32 R10, RZ, RZ, R12 ;  /* 0x000000ffff0a3224 */ /* 0x001fc400078e000c */
[----:B------:R-:W-:Y:S01]  /*23fa0*/  @P3 IMAD.MOV.U32 R11, RZ, RZ, R19 ;  /* 0x000000ffff0b3224 */ /* 0x000fe200078e0013 */
[----:B------:R-:W-:Y:S01]  /*23fb0*/  PRMT R23, RZ, 0x7610, R23 ;  /* 0x00007610ff177816 */ /* 0x000fe20000000017 */
[----:B------:R-:W4:Y:S04]  /*23fc0*/  LDL R19, [R1+0x76c] ;  /* 0x00076c0001137983 */ /* 0x000f280000100800 */
[----:B------:R2:W4:Y:S01]  /*23fd0*/  @P3 LDG.E.U8 R28, desc[UR24][R10.64] ;  /* 0x000000180a1c3981 */ /* 0x000522000c1e1100 */
[----:B------:R-:W-:-:S03]  /*23fe0*/  PRMT R16, RZ, 0x7610, R16 ;  /* 0x00007610ff107816 */ /* 0x000fc60000000010 */
[----:B------:R-:W4:Y:S01]  /*23ff0*/  LDL R12, [R1+0x400] ;  /* 0x00040000010c7983 */ /* 0x000f220000100800 */
[----:B--2---:R-:W-:-:S03]  /*24000*/  @P3 IMAD.MOV.U32 R10, RZ, RZ, R13 ;  /* 0x000000ffff0a3224 */ /* 0x004fc600078e000d */
[----:B------:R-:W2:Y:S01]  /*24010*/  LDL R13, [R1+0x3fc] ;  /* 0x0003fc00010d7983 */ /* 0x000ea20000100800 */
[----:B---3--:R-:W-:-:S05]  /*24020*/  @P3 IMAD.MOV.U32 R11, RZ, RZ, R27 ;  /* 0x000000ffff0b3224 */ /* 0x008fca00078e001b */
[----:B------:R0:W3:Y:S02]  /*24030*/  @P3 LDG.E.U8 R14, desc[UR24][R10.64] ;  /* 0x000000180a0e3981 */ /* 0x0000e4000c1e1100 */
[----:B0-----:R-:W-:Y:S02]  /*24040*/  @P3 IMAD.MOV.U32 R10, RZ, RZ, R15 ;  /* 0x000000ffff0a3224 */ /* 0x001fe400078e000f */
[----:B----4-:R-:W-:-:S05]  /*24050*/  @P3 IMAD.MOV.U32 R11, RZ, RZ, R25 ;  /* 0x000000ffff0b3224 */ /* 0x010fca00078e0019 */
[----:B------:R0:W4:Y:S02]  /*24060*/  @P3 LDG.E.U8 R23, desc[UR24][R10.64] ;  /* 0x000000180a173981 */ /* 0x000124000c1e1100 */
[----:B0-----:R-:W-:Y:S02]  /*24070*/  @P3 IMAD.MOV.U32 R10, RZ, RZ, R17 ;  /* 0x000000ffff0a3224 */ /* 0x001fe400078e0011 */
[----:B------:R-:W-:-:S05]  /*24080*/  @P3 IMAD.MOV.U32 R11, RZ, RZ, R26 ;  /* 0x000000ffff0b3224 */ /* 0x000fca00078e001a */
[----:B------:R0:W4:Y:S01]  /*24090*/  @P3 LDG.E.U8 R16, desc[UR24][R10.64] ;  /* 0x000000180a103981 */ /* 0x000122000c1e1100 */
[----:B------:R-:W-:Y:S02]  /*240a0*/  ISETP.GT.AND P1, PT, R9, 0x2f, PT ;  /* 0x0000002f0900780c */ /* 0x000fe40003f24270 */
[----:B------:R-:W-:Y:S02]  /*240b0*/  PRMT R21, RZ, 0x7610, R21 ;  /* 0x00007610ff157816 */ /* 0x000fe40000000015 */
[----:B------:R-:W-:-:S09]  /*240c0*/  PRMT R18, RZ, 0x7610, R18 ;  /* 0x00007610ff127816 */ /* 0x000fd20000000012 */
[----:B0-----:R-:W-:Y:S02]  /*240d0*/  @P1 IMAD.MOV.U32 R10, RZ, RZ, R22 ;  /* 0x000000ffff0a1224 */ /* 0x001fe400078e0016 */
[----:B------:R-:W-:-:S05]  /*240e0*/  @P1 IMAD.MOV.U32 R11, RZ, RZ, R24 ;  /* 0x000000ffff0b1224 */ /* 0x000fca00078e0018 */
[----:B------:R0:W4:Y:S02]  /*240f0*/  @P1 LDG.E.U8 R21, desc[UR24][R10.64] ;  /* 0x000000180a151981 */ /* 0x000124000c1e1100 */
[----:B0-----:R-:W-:Y:S02]  /*24100*/  @P1 IMAD.MOV.U32 R11, RZ, RZ, R20 ;  /* 0x000000ffff0b1224 */ /* 0x001fe400078e0014 */
[----:B------:R-:W-:-:S05]  /*24110*/  @P1 IMAD.MOV.U32 R10, RZ, RZ, R19 ;  /* 0x000000ffff0a1224 */ /* 0x000fca00078e0013 */
[----:B------:R0:W4:Y:S01]  /*24120*/  @P1 LDG.E.U8 R18, desc[UR24][R10.64] ;  /* 0x000000180a121981 */ /* 0x000122000c1e1100 */
[----:B------:R-:W-:Y:S01]  /*24130*/  PRMT R7, RZ, 0x7610, R7 ;  /* 0x00007610ff077816 */ /* 0x000fe20000000007 */
[----:B0-----:R-:W-:Y:S02]  /*24140*/  @P1 IMAD.MOV.U32 R10, RZ, RZ, R12 ;  /* 0x000000ffff0a1224 */ /* 0x001fe400078e000c */
[----:B--2---:R-:W-:-:S05]  /*24150*/  @P1 IMAD.MOV.U32 R11, RZ, RZ, R13 ;  /* 0x000000ffff0b1224 */ /* 0x004fca00078e000d */
[----:B------:R-:W2:Y:S04]  /*24160*/  @P1 LDG.E.U8 R7, desc[UR24][R10.64] ;  /* 0x000000180a071981 */ /* 0x000ea8000c1e1100 */
[----:B---3--:R0:W-:Y:S04]  /*24170*/  STL [R1+0x16c], R14 ;  /* 0x00016c0e01007387 */ /* 0x0081e80000100800 */
[----:B------:R-:W3:Y:S04]  /*24180*/  LDL R15, [R1+0xb44] ;  /* 0x000b4400010f7983 */ /* 0x000ee80000100800 */
[----:B------:R-:W3:Y:S04]  /*24190*/  LDL R25, [R1+0xb48] ;  /* 0x000b480001197983 */ /* 0x000ee80000100800 */
[----:B0-----:R-:W3:Y:S04]  /*241a0*/  LDL R14, [R1+0xc80] ;  /* 0x000c8000010e7983 */ /* 0x001ee80000100800 */
[----:B----4-:R0:W-:Y:S04]  /*241b0*/  STL [R1+0x164], R23 ;  /* 0x0001641701007387 */ /* 0x0101e80000100800 */
[----:B------:R-:W4:Y:S04]  /*241c0*/  LDL R17, [R1+0xb50] ;  /* 0x000b500001117983 */ /* 0x000f280000100800 */
[----:B0-----:R-:W4:Y:S04]  /*241d0*/  LDL R23, [R1+0xb4c] ;  /* 0x000b4c0001177983 */ /* 0x001f280000100800 */
[----:B------:R0:W-:Y:S04]  /*241e0*/  STL [R1+0x158], R16 ;  /* 0x0001581001007387 */ /* 0x0001e80000100800 */
[----:B------:R-:W4:Y:S01]  /*241f0*/  LDL R22, [R1+0xb5c] ;  /* 0x000b5c0001167983 */ /* 0x000f220000100800 */
[----:B------:R-:W-:-:S03]  /*24200*/  ISETP.GT.AND P4, PT, R9, 0x30, PT ;  /* 0x000000300900780c */ /* 0x000fc60003f84270 */
[----:B------:R-:W4:Y:S04]  /*24210*/  LDL R24, [R1+0xb58] ;  /* 0x000b580001187983 */ /* 0x000f280000100800 */
[----:B0-----:R-:W4:Y:S01]  /*24220*/  LDL R16, [R1+0xb54] ;  /* 0x000b540001107983 */ /* 0x001f220000100800 */
[----:B------:R-:W-:-:S03]  /*24230*/  PRMT R58, RZ, 0x7610, R58 ;  /* 0x00007610ff3a7816 */ /* 0x000fc6000000003a */
[----:B------:R-:W4:Y:S01]  /*24240*/  LDL R19, [R1+0xb60] ;  /* 0x000b600001137983 */ /* 0x000f220000100800 */
[----:B------:R-:W-:Y:S02]  /*24250*/  PRMT R56, RZ, 0x7610, R56 ;  /* 0x00007610ff387816 */ /* 0x000fe40000000038 */
[----:B------:R-:W-:Y:S01]  /*24260*/  PRMT R54, RZ, 0x7610, R54 ;  /* 0x00007610ff367816 */ /* 0x000fe20000000036 */
[----:B------:R0:W-:Y:S04]  /*24270*/  STL [R1+0x140], R18 ;  /* 0x0001401201007387 */ /* 0x0001e80000100800 */
[----:B0-----:R-:W4:Y:S04]  /*24280*/  LDL R18, [R1+0xb64] ;  /* 0x000b640001127983 */ /* 0x001f280000100800 */
[----:B------:R-:W-:Y:S04]  /*24290*/  STL [R1+0x170], R28 ;  /* 0x0001701c01007387 */ /* 0x000fe80000100800 */
[----:B------:R-:W4:Y:S04]  /*242a0*/  LDL R13, [R1+0xb68] ;  /* 0x000b6800010d7983 */ /* 0x000f280000100800 */
[----:B------:R-:W4:Y:S04]  /*242b0*/  LDL R12, [R1+0xb6c] ;  /* 0x000b6c00010c7983 */ /* 0x000f280000100800 */
[----:B------:R0:W-:Y:S04]  /*242c0*/  STL [R1+0x14c], R21 ;  /* 0x00014c1501007387 */ /* 0x0001e80000100800 */
[----:B------:R-:W4:Y:S04]  /*242d0*/  LDL R20, [R1+0xb74] ;  /* 0x000b740001147983 */ /* 0x000f280000100800 */
[----:B0-----:R-:W4:Y:S04]  /*242e0*/  LDL R21, [R1+0xb70] ;  /* 0x000b700001157983 */ /* 0x001f280000100800 */
[----:B--2---:R0:W-:Y:S04]  /*242f0*/  STL [R1+0xcf8], R7 ;  /* 0x000cf80701007387 */ /* 0x0041e80000100800 */
[----:B------:R-:W2:Y:S01]  /*24300*/  LDL R26, [R1+0xb80] ;  /* 0x000b8000011a7983 */ /* 0x000ea20000100800 */
[----:B------:R-:W-:-:S02]  /*24310*/  ISETP.GT.AND P3, PT, R9, 0x31, PT ;  /* 0x000000310900780c */ /* 0x000fc40003f64270 */
[----:B------:R-:W-:Y:S01]  /*24320*/  PRMT R52, RZ, 0x7610, R52 ;  /* 0x00007610ff347816 */ /* 0x000fe20000000034 */
[----:B------:R-:W2:Y:S04]  /*24330*/  LDL R30, [R1+0xbb0] ;  /* 0x000bb000011e7983 */ /* 0x000ea80000100800 */
[----:B0-----:R-:W2:Y:S01]  /*24340*/  LDL R7, [R1+0xb94] ;  /* 0x000b940001077983 */ /* 0x001ea20000100800 */
[----:B------:R-:W-:Y:S02]  /*24350*/  PRMT R50, RZ, 0x7610, R50 ;  /* 0x00007610ff327816 */ /* 0x000fe40000000032 */
[----:B------:R-:W-:Y:S01]  /*24360*/  PRMT R48, RZ, 0x7610, R48 ;  /* 0x00007610ff307816 */ /* 0x000fe20000000030 */
[----:B------:R-:W2:Y:S04]  /*24370*/  LDL R27, [R1+0xbb4] ;  /* 0x000bb400011b7983 */ /* 0x000ea80000100800 */
[----:B------:R-:W2:Y:S04]  /*24380*/  LDL R29, [R1+0xbc8] ;  /* 0x000bc800011d7983 */ /* 0x000ea80000100800 */
[----:B------:R-:W2:Y:S04]  /*24390*/  LDL R28, [R1+0xbcc] ;  /* 0x000bcc00011c7983 */ /* 0x000ea80000100800 */
[----:B------:R-:W2:Y:S04]  /*243a0*/  LDL R31, [R1+0xbd8] ;  /* 0x000bd800011f7983 */ /* 0x000ea80000100800 */
[----:B------:R-:W2:Y:S01]  /*243b0*/  LDL R32, [R1+0xbe8] ;  /* 0x000be80001207983 */ /* 0x000ea20000100800 */
[----:B------:R-:W-:-:S03]  /*243c0*/  ISETP.GT.AND P5, PT, R9, 0x38, PT ;  /* 0x000000380900780c */ /* 0x000fc60003fa4270 */
[----:B------:R-:W2:Y:S04]  /*243d0*/  LDL R35, [R1+0xbf8] ;  /* 0x000bf80001237983 */ /* 0x000ea80000100800 */
[----:B------:R-:W2:Y:S01]  /*243e0*/  LDL R34, [R1+0xbfc] ;  /* 0x000bfc0001227983 */ /* 0x000ea20000100800 */
[----:B---3--:R-:W-:-:S03]  /*243f0*/  @P4 IMAD.MOV.U32 R11, RZ, RZ, R15 ;  /* 0x000000ffff0b4224 */ /* 0x008fc600078e000f */
[----:B------:R-:W3:Y:S04]  /*24400*/  LDL R36, [R1+0xc00] ;  /* 0x000c000001247983 */ /* 0x000ee80000100800 */
[----:B------:R-:W2:Y:S01]  /*24410*/  LDL R15, [R1+0xb78] ;  /* 0x000b7800010f7983 */ /* 0x000ea20000100800 */
[----:B------:R-:W-:-:S03]  /*24420*/  @P4 IMAD.MOV.U32 R10, RZ, RZ, R14 ;  /* 0x000000ffff0a4224 */ /* 0x000fc600078e000e */
[----:B------:R-:W2:Y:S04]  /*24430*/  LDL R33, [R1+0xc08] ;  /* 0x000c080001217983 */ /* 0x000ea80000100800 */
[----:B------:R0:W2:Y:S04]  /*24440*/  @P4 LDG.E.U8 R58, desc[UR24][R10.64] ;  /* 0x000000180a3a4981 */ /* 0x0000a8000c1e1100 */
[----:B------:R-:W2:Y:S04]  /*24450*/  LDL R14, [R1+0xb7c] ;  /* 0x000b7c00010e7983 */ /* 0x000ea80000100800 */
[----:B------:R-:W3:Y:S01]  /*24460*/  LDL R39, [R1+0xc10] ;  /* 0x000c100001277983 */ /* 0x000ee20000100800 */
[----:B0-----:R-:W-:-:S03]  /*24470*/  @P4 IMAD.MOV.U32 R11, RZ, RZ, R25 ;  /* 0x000000ffff0b4224 */ /* 0x001fc600078e0019 */
[----:B------:R-:W3:Y:S01]  /*24480*/  LDL R25, [R1+0xba0] ;  /* 0x000ba00001197983 */ /* 0x000ee20000100800 */
[----:B----4-:R-:W-:-:S03]  /*24490*/  @P4 IMAD.MOV.U32 R10, RZ, RZ, R23 ;  /* 0x000000ffff0a4224 */ /* 0x010fc600078e0017 */
[----:B------:R-:W4:Y:S04]  /*244a0*/  LDL R23, [R1+0xb84] ;  /* 0x000b840001177983 */ /* 0x000f280000100800 */
[----:B------:R0:W3:Y:S04]  /*244b0*/  @P4 LDG.E.U8 R56, desc[UR24][R10.64] ;  /* 0x000000180a384981 */ /* 0x0000e8000c1e1100 */
[----:B------:R-:W3:Y:S04]  /*244c0*/  LDL R38, [R1+0xc14] ;  /* 0x000c140001267983 */ /* 0x000ee80000100800 */
[----:B------:R-:W3:Y:S01]  /*244d0*/  LDL R40, [R1+0x868] ;  /* 0x0008680001287983 */ /* 0x000ee20000100800 */
[----:B0-----:R-:W-:-:S03]  /*244e0*/  @P4 IMAD.MOV.U32 R11, RZ, RZ, R17 ;  /* 0x000000ffff0b4224 */ /* 0x001fc600078e0011 */
[----:B------:R-:W3:Y:S04]  /*244f0*/  LDL R17, [R1+0xb88] ;  /* 0x000b880001117983 */ /* 0x000ee80000100800 */
[----:B------:R-:W3:Y:S01]  /*24500*/  LDL R37, [R1+0xc20] ;  /* 0x000c200001257983 */ /* 0x000ee20000100800 */
[----:B------:R-:W-:-:S03]  /*24510*/  @P4 IMAD.MOV.U32 R10, RZ, RZ, R16 ;  /* 0x000000ffff0a4224 */ /* 0x000fc600078e0010 */
[----:B------:R-:W3:Y:S04]  /*24520*/  LDL R16, [R1+0xb8c] ;  /* 0x000b8c0001107983 */ /* 0x000ee80000100800 */
[----:B------:R0:W3:Y:S04]  /*24530*/  @P4 LDG.E.U8 R54, desc[UR24][R10.64] ;  /* 0x000000180a364981 */ /* 0x0000e8000c1e1100 */
[----:B------:R-:W3:Y:S04]  /*24540*/  LDL R43, [R1+0xc28] ;  /* 0x000c2800012b7983 */ /* 0x000ee80000100800 */
[----:B------:R-:W3:Y:S01]  /*24550*/  LDL R42, [R1+0xc2c] ;  /* 0x000c2c00012a7983 */ /* 0x000ee20000100800 */
[----:B0-----:R-:W-:-:S03]  /*24560*/  @P4 IMAD.MOV.U32 R10, RZ, RZ, R22 ;  /* 0x000000ffff0a4224 */ /* 0x001fc600078e0016 */
[----:B------:R-:W3:Y:S01]  /*24570*/  LDL R22, [R1+0xb90] ;  /* 0x000b900001167983 */ /* 0x000ee20000100800 */
[----:B------:R-:W-:-:S03]  /*24580*/  @P4 IMAD.MOV.U32 R11, RZ, RZ, R24 ;  /* 0x000000ffff0b4224 */ /* 0x000fc600078e0018 */
[----:B------:R-:W3:Y:S04]  /*24590*/  LDL R24, [R1+0xba4] ;  /* 0x000ba40001187983 */ /* 0x000ee80000100800 */
[----:B------:R0:W3:Y:S01]  /*245a0*/  @P4 LDG.E.U8 R52, desc[UR24][R10.64] ;  /* 0x000000180a344981 */ /* 0x0000e2000c1e1100 */
[----:B------:R-:W-:-:S03]  /*245b0*/  ISETP.GT.AND P4, PT, R9, 0x32, PT ;  /* 0x000000320900780c */ /* 0x000fc60003f84270 */
[----:B------:R-:W3:Y:S04]  /*245c0*/  LDL R46, [R1+0xc38] ;  /* 0x000c3800012e7983 */ /* 0x000ee80000100800 */
[----:B------:R-:W3:Y:S01]  /*245d0*/  LDL R41, [R1+0x870] ;  /* 0x0008700001297983 */ /* 0x000ee20000100800 */
[----:B0-----:R-:W-:-:S03]  /*245e0*/  @P3 IMAD.MOV.U32 R11, RZ, RZ, R19 ;  /* 0x000000ffff0b3224 */ /* 0x001fc600078e0013 */
[----:B------:R-:W3:Y:S04]  /*245f0*/  LDL R19, [R1+0xb98] ;  /* 0x000b980001137983 */ /* 0x000ee80000100800 */
[----:B------:R-:W3:Y:S04]  /*24600*/  LDL R45, [R1+0xc40] ;  /* 0x000c4000012d7983 */ /* 0x000ee80000100800 */
[----:B------:R-:W3:Y:S04]  /*24610*/  LDL R44, [R1+0xc44] ;  /* 0x000c4400012c7983 */ /* 0x000ee80000100800 */
[----:B------:R-:W3:Y:S01]  /*24620*/  LDL R70, [R1+0xc50] ;  /* 0x000c500001467983 */ /* 0x000ee20000100800 */
[----:B------:R-:W-:-:S03]  /*24630*/  @P3 IMAD.MOV.U32 R10, RZ, RZ, R18 ;  /* 0x000000ffff0a3224 */ /* 0x000fc600078e0012 */
[----:B------:R-:W3:Y:S04]  /*24640*/  LDL R93, [R1+0x878] ;  /* 0x00087800015d7983 */ /* 0x000ee80000100800 */
[----:B------:R0:W3:Y:S04]  /*24650*/  @P3 LDG.E.U8 R50, desc[UR24][R10.64] ;  /* 0x000000180a323981 */ /* 0x0000e8000c1e1100 */
[----:B------:R-:W3:Y:S04]  /*24660*/  LDL R18, [R1+0xb9c] ;  /* 0x000b9c0001127983 */ /* 0x000ee80000100800 */
[----:B------:R1:W3:Y:S01]  /*24670*/  @P3 LDG.E.U8 R48, desc[UR24][R12.64] ;  /* 0x000000180c303981 */ /* 0x0002e2000c1e1100 */
[----:B0-----:R-:W-:-:S02]  /*24680*/  PRMT R10, RZ, 0x7610, R10 ;  /* 0x00007610ff0a7816 */ /* 0x001fc4000000000a */
[----:B------:R-:W-:Y:S01]  /*24690*/  PRMT R11, RZ, 0x7610, R11 ;  /* 0x00007610ff0b7816 */ /* 0x000fe2000000000b */
[----:B------:R-:W3:Y:S04]  /*246a0*/  LDL R92, [R1+0x87c] ;  /* 0x00087c00015c7983 */ /* 0x000ee80000100800 */
[----:B------:R-:W3:Y:S01]  /*246b0*/  LDL R47, [R1+0xc60] ;  /* 0x000c6000012f7983 */ /* 0x000ee20000100800 */
[----:B-1----:R-:W-:Y:S02]  /*246c0*/  @P3 IMAD.MOV.U32 R12, RZ, RZ, R20 ;  /* 0x000000ffff0c3224 */ /* 0x002fe400078e0014 */
[----:B------:R-:W-:Y:S01]  /*246d0*/  @P3 IMAD.MOV.U32 R13, RZ, RZ, R21 ;  /* 0x000000ffff0d3224 */ /* 0x000fe200078e0015 */
[----:B------:R-:W3:Y:S04]  /*246e0*/  LDL R20, [R1+0xbac] ;  /* 0x000bac0001147983 */ /* 0x000ee80000100800 */
[----:B------:R-:W3:Y:S04]  /*246f0*/  LDL R21, [R1+0xba8] ;  /* 0x000ba80001157983 */ /* 0x000ee80000100800 */
[----:B------:R0:W3:Y:S04]  /*24700*/  @P3 LDG.E.U8 R10, desc[UR24][R12.64] ;  /* 0x000000180c0a3981 */ /* 0x0000e8000c1e1100 */
[----:B------:R-:W3:Y:S04]  /*24710*/  LDL R88, [R1+0xc68] ;  /* 0x000c680001587983 */ /* 0x000ee80000100800 */
[----:B------:R-:W3:Y:S01]  /*24720*/  LDL R73, [R1+0xc70] ;  /* 0x000c700001497983 */ /* 0x000ee20000100800 */
[----:B0-----:R-:W-:-:S03]  /*24730*/  PRMT R13, RZ, 0x7610, R13 ;  /* 0x00007610ff0d7816 */ /* 0x001fc6000000000d */
[----:B--2---:R0:W2:Y:S02]  /*24740*/  @P3 LDG.E.U8 R11, desc[UR24][R14.64] ;  /* 0x000000180e0b3981 */ /* 0x0040a4000c1e1100 */
[----:B0-----:R-:W-:Y:S02]  /*24750*/  @P4 IMAD.MOV.U32 R15, RZ, RZ, R26 ;  /* 0x000000ffff0f4224 */ /* 0x001fe400078e001a */
[----:B----4-:R-:W-:Y:S01]  /*24760*/  @P4 IMAD.MOV.U32 R14, RZ, RZ, R23 ;  /* 0x000000ffff0e4224 */ /* 0x010fe200078e0017 */
[----:B------:R-:W4:Y:S04]  /*24770*/  LDL R26, [R1+0xbb8] ;  /* 0x000bb800011a7983 */ /* 0x000f280000100800 */
[----:B------:R-:W2:Y:S04]  /*24780*/  LDL R23, [R1+0xbbc] ;  /* 0x000bbc0001177983 */ /* 0x000ea80000100800 */
[----:B---3--:R0:W3:Y:S02]  /*24790*/  @P4 LDG.E.U8 R13, desc[UR24][R16.64] ;  /* 0x00000018100d4981 */ /* 0x0080e4000c1e1100 */
[----:B0-----:R-:W-:-:S02]  /*247a0*/  @P4 IMAD.MOV.U32 R16, RZ, RZ, R7 ;  /* 0x000000ffff104224 */ /* 0x001fc400078e0007 */
[----:B------:R-:W3:Y:S01]  /*247b0*/  LDL R7, [R1+0xbc4] ;  /* 0x000bc40001077983 */ /* 0x000ee20000100800 */
[----:B------:R-:W-:-:S03]  /*247c0*/  @P4 IMAD.MOV.U32 R17, RZ, RZ, R22 ;  /* 0x000000ffff114224 */ /* 0x000fc600078e0016 */
[----:B------:R-:W3:Y:S01]  /*247d0*/  LDL R22, [R1+0xbc0] ;  /* 0x000bc00001167983 */ /* 0x000ee20000100800 */
[----:B------:R-:W-:Y:S02]  /*247e0*/  PRMT R12, RZ, 0x7610, R12 ;  /* 0x00007610ff0c7816 */ /* 0x000fe4000000000c */
[----:B------:R-:W-:-:S04]  /*247f0*/  ISETP.GT.AND P3, PT, R9, 0x33, PT ;  /* 0x000000330900780c */ /* 0x000fc80003f64270 */
[----:B------:R0:W3:Y:S02]  /*24800*/  @P4 LDG.E.U8 R12, desc[UR24][R14.64] ;  /* 0x000000180e0c4981 */ /* 0x0000e4000c1e1100 */
[----:B0-----:R-:W-:Y:S02]  /*24810*/  PRMT R14, RZ, 0x7610, R14 ;  /* 0x00007610ff0e7816 */ /* 0x001fe4000000000e */
[----:B------:R-:W-:-:S04]  /*24820*/  PRMT R15, RZ, 0x7610, R15 ;  /* 0x00007610ff0f7816 */ /* 0x000fc8000000000f */
[----:B------:R0:W3:Y:S02]  /*24830*/  @P4 LDG.E.U8 R14, desc[UR24][R16.64] ;  /* 0x00000018100e4981 */ /* 0x0000e4000c1e1100 */
[----:B0-----:R-:W-:Y:S02]  /*24840*/  PRMT R17, RZ, 0x7610, R17 ;  /* 0x00007610ff117816 */ /* 0x001fe40000000011 */
[----:B------:R-:W-:Y:S01]  /*24850*/  PRMT R16, RZ, 0x7610, R16 ;  /* 0x00007610ff107816 */ /* 0x000fe20000000010 */
[----:B------:R0:W3:Y:S01]  /*24860*/  @P4 LDG.E.U8 R15, desc[UR24][R18.64] ;  /* 0x00000018120f4981 */ /* 0x0000e2000c1e1100 */
[----:B------:R-:W-:Y:S01]  /*24870*/  ISETP.GT.AND P4, PT, R9, 0x34, PT ;  /* 0x000000340900780c */ /* 0x000fe20003f84270 */
[----:B0-----:R-:W-:Y:S02]  /*24880*/  @P3 IMAD.MOV.U32 R18, RZ, RZ, R24 ;  /* 0x000000ffff123224 */ /* 0x001fe400078e0018 */
[----:B------:R-:W-:Y:S01]  /*24890*/  @P3 IMAD.MOV.U32 R19, RZ, RZ, R25 ;  /* 0x000000ffff133224 */ /* 0x000fe200078e0019 */
[----:B------:R-:W3:Y:S04]  /*248a0*/  LDL R24, [R1+0xbd4] ;  /* 0x000bd40001187983 */ /* 0x000ee80000100800 */
[----:B------:R-:W3:Y:S04]  /*248b0*/  LDL R25, [R1+0xbd0] ;  /* 0x000bd00001197983 */ /* 0x000ee80000100800 */
[----:B------:R0:W3:Y:S04]  /*248c0*/  @P3 LDG.E.U8 R16, desc[UR24][R18.64] ;  /* 0x0000001812103981 */ /* 0x0000e8000c1e1100 */
[----:B------:R1:W3:Y:S01]  /*248d0*/  @P3 LDG.E.U8 R17, desc[UR24][R20.64] ;  /* 0x0000001814113981 */ /* 0x0002e2000c1e1100 */
[----:B0-----:R-:W-:Y:S01]  /*248e0*/  PRMT R18, RZ, 0x7610, R18 ;  /* 0x00007610ff127816 */ /* 0x001fe20000000012 */
[----:B-1----:R-:W-:-:S02]  /*248f0*/  @P3 IMAD.MOV.U32 R21, RZ, RZ, R30 ;  /* 0x000000ffff153224 */ /* 0x002fc400078e001e */
[----:B------:R-:W3:Y:S01]  /*24900*/  LDL R30, [R1+0xbdc] ;  /* 0x000bdc00011e7983 */ /* 0x000ee20000100800 */
[----:B------:R-:W-:-:S03]  /*24910*/  @P3 IMAD.MOV.U32 R20, RZ, RZ, R27 ;  /* 0x000000ffff143224 */ /* 0x000fc600078e001b */
[----:B------:R-:W3:Y:S04]  /*24920*/  LDL R27, [R1+0xbe0] ;  /* 0x000be000011b7983 */ /* 0x000ee80000100800 */
[----:B------:R4:W3:Y:S02]  /*24930*/  @P3 LDG.E.U8 R18, desc[UR24][R20.64] ;  /* 0x0000001814123981 */ /* 0x0008e4000c1e1100 */
[----:B----4-:R-:W-:Y:S02]  /*24940*/  @P3 IMAD.MOV.U32 R21, RZ, RZ, R26 ;  /* 0x000000ffff153224 */ /* 0x010fe400078e001a */
[----:B------:R-:W4:Y:S01]  /*24950*/  LDL R26, [R1+0xbe4] ;  /* 0x000be400011a7983 */ /* 0x000f220000100800 */
[----:B--2---:R-:W-:Y:S02]  /*24960*/  @P3 IMAD.MOV.U32 R20, RZ, RZ, R23 ;  /* 0x000000ffff143224 */ /* 0x004fe400078e0017 */
[----:B---3--:R-:W-:-:S02]  /*24970*/  @P4 IMAD.MOV.U32 R23, RZ, RZ, R22 ;  /* 0x000000ffff174224 */ /* 0x008fc400078e0016 */
[----:B------:R-:W-:Y:S02]  /*24980*/  @P4 IMAD.MOV.U32 R22, RZ, RZ, R7 ;  /* 0x000000ffff164224 */ /* 0x000fe400078e0007 */
[----:B------:R-:W2:Y:S01]  /*24990*/  LDL R7, [R1+0xbec] ;  /* 0x000bec0001077983 */ /* 0x000ea20000100800 */
[----:B------:R-:W-:-:S06]  /*249a0*/  PRMT R19, RZ, 0x7610, R19 ;  /* 0x00007610ff137816 */ /* 0x000fcc0000000013 */
[----:B------:R0:W3:Y:S02]  /*249b0*/  @P3 LDG.E.U8 R19, desc[UR24][R20.64] ;  /* 0x0000001814133981 */ /* 0x0000e4000c1e1100 */
[----:B0-----:R-:W-:Y:S02]  /*249c0*/  PRMT R20, RZ, 0x7610, R20 ;  /* 0x00007610ff147816 */ /* 0x001fe40000000014 */
[----:B------:R-:W-:-:S04]  /*249d0*/  PRMT R21, RZ, 0x7610, R21 ;  /* 0x00007610ff157816 */ /* 0x000fc80000000015 */
[----:B------:R0:W3:Y:S02]  /*249e0*/  @P4 LDG.E.U8 R20, desc[UR24][R22.64] ;  /* 0x0000001816144981 */ /* 0x0000e4000c1e1100 */
[----:B0-----:R-:W-:Y:S02]  /*249f0*/  @P4 IMAD.MOV.U32 R22, RZ, RZ, R28 ;  /* 0x000000ffff164224 */ /* 0x001fe400078e001c */
[----:B------:R-:W-:Y:S01]  /*24a00*/  @P4 IMAD.MOV.U32 R23, RZ, RZ, R29 ;  /* 0x000000ffff174224 */ /* 0x000fe200078e001d */
[----:B------:R-:W3:Y:S04]  /*24a10*/  LDL R28, [R1+0xbf4] ;  /* 0x000bf400011c7983 */ /* 0x000ee80000100800 */
[----:B------:R0:W3:Y:S04]  /*24a20*/  @P4 LDG.E.U8 R21, desc[UR24][R22.64] ;  /* 0x0000001816154981 */ /* 0x0000e8000c1e1100 */
[----:B------:R-:W3:Y:S01]  /*24a30*/  LDL R29, [R1+0xbf0] ;  /* 0x000bf000011d7983 */ /* 0x000ee20000100800 */
[----:B0-----:R-:W-:-:S02]  /*24a40*/  PRMT R22, RZ, 0x7610, R22 ;  /* 0x00007610ff167816 */ /* 0x001fc40000000016 */
[----:B------:R-:W-:-:S04]  /*24a50*/  PRMT R23, RZ, 0x7610, R23 ;  /* 0x00007610ff177816 */ /* 0x000fc80000000017 */
[----:B------:R0:W3:Y:S02]  /*24a60*/  @P4 LDG.E.U8 R22, desc[UR24][R24.64] ;  /* 0x0000001818164981 */ /* 0x0000e4000c1e1100 */
[----:B0-----:R-:W-:Y:S02]  /*24a70*/  @P4 IMAD.MOV.U32 R25, RZ, RZ, R31 ;  /* 0x000000ffff194224 */ /* 0x001fe400078e001f */
[----:B------:R-:W3:Y:S01]  /*24a80*/  LDL R31, [R1+0x860] ;  /* 0x00086000011f7983 */ /* 0x000ee20000100800 */
[----:B------:R-:W-:-:S03]  /*24a90*/  @P4 IMAD.MOV.U32 R24, RZ, RZ, R30 ;  /* 0x000000ffff184224 */ /* 0x000fc600078e001e */
[----:B------:R-:W3:Y:S04]  /*24aa0*/  LDL R30, [R1+0x864] ;  /* 0x00086400011e7983 */ /* 0x000ee80000100800 */
[----:B------:R0:W3:Y:S02]  /*24ab0*/  @P4 LDG.E.U8 R23, desc[UR24][R24.64] ;  /* 0x0000001818174981 */ /* 0x0000e4000c1e1100 */
[----:B0-----:R-:W-:-:S06]  /*24ac0*/  PRMT R24, RZ, 0x7610, R24 ;  /* 0x00007610ff187816 */ /* 0x001fcc0000000018 */
[----:B----4-:R2:W4:Y:S02]  /*24ad0*/  @P5 LDG.E.U8 R24, desc[UR24][R26.64] ;  /* 0x000000181a185981 */ /* 0x010524000c1e1100 */
[----:B--2---:R-:W-:Y:S02]  /*24ae0*/  @P5 IMAD.MOV.U32 R26, RZ, RZ, R7 ;  /* 0x000000ffff1a5224 */ /* 0x004fe400078e0007 */
[----:B------:R-:W2:Y:S01]  /*24af0*/  LDL R7, [R1+0xc04] ;  /* 0x000c040001077983 */ /* 0x000ea20000100800 */
[----:B------:R-:W-:Y:S01]  /*24b00*/  PRMT R25, RZ, 0x7610, R25 ;  /* 0x00007610ff197816 */ /* 0x000fe20000000019 */
[----:B------:R-:W-:Y:S01]  /*24b10*/  @P5 IMAD.MOV.U32 R27, RZ, RZ, R32 ;  /* 0x000000ffff1b5224 */ /* 0x000fe200078e0020 */
[C---:B------:R-:W-:Y:S01]  /*24b20*/  ISETP.GT.AND P3, PT, R9.reuse, 0x35, PT ;  /* 0x000000350900780c */ /* 0x040fe20003f64270 */
[----:B------:R-:W4:Y:S04]  /*24b30*/  LDL R32, [R1+0xc0c] ;  /* 0x000c0c0001207983 */ /* 0x000f280000100800 */
[----:B------:R0:W4:Y:S01]  /*24b40*/  @P5 LDG.E.U8 R25, desc[UR24][R26.64] ;  /* 0x000000181a195981 */ /* 0x000122000c1e1100 */
[----:B------:R-:W-:-:S02]  /*24b50*/  ISETP.GT.AND P4, PT, R9, 0x39, PT ;  /* 0x000000390900780c */ /* 0x000fc40003f84270 */
[----:B0-----:R-:W-:Y:S02]  /*24b60*/  PRMT R26, RZ, 0x7610, R26 ;  /* 0x00007610ff1a7816 */ /* 0x001fe4000000001a */
[----:B------:R-:W-:-:S04]  /*24b70*/  PRMT R27, RZ, 0x7610, R27 ;  /* 0x00007610ff1b7816 */ /* 0x000fc8000000001b */
[----:B---3--:R0:W3:Y:S02]  /*24b80*/  @P5 LDG.E.U8 R26, desc[UR24][R28.64] ;  /* 0x000000181c1a5981 */ /* 0x0080e4000c1e1100 */
[----:B0-----:R-:W-:Y:S02]  /*24b90*/  @P5 IMAD.MOV.U32 R28, RZ, RZ, R34 ;  /* 0x000000ffff1c5224 */ /* 0x001fe400078e0022 */
[----:B------:R-:W-:Y:S01]  /*24ba0*/  @P5 IMAD.MOV.U32 R29, RZ, RZ, R35 ;  /* 0x000000ffff1d5224 */ /* 0x000fe200078e0023 */
[----:B------:R-:W3:Y:S04]  /*24bb0*/  LDL R34, [R1+0xc1c] ;  /* 0x000c1c0001227983 */ /* 0x000ee80000100800 */
[----:B------:R0:W3:Y:S04]  /*24bc0*/  @P5 LDG.E.U8 R27, desc[UR24][R28.64] ;  /* 0x000000181c1b5981 */ /* 0x0000e8000c1e1100 */
[----:B------:R-:W3:Y:S01]  /*24bd0*/  LDL R35, [R1+0xc18] ;  /* 0x000c180001237983 */ /* 0x000ee20000100800 */
[----:B0-----:R-:W-:-:S06]  /*24be0*/  PRMT R28, RZ, 0x7610, R28 ;  /* 0x00007610ff1c7816 */ /* 0x001fcc000000001c */
[----:B------:R2:W3:Y:S02]  /*24bf0*/  @P3 LDG.E.U8 R28, desc[UR24][R30.64] ;  /* 0x000000181e1c3981 */ /* 0x0004e4000c1e1100 */
[----:B--2---:R-:W-:Y:S02]  /*24c00*/  @P4 IMAD.MOV.U32 R30, RZ, RZ, R7 ;  /* 0x000000ffff1e4224 */ /* 0x004fe400078e0007 */
[----:B------:R-:W2:Y:S01]  /*24c10*/  LDL R7, [R1+0x86c] ;  /* 0x00086c0001077983 */ /* 0x000ea20000100800 */
[----:B------:R-:W-:Y:S01]  /*24c20*/  PRMT R29, RZ, 0x7610, R29 ;  /* 0x00007610ff1d7816 */ /* 0x000fe2000000001d */
[----:B------:R-:W-:Y:S02]  /*24c30*/  @P4 IMAD.MOV.U32 R31, RZ, RZ, R36 ;  /* 0x000000ffff1f4224 */ /* 0x000fe400078e0024 */
[----:B------:R-:W2:Y:S04]  /*24c40*/  LDL R36, [R1+0xc24] ;  /* 0x000c240001247983 */ /* 0x000ea80000100800 */
[----:B------:R0:W2:Y:S02]  /*24c50*/  @P4 LDG.E.U8 R29, desc[UR24][R30.64] ;  /* 0x000000181e1d4981 */ /* 0x0000a4000c1e1100 */
[----:B0-----:R-:W-:-:S02]  /*24c60*/  PRMT R30, RZ, 0x7610, R30 ;  /* 0x00007610ff1e7816 */ /* 0x001fc4000000001e */
[----:B------:R-:W-:-:S04]  /*24c70*/  PRMT R31, RZ, 0x7610, R31 ;  /* 0x00007610ff1f7816 */ /* 0x000fc8000000001f */
[----:B----4-:R0:W4:Y:S02]  /*24c80*/  @P4 LDG.E.U8 R30, desc[UR24][R32.64] ;  /* 0x00000018201e4981 */ /* 0x010124000c1e1100 */
[----:B0-----:R-:W-:Y:S02]  /*24c90*/  @P4 IMAD.MOV.U32 R32, RZ, RZ, R38 ;  /* 0x000000ffff204224 */ /* 0x001fe400078e0026 */
[----:B------:R-:W-:Y:S01]  /*24ca0*/  @P4 IMAD.MOV.U32 R33, RZ, RZ, R39 ;  /* 0x000000ffff214224 */ /* 0x000fe200078e0027 */
[----:B------:R-:W4:Y:S04]  /*24cb0*/  LDL R38, [R1+0xc34] ;  /* 0x000c340001267983 */ /* 0x000f280000100800 */
[----:B------:R0:W4:Y:S04]  /*24cc0*/  @P4 LDG.E.U8 R31, desc[UR24][R32.64] ;  /* 0x00000018201f4981 */ /* 0x000128000c1e1100 */
[----:B------:R-:W4:Y:S01]  /*24cd0*/  LDL R39, [R1+0xc30] ;  /* 0x000c300001277983 */ /* 0x000f220000100800 */
[----:B0-----:R-:W-:-:S06]  /*24ce0*/  PRMT R32, RZ, 0x7610, R32 ;  /* 0x00007610ff207816 */ /* 0x001fcc0000000020 */
[----:B---3--:R2:W3:Y:S02]  /*24cf0*/  @P4 LDG.E.U8 R32, desc[UR24][R34.64] ;  /* 0x0000001822204981 */ /* 0x0084e4000c1e1100 */
[----:B--2---:R-:W-:Y:S02]  /*24d00*/  @P3 IMAD.MOV.U32 R34, RZ, RZ, R7 ;  /* 0x000000ffff223224 */ /* 0x004fe400078e0007 */
[----:B------:R-:W2:Y:S01]  /*24d10*/  LDL R7, [R1+0xc3c] ;  /* 0x000c3c0001077983 */ /* 0x000ea20000100800 */
[----:B------:R-:W-:Y:S01]  /*24d20*/  ISETP.GT.AND P4, PT, R9, 0x3a, PT ;  /* 0x0000003a0900780c */ /* 0x000fe20003f84270 */
[----:B------:R-:W-:Y:S01]  /*24d30*/  @P3 IMAD.MOV.U32 R35, RZ, RZ, R40 ;  /* 0x000000ffff233224 */ /* 0x000fe200078e0028 */
[----:B------:R-:W-:Y:S01]  /*24d40*/  PRMT R33, RZ, 0x7610, R33 ;  /* 0x00007610ff217816 */ /* 0x000fe20000000021 */
[----:B------:R-:W3:Y:S05]  /*24d50*/  LDL R40, [R1+0x874] ;  /* 0x0008740001287983 */ /* 0x000eea0000100800 */
[----:B------:R0:W3:Y:S02]  /*24d60*/  @P3 LDG.E.U8 R33, desc[UR24][R34.64] ;  /* 0x0000001822213981 */ /* 0x0000e4000c1e1100 */
[----:B0-----:R-:W-:-:S02]  /*24d70*/  PRMT R34, RZ, 0x7610, R34 ;  /* 0x00007610ff227816 */ /* 0x001fc40000000022 */
[----:B------:R-:W-:-:S04]  /*24d80*/  PRMT R35, RZ, 0x7610, R35 ;  /* 0x00007610ff237816 */ /* 0x000fc80000000023 */
[----:B------:R0:W3:Y:S02]  /*24d90*/  @P4 LDG.E.U8 R34, desc[UR24][R36.64] ;  /* 0x0000001824224981 */ /* 0x0000e4000c1e1100 */
[----:B0-----:R-:W-:Y:S02]  /*24da0*/  @P4 IMAD.MOV.U32 R36, RZ, RZ, R42 ;  /* 0x000000ffff244224 */ /* 0x001fe400078e002a */
[----:B------:R-:W-:Y:S01]  /*24db0*/  @P4 IMAD.MOV.U32 R37, RZ, RZ, R43 ;  /* 0x000000ffff254224 */ /* 0x000fe200078e002b */
[----:B------:R-:W3:Y:S04]  /*24dc0*/  LDL R42, [R1+0xc4c] ;  /* 0x000c4c00012a7983 */ /* 0x000ee80000100800 */
[----:B------:R0:W3:Y:S04]  /*24dd0*/  @P4 LDG.E.U8 R35, desc[UR24][R36.64] ;  /* 0x0000001824234981 */ /* 0x0000e8000c1e1100 */
[----:B------:R-:W3:Y:S01]  /*24de0*/  LDL R43, [R1+0xc48] ;  /* 0x000c4800012b7983 */ /* 0x000ee20000100800 */
[----:B0-----:R-:W-:-:S06]  /*24df0*/  PRMT R36, RZ, 0x7610, R36 ;  /* 0x00007610ff247816 */ /* 0x001fcc0000000024 */
[----:B----4-:R2:W4:Y:S02]  /*24e00*/  @P4 LDG.E.U8 R36, desc[UR24][R38.64] ;  /* 0x0000001826244981 */ /* 0x010524000c1e1100 */
[----:B--2---:R-:W-:Y:S02]  /*24e10*/  @P4 IMAD.MOV.U32 R38, RZ, RZ, R7 ;  /* 0x000000ffff264224 */ /* 0x004fe400078e0007 */
[----:B------:R-:W2:Y:S01]  /*24e20*/  LDL R7, [R1+0xc54] ;  /* 0x000c540001077983 */ /* 0x000ea20000100800 */
[----:B------:R-:W-:Y:S01]  /*24e30*/  PRMT R37, RZ, 0x7610, R37 ;  /* 0x00007610ff257816 */ /* 0x000fe20000000025 */
[----:B------:R-:W-:Y:S02]  /*24e40*/  @P4 IMAD.MOV.U32 R39, RZ, RZ, R46 ;  /* 0x000000ffff274224 */ /* 0x000fe400078e002e */
[----:B------:R-:W4:Y:S04]  /*24e50*/  LDL R46, [R1+0xc64] ;  /* 0x000c6400012e7983 */ /* 0x000f280000100800 */
[----:B------:R0:W4:Y:S01]  /*24e60*/  @P4 LDG.E.U8 R37, desc[UR24][R38.64] ;  /* 0x0000001826254981 */ /* 0x000122000c1e1100 */
[----:B------:R-:W-:-:S02]  /*24e70*/  ISETP.GT.AND P4, PT, R9, 0x3b, PT ;  /* 0x0000003b0900780c */ /* 0x000fc40003f84270 */
[----:B0-----:R-:W-:Y:S02]  /*24e80*/  PRMT R38, RZ, 0x7610, R38 ;  /* 0x00007610ff267816 */ /* 0x001fe40000000026 */
[----:B------:R-:W-:-:S04]  /*24e90*/  PRMT R39, RZ, 0x7610, R39 ;  /* 0x00007610ff277816 */ /* 0x000fc80000000027 */
[----:B---3--:R0:W3:Y:S05]  /*24ea0*/  @P3 LDG.E.U8 R38, desc[UR24][R40.64] ;  /* 0x0000001828263981 */ /* 0x0080ea000c1e1100 */
[----:B0-----:R-:W-:Y:S02]  /*24eb0*/  @P4 IMAD.MOV.U32 R40, RZ, RZ, R44 ;  /* 0x000000ffff284224 */ /* 0x001fe400078e002c */
[----:B------:R-:W-:Y:S01]  /*24ec0*/  @P4 IMAD.MOV.U32 R41, RZ, RZ, R45 ;  /* 0x000000ffff294224 */ /* 0x000fe200078e002d */
[----:B------:R-:W3:Y:S04]  /*24ed0*/  LDL R44, [R1+0xc5c] ;  /* 0x000c5c00012c7983 */ /* 0x000ee80000100800 */
[----:B------:R-:W3:Y:S04]  /*24ee0*/  LDL R45, [R1+0xc58] ;  /* 0x000c5800012d7983 */ /* 0x000ee80000100800 */
[----:B------:R0:W4:Y:S02]  /*24ef0*/  @P4 LDG.E.U8 R39, desc[UR24][R40.64] ;  /* 0x0000001828274981 */ /* 0x000124000c1e1100 */
[----:B0-----:R-:W-:-:S06]  /*24f00*/  PRMT R40, RZ, 0x7610, R40 ;  /* 0x00007610ff287816 */ /* 0x001fcc0000000028 */
[----:B------:R0:W4:Y:S02]  /*24f10*/  @P4 LDG.E.U8 R40, desc[UR24][R42.64] ;  /* 0x000000182a284981 */ /* 0x000124000c1e1100 */
[----:B0-----:R-:W-:Y:S02]  /*24f20*/  @P4 IMAD.MOV.U32 R43, RZ, RZ, R70 ;  /* 0x000000ffff2b4224 */ /* 0x001fe400078e0046 */
[----:B------:R-:W4:Y:S01]  /*24f30*/  LDL R70, [R1+0xc74] ;  /* 0x000c740001467983 */ /* 0x000f220000100800 */
[----:B--2---:R-:W-:-:S03]  /*24f40*/  @P4 IMAD.MOV.U32 R42, RZ, RZ, R7 ;  /* 0x000000ffff2a4224 */ /* 0x004fc600078e0007 */
[----:B------:R-:W2:Y:S01]  /*24f50*/  LDL R7, [R1+0xc6c] ;  /* 0x000c6c0001077983 */ /* 0x000ea20000100800 */
[----:B------:R-:W-:-:S06]  /*24f60*/  PRMT R41, RZ, 0x7610, R41 ;  /* 0x00007610ff297816 */ /* 0x000fcc0000000029 */
[----:B------:R0:W2:Y:S02]  /*24f70*/  @P4 LDG.E.U8 R41, desc[UR24][R42.64] ;  /* 0x000000182a294981 */ /* 0x0000a4000c1e1100 */
[----:B0-----:R-:W-:Y:S02]  /*24f80*/  PRMT R42, RZ, 0x7610, R42 ;  /* 0x00007610ff2a7816 */ /* 0x001fe4000000002a */
[----:B------:R-:W-:-:S04]  /*24f90*/  PRMT R43, RZ, 0x7610, R43 ;  /* 0x00007610ff2b7816 */ /* 0x000fc8000000002b */
[----:B---3--:R0:W3:Y:S01]  /*24fa0*/  @P4 LDG.E.U8 R42, desc[UR24][R44.64] ;  /* 0x000000182c2a4981 */ /* 0x0080e2000c1e1100 */
[----:B------:R-:W-:Y:S01]  /*24fb0*/  ISETP.GT.AND P4, PT, R9, 0x3c, PT ;  /* 0x0000003c0900780c */ /* 0x000fe20003f84270 */
[----:B0-----:R-:W-:Y:S02]  /*24fc0*/  @P3 IMAD.MOV.U32 R44, RZ, RZ, R92 ;  /* 0x000000ffff2c3224 */ /* 0x001fe400078e005c */
[----:B------:R-:W-:Y:S01]  /*24fd0*/  @P3 IMAD.MOV.U32 R45, RZ, RZ, R93 ;  /* 0x000000ffff2d3224 */ /* 0x000fe200078e005d */
[----:B------:R-:W-:Y:S01]  /*24fe0*/  PRMT R49, RZ, 0x7610, R49 ;  /* 0x00007610ff317816 */ /* 0x000fe20000000031 */
[----:B------:R-:W3:Y:S04]  /*24ff0*/  LDL R93, [R1+0x880] ;  /* 0x00088000015d7983 */ /* 0x000ee80000100800 */
[----:B------:R0:W3:Y:S04]  /*25000*/  @P3 LDG.E.U8 R43, desc[UR24][R44.64] ;  /* 0x000000182c2b3981 */ /* 0x0000e8000c1e1100 */
[----:B------:R-:W3:Y:S01]  /*25010*/  LDL R92, [R1+0x884] ;  /* 0x00088400015c7983 */ /* 0x000ee20000100800 */
[----:B0-----:R-:W-:-:S02]  /*25020*/  PRMT R44, RZ, 0x7610, R44 ;  /* 0x00007610ff2c7816 */ /* 0x001fc4000000002c */
[----:B------:R-:W-:-:S04]  /*25030*/  PRMT R45, RZ, 0x7610, R45 ;  /* 0x00007610ff2d7816 */ /* 0x000fc8000000002d */
[----:B----4-:R0:W4:Y:S02]  /*25040*/  @P4 LDG.E.U8 R44, desc[UR24][R46.64] ;  /* 0x000000182e2c4981 */ /* 0x010124000c1e1100 */
[----:B0-----:R-:W-:Y:S01]  /*25050*/  @P4 IMAD.MOV.U32 R47, RZ, RZ, R88 ;  /* 0x000000ffff2f4224 */ /* 0x001fe200078e0058 */
[----:B------:R-:W-:Y:S01]  /*25060*/  ISETP.GT.AND P3, PT, R9, 0x3d, PT ;  /* 0x0000003d0900780c */ /* 0x000fe20003f64270 */
[----:B------:R-:W3:Y:S01]  /*25070*/  LDL R88, [R1+0x894] ;  /* 0x0008940001587983 */ /* 0x000ee20000100800 */
[----:B--2---:R-:W-:Y:S01]  /*25080*/  @P4 IMAD.MOV.U32 R46, RZ, RZ, R7 ;  /* 0x000000ffff2e4224 */ /* 0x004fe200078e0007 */
[----:B------:R-:W-:Y:S02]  /*25090*/  PRMT R51, RZ, 0x7610, R51 ;  /* 0x00007610ff337816 */ /* 0x000fe40000000033 */
[----:B------:R-:W2:Y:S04]  /*250a0*/  LDL R7, [R1+0x88c] ;  /* 0x00088c0001077983 */ /* 0x000ea80000100800 */
[----:B------:R0:W2:Y:S02]  /*250b0*/  @P4 LDG.E.U8 R45, desc[UR24][R46.64] ;  /* 0x000000182e2d4981 */ /* 0x0000a4000c1e1100 */
[----:B0-----:R-:W-:-:S02]  /*250c0*/  @P4 IMAD.MOV.U32 R46, RZ, RZ, R70 ;  /* 0x000000ffff2e4224 */ /* 0x001fc400078e0046 */
[----:B------:R-:W-:Y:S01]  /*250d0*/  @P4 IMAD.MOV.U32 R47, RZ, RZ, R73 ;  /* 0x000000ffff2f4224 */ /* 0x000fe200078e0049 */
[----:B------:R-:W-:Y:S01]  /*250e0*/  PRMT R53, RZ, 0x7610, R53 ;  /* 0x00007610ff357816 */ /* 0x000fe20000000035 */
[----:B------:R-:W2:Y:S04]  /*250f0*/  LDL R73, [R1+0x898] ;  /* 0x0008980001497983 */ /* 0x000ea80000100800 */
[----:B------:R0:W2:Y:S01]  /*25100*/  @P4 LDG.E.U8 R49, desc[UR24][R46.64] ;  /* 0x000000182e314981 */ /* 0x0000a2000c1e1100 */
[----:B------:R-:W-:-:S03]  /*25110*/  PRMT R55, RZ, 0x7610, R55 ;  /* 0x00007610ff377816 */ /* 0x000fc60000000037 */
[----:B------:R-:W2:Y:S04]  /*25120*/  LDL R70, [R1+0x89c] ;  /* 0x00089c0001467983 */ /* 0x000ea80000100800 */
[----:B------:R-:W0:Y:S04]  /*25130*/  LDL R46, [R1+0xc78] ;  /* 0x000c7800012e7983 */ /* 0x000e280000100800 */
[----:B------:R-:W0:Y:S02]  /*25140*/  LDL R47, [R1+0xc7c] ;  /* 0x000c7c00012f7983 */ /* 0x000e240000100800 */
[----:B0-----:R-:W-:-:S04]  /*25150*/  @P4 LOP3.LUT R47, R47, R46, RZ, 0x3c, !PT ;  /* 0x0000002e2f2f4212 */ /* 0x001fc800078e3cff */
[----:B------:R-:W-:-:S04]  /*25160*/  @P4 LOP3.LUT R46, R47, R46, RZ, 0x3c, !PT ;  /* 0x0000002e2f2e4212 */ /* 0x000fc800078e3cff */
[----:B------:R-:W-:-:S05]  /*25170*/  @P4 LOP3.LUT R47, R47, R46, RZ, 0x3c, !PT ;  /* 0x0000002e2f2f4212 */ /* 0x000fca00078e3cff */
[----:B------:R3:W4:Y:S02]  /*25180*/  @P4 LDG.E.U8 R51, desc[UR24][R46.64] ;  /* 0x000000182e334981 */ /* 0x000724000c1e1100 */
[----:B---3--:R-:W-:Y:S02]  /*25190*/  @P3 IMAD.MOV.U32 R46, RZ, RZ, R92 ;  /* 0x000000ffff2e3224 */ /* 0x008fe400078e005c */
[----:B------:R-:W-:Y:S01]  /*251a0*/  @P3 IMAD.MOV.U32 R47, RZ, RZ, R93 ;  /* 0x000000ffff2f3224 */ /* 0x000fe200078e005d */
[----:B------:R-:W3:Y:S04]  /*251b0*/  LDL R92, [R1+0x62c] ;  /* 0x00062c00015c7983 */ /* 0x000ee80000100800 */
[----:B------:R2:W3:Y:S04]  /*251c0*/  @P3 LDG.E.U8 R53, desc[UR24][R46.64] ;  /* 0x000000182e353981 */ /* 0x0004e8000c1e1100 */
[----:B------:R-:W3:Y:S04]  /*251d0*/  LDL R93, [R1+0x628] ;  /* 0x00062800015d7983 */ /* 0x000ee80000100800 */
[----:B------:R-:W3:Y:S01]  /*251e0*/  LDL R47, [R1+0x888] ;  /* 0x00088800012f7983 */ /* 0x000ee20000100800 */
[----:B--2---:R-:W-:Y:S01]  /*251f0*/  @P3 IMAD.MOV.U32 R46, RZ, RZ, R7 ;  /* 0x000000ffff2e3224 */ /* 0x004fe200078e0007 */
[----:B------:R-:W-:-:S02]  /*25200*/  PRMT R57, RZ, 0x7610, R57 ;  /* 0x00007610ff397816 */ /* 0x000fc40000000039 */
[----:B------:R-:W-:Y:S01]  /*25210*/  PRMT R59, RZ, 0x7610, R59 ;  /* 0x00007610ff3b7816 */ /* 0x000fe2000000003b */
[----:B------:R-:W2:Y:S04]  /*25220*/  LDL R7, [R1+0x634] ;  /* 0x0006340001077983 */ /* 0x000ea80000100800 */
[----:B---3--:R0:W3:Y:S04]  /*25230*/  @P3 LDG.E.U8 R55, desc[UR24][R46.64] ;  /* 0x000000182e373981 */ /* 0x0080e8000c1e1100 */
[----:B------:R-:W2:Y:S01]  /*25240*/  LDL R47, [R1+0x890] ;  /* 0x00089000012f7983 */ /* 0x000ea20000100800 */
[----:B0-----:R-:W-:Y:S01]  /*25250*/  @P3 IMAD.MOV.U32 R46, RZ, RZ, R88 ;  /* 0x000000ffff2e3224 */ /* 0x001fe200078e0058 */
[----:B------:R-:W-:-:S02]  /*25260*/  PRMT R8, RZ, 0x7610, R8 ;  /* 0x00007610ff087816 */ /* 0x000fc40000000008 */
[----:B------:R-:W-:Y:S01]  /*25270*/  PRMT R91, RZ, 0x7610, R91 ;  /* 0x00007610ff5b7816 */ /* 0x000fe2000000005b */
[----:B------:R-:W3:Y:S04]  /*25280*/  LDL R88, [R1+0x63c] ;  /* 0x00063c0001587983 */ /* 0x000ee80000100800 */
[----:B--2---:R0:W2:Y:S02]  /*25290*/  @P3 LDG.E.U8 R57, desc[UR24][R46.64] ;  /* 0x000000182e393981 */ /* 0x0040a4000c1e1100 */
[----:B0-----:R-:W-:Y:S02]  /*252a0*/  @P3 IMAD.MOV.U32 R46, RZ, RZ, R70 ;  /* 0x000000ffff2e3224 */ /* 0x001fe400078e0046 */
[----:B------:R-:W-:Y:S01]  /*252b0*/  @P3 IMAD.MOV.U32 R47, RZ, RZ, R73 ;  /* 0x000000ffff2f3224 */ /* 0x000fe200078e0049 */
[----:B------:R-:W2:Y:S04]  /*252c0*/  LDL R70, [R1+0x644] ;  /* 0x0006440001467983 */ /* 0x000ea80000100800 */
[----:B------:R0:W2:Y:S04]  /*252d0*/  @P3 LDG.E.U8 R59, desc[UR24][R46.64] ;  /* 0x000000182e3b3981 */ /* 0x0000a8000c1e1100 */
[----:B------:R-:W2:Y:S01]  /*252e0*/  LDL R73, [R1+0x640] ;  /* 0x0006400001497983 */ /* 0x000ea20000100800 */
[----:B0-----:R-:W-:-:S02]  /*252f0*/  @P1 IMAD.MOV.U32 R46, RZ, RZ, R92 ;  /* 0x000000ffff2e1224 */ /* 0x001fc400078e005c */
[----:B------:R-:W-:Y:S01]  /*25300*/  @P1 IMAD.MOV.U32 R47, RZ, RZ, R93 ;  /* 0x000000ffff2f1224 */ /* 0x000fe200078e005d */
[----:B------:R-:W-:Y:S01]  /*25310*/  ISETP.GT.AND P3, PT, R9, 0x36, PT ;  /* 0x000000360900780c */ /* 0x000fe20003f64270 */
[----:B------:R-:W2:Y:S04]  /*25320*/  LDL R93, [R1+0x648] ;  /* 0x00064800015d7983 */ /* 0x000ea80000100800 */
[----:B------:R0:W2:Y:S04]  /*25330*/  @P1 LDG.E.U8 R8, desc[UR24][R46.64] ;  /* 0x000000182e081981 */ /* 0x0000a8000c1e1100 */
[----:B------:R-:W2:Y:S04]  /*25340*/  LDL R92, [R1+0x64c] ;  /* 0x00064c00015c7983 */ /* 0x000ea80000100800 */
[----:B------:R-:W2:Y:S01]  /*25350*/  LDL R47, [R1+0x630] ;  /* 0x00063000012f7983 */ /* 0x000ea20000100800 */
[----:B0-----:R-:W-:-:S05]  /*25360*/  @P3 IMAD.MOV.U32 R46, RZ, RZ, R7 ;  /* 0x000000ffff2e3224 */ /* 0x001fca00078e0007 */
[----:B--2---:R-:W2:Y:S04]  /*25370*/  @P3 LDG.E.U8 R91, desc[UR24][R46.64] ;  /* 0x000000182e5b3981 */ /* 0x004ea8000c1e1100 */
[----:B------:R0:W-:Y:S04]  /*25380*/  STL [R1+0xcfc], R8 ;  /* 0x000cfc0801007387 */ /* 0x0001e80000100800 */
[----:B------:R-:W3:Y:S04]  /*25390*/  LDL R7, [R1+0x654] ;  /* 0x0006540001077983 */ /* 0x000ee80000100800 */
[----:B0-----:R-:W3:Y:S04]  /*253a0*/  LDL R8, [R1+0x650] ;  /* 0x0006500001087983 */ /* 0x001ee80000100800 */
[----:B--2---:R0:W-:Y:S04]  /*253b0*/  STL [R1+0x98], R91 ;  /* 0x0000985b01007387 */ /* 0x0041e80000100800 */
[----:B0-----:R-:W2:Y:S04]  /*253c0*/  LDL.LU R91, [R1+0xd5c] ;  /* 0x000d5c00015b7983 */ /* 0x001ea80000300800 */
[----:B------:R-:W2:Y:S01]  /*253d0*/  LDL R47, [R1+0x638] ;  /* 0x00063800012f7983 */ /* 0x000ea20000100800 */
[----:B------:R-:W-:Y:S01]  /*253e0*/  PRMT R85, RZ, 0x7610, R85 ;  /* 0x00007610ff557816 */ /* 0x000fe20000000055 */
[----:B---3--:R-:W-:-:S02]  /*253f0*/  @P3 IMAD.MOV.U32 R46, RZ, RZ, R88 ;  /* 0x000000ffff2e3224 */ /* 0x008fc400078e0058 */
[----:B------:R-:W3:Y:S04]  /*25400*/  LDL R88, [R1+0x658] ;  /* 0x0006580001587983 */ /* 0x000ee80000100800 */
[----:B--2---:R0:W2:Y:S01]  /*25410*/  @P3 LDG.E.U8 R85, desc[UR24][R46.64] ;  /* 0x000000182e553981 */ /* 0x0040a2000c1e1100 */
[----:B------:R-:W-:Y:S01]  /*25420*/  PRMT R87, RZ, 0x7610, R87 ;  /* 0x00007610ff577816 */ /* 0x000fe20000000057 */
[----:B0-----:R-:W-:Y:S02]  /*25430*/  @P3 IMAD.MOV.U32 R46, RZ, RZ, R70 ;  /* 0x000000ffff2e3224 */ /* 0x001fe400078e0046 */
[----:B------:R-:W-:-:S05]  /*25440*/  @P3 IMAD.MOV.U32 R47, RZ, RZ, R73 ;  /* 0x000000ffff2f3224 */ /* 0x000fca00078e0049 */
[----:B------:R0:W3:Y:S01]  /*25450*/  @P3 LDG.E.U8 R87, desc[UR24][R46.64] ;  /* 0x000000182e573981 */ /* 0x0000e2000c1e1100 */
[----:B------:R-:W-:-:S03]  /*25460*/  ISETP.GT.AND P1, PT, R9, 0x37, PT ;  /* 0x000000370900780c */ /* 0x000fc60003f24270 */
[----:B--2---:R1:W-:Y:S04]  /*25470*/  STL [R1+0x8c], R85 ;  /* 0x00008c5501007387 */ /* 0x0043e80000100800 */
[----:B------:R-:W2:Y:S04]  /*25480*/  LDL R73, [R1+0x660] ;  /* 0x0006600001497983 */ /* 0x000ea80000100800 */
[----:B------:R-:W2:Y:S04]  /*25490*/  LDL R70, [R1+0x664] ;  /* 0x0006640001467983 */ /* 0x000ea80000100800 */
[----:B-1----:R-:W2:Y:S01]  /*254a0*/  LDL R85, [R1+0x65c] ;  /* 0x00065c0001557983 */ /* 0x002ea20000100800 */
[----:B------:R-:W-:Y:S01]  /*254b0*/  PRMT R89, RZ, 0x7610, R89 ;  /* 0x00007610ff597816 */ /* 0x000fe20000000059 */
[----:B0-----:R-:W-:-:S02]  /*254c0*/  @P3 IMAD.MOV.U32 R46, RZ, RZ, R92 ;  /* 0x000000ffff2e3224 */ /* 0x001fc400078e005c */
[----:B------:R-:W-:Y:S01]  /*254d0*/  @P3 IMAD.MOV.U32 R47, RZ, RZ, R93 ;  /* 0x000000ffff2f3224 */ /* 0x000fe200078e005d */
[----:B------:R-:W-:-:S04]  /*254e0*/  PRMT R5, RZ, 0x7610, R5 ;  /* 0x00007610ff057816 */ /* 0x000fc80000000005 */
[----:B------:R0:W4:Y:S01]  /*254f0*/  @P3 LDG.E.U8 R89, desc[UR24][R46.64] ;  /* 0x000000182e593981 */ /* 0x000122000c1e1100 */
[----:B------:R-:W-:Y:S01]  /*25500*/  PRMT R6, RZ, 0x7610, R6 ;  /* 0x00007610ff067816 */ /* 0x000fe20000000006 */
[----:B0-----:R-:W-:Y:S02]  /*25510*/  @P1 IMAD.MOV.U32 R46, RZ, RZ, R7 ;  /* 0x000000ffff2e1224 */ /* 0x001fe400078e0007 */
[----:B------:R-:W-:-:S05]  /*25520*/  @P1 IMAD.MOV.U32 R47, RZ, RZ, R8 ;  /* 0x000000ffff2f1224 */ /* 0x000fca00078e0008 */
[----:B------:R3:W4:Y:S02]  /*25530*/  @P1 LDG.E.U8 R5, desc[UR24][R46.64] ;  /* 0x000000182e051981 */ /* 0x000724000c1e1100 */
[----:B---3--:R-:W-:Y:S02]  /*25540*/  @P1 IMAD.MOV.U32 R47, RZ, RZ, R88 ;  /* 0x000000ffff2f1224 */ /* 0x008fe400078e0058 */
[----:B------:R0:W-:Y:S01]  /*25550*/  STL [R1+0x80], R87 ;  /* 0x0000805701007387 */ /* 0x0001e20000100800 */
[----:B------:R-:W-:-:S03]  /*25560*/  PRMT R3, RZ, 0x7610, R3 ;  /* 0x00007610ff037816 */ /* 0x000fc60000000003 */
[----:B0-----:R-:W3:Y:S04]  /*25570*/  LDL.LU R87, [R1+0xd58] ;  /* 0x000d580001577983 */ /* 0x001ee80000300800 */
[----:B------:R-:W3:Y:S04]  /*25580*/  LDL R8, [R1+0x668] ;  /* 0x0006680001087983 */ /* 0x000ee80000100800 */
[----:B------:R-:W3:Y:S01]  /*25590*/  LDL R7, [R1+0x66c] ;  /* 0x00066c0001077983 */ /* 0x000ee20000100800 */
[----:B--2---:R-:W-:-:S05]  /*255a0*/  @P1 IMAD.MOV.U32 R46, RZ, RZ, R85 ;  /* 0x000000ffff2e1224 */ /* 0x004fca00078e0055 */
[----:B------:R0:W2:Y:S02]  /*255b0*/  @P1 LDG.E.U8 R6, desc[UR24][R46.64] ;  /* 0x000000182e061981 */ /* 0x0000a4000c1e1100 */
[----:B0-----:R-:W-:Y:S02]  /*255c0*/  @P1 IMAD.MOV.U32 R46, RZ, RZ, R70 ;  /* 0x000000ffff2e1224 */ /* 0x001fe400078e0046 */
[----:B------:R-:W-:-:S05]  /*255d0*/  @P1 IMAD.MOV.U32 R47, RZ, RZ, R73 ;  /* 0x000000ffff2f1224 */ /* 0x000fca00078e0049 */
[----:B------:R3:W2:Y:S04]  /*255e0*/  @P1 LDG.E.U8 R3, desc[UR24][R46.64] ;  /* 0x000000182e031981 */ /* 0x0006a8000c1e1100 */
[----:B----4-:R0:W-:Y:S01]  /*255f0*/  STL [R1+0xd00], R5 ;  /* 0x000d000501007387 */ /* 0x0101e20000100800 */
[----:B------:R-:W-:Y:S01]  /*25600*/  PRMT R4, RZ, 0x7610, R4 ;  /* 0x00007610ff047816 */ /* 0x000fe20000000004 */
[----:B---3--:R-:W-:Y:S02]  /*25610*/  @P1 IMAD.MOV.U32 R47, RZ, RZ, R8 ;  /* 0x000000ffff2f1224 */ /* 0x008fe400078e0008 */
[----:B------:R-:W-:-:S05]  /*25620*/  @P1 IMAD.MOV.U32 R46, RZ, RZ, R7 ;  /* 0x000000ffff2e1224 */ /* 0x000fca00078e0007 */
[----:B------:R-:W3:Y:S04]  /*25630*/  @P1 LDG.E.U8 R4, desc[UR24][R46.64] ;  /* 0x000000182e041981 */ /* 0x000ee8000c1e1100 */
[----:B--2---:R-:W-:Y:S04]  /*25640*/  STL [R1+0xd04], R6 ;  /* 0x000d040601007387 */ /* 0x004fe80000100800 */
[----:B------:R-:W2:Y:S04]  /*25650*/  LDL R92, [R1+0x404] ;  /* 0x00040400015c7983 */ /* 0x000ea80000100800 */
[----:B0-----:R-:W4:Y:S04]  /*25660*/  LDL R5, [R1+0x408] ;  /* 0x0004080001057983 */ /* 0x001f280000100800 */
[----:B------:R0:W-:Y:S04]  /*25670*/  STL [R1+0x74], R89 ;  /* 0x0000745901007387 */ /* 0x0001e80000100800 */
[----:B------:R-:W4:Y:S04]  /*25680*/  LDL R88, [R1+0x410] ;  /* 0x0004100001587983 */ /* 0x000f280000100800 */
[----:B------:R-:W4:Y:S04]  /*25690*/  LDL R85, [R1+0x414] ;  /* 0x0004140001557983 */ /* 0x000f280000100800 */
[----:B0-----:R-:W4:Y:S04]  /*256a0*/  LDL R89, [R1+0x40c] ;  /* 0x00040c0001597983 */ /* 0x001f280000100800 */
[----:B------:R-:W4:Y:S04]  /*256b0*/  LDL R73, [R1+0x418] ;  /* 0x0004180001497983 */ /* 0x000f280000100800 */
[----:B------:R0:W-:Y:S04]  /*256c0*/  STL [R1+0xd08], R3 ;  /* 0x000d080301007387 */ /* 0x0001e80000100800 */
[----:B------:R-:W4:Y:S04]  /*256d0*/  LDL R70, [R1+0x41c] ;  /* 0x00041c0001467983 */ /* 0x000f280000100800 */
[----:B------:R-:W4:Y:S04]  /*256e0*/  LDL R8, [R1+0x420] ;  /* 0x0004200001087983 */ /* 0x000f280000100800 */
[----:B------:R-:W4:Y:S04]  /*256f0*/  LDL R7, [R1+0x424] ;  /* 0x0004240001077983 */ /* 0x000f280000100800 */
[----:B------:R-:W4:Y:S01]  /*25700*/  LDL R6, [R1+0x428] ;  /* 0x0004280001067983 */ /* 0x000f220000100800 */
[----:B------:R-:W-:-:S02]  /*25710*/  ISETP.GT.AND P3, PT, R9, 0x3e, PT ;  /* 0x0000003e0900780c */ /* 0x000fc40003f64270 */
[----:B------:R-:W-:Y:S02]  /*25720*/  PRMT R90, RZ, 0x7610, R90 ;  /* 0x00007610ff5a7816 */ /* 0x000fe4000000005a */
[----:B------:R-:W-:Y:S02]  /*25730*/  PRMT R86, RZ, 0x7610, R86 ;  /* 0x00007610ff567816 */ /* 0x000fe40000000056 */
[----:B------:R-:W-:Y:S02]  /*25740*/  PRMT R72, RZ, 0x7610, R72 ;  /* 0x00007610ff487816 */ /* 0x000fe40000000048 */
[----:B------:R-:W-:Y:S01]  /*25750*/  ISETP.GT.AND P1, PT, R9, 0x3f, PT ;  /* 0x0000003f0900780c */ /* 0x000fe20003f24270 */
[----:B---3--:R1:W-:Y:S01]  /*25760*/  STL [R1+0xd0c], R4 ;  /* 0x000d0c0401007387 */ /* 0x0083e20000100800 */
[----:B------:R-:W-:-:S03]  /*25770*/  PRMT R0, RZ, 0x7610, R0 ;  /* 0x00007610ff007816 */ /* 0x000fc60000000000 */
[----:B0-----:R-:W3:Y:S01]  /*25780*/  LDL R3, [R1+0x430] ;  /* 0x0004300001037983 */ /* 0x001ee20000100800 */
[----:B-1----:R-:W-:Y:S01]  /*25790*/  PRMT R4, RZ, 0x7610, R4 ;  /* 0x00007610ff047816 */ /* 0x002fe20000000004 */
[----:B--2---:R-:W-:Y:S02]  /*257a0*/  @P3 IMAD.MOV.U32 R47, RZ, RZ, R92 ;  /* 0x000000ffff2f3224 */ /* 0x004fe400078e005c */
[----:B----4-:R-:W-:Y:S02]  /*257b0*/  @P3 IMAD.MOV.U32 R46, RZ, RZ, R5 ;  /* 0x000000ffff2e3224 */ /* 0x010fe400078e0005 */
[----:B------:R-:W2:Y:S04]  /*257c0*/  LDL R5, [R1+0x42c] ;  /* 0x00042c0001057983 */ /* 0x000ea80000100800 */
[----:B------:R0:W4:Y:S02]  /*257d0*/  @P3 LDG.E.U8 R90, desc[UR24][R46.64] ;  /* 0x000000182e5a3981 */ /* 0x000124000c1e1100 */
[----:B0-----:R-:W-:-:S02]  /*257e0*/  @P3 IMAD.MOV.U32 R46, RZ, RZ, R88 ;  /* 0x000000ffff2e3224 */ /* 0x001fc400078e0058 */
[----:B------:R-:W-:-:S05]  /*257f0*/  @P3 IMAD.MOV.U32 R47, RZ, RZ, R89 ;  /* 0x000000ffff2f3224 */ /* 0x000fca00078e0059 */
[----:B------:R0:W4:Y:S02]  /*25800*/  @P3 LDG.E.U8 R86, desc[UR24][R46.64] ;  /* 0x000000182e563981 */ /* 0x000124000c1e1100 */
[----:B0-----:R-:W-:Y:S02]  /*25810*/  @P3 IMAD.MOV.U32 R46, RZ, RZ, R73 ;  /* 0x000000ffff2e3224 */ /* 0x001fe400078e0049 */
        /* <DEDUP_REMOVED lines=8> */
[----:B---3--:R-:W-:Y:S01]  /*258a0*/  @P1 IMAD.MOV.U32 R46, RZ, RZ, R3 ;  /* 0x000000ffff2e1224 */ /* 0x008fe200078e0003 */
[----:B------:R-:W-:Y:S01]  /*258b0*/  PRMT R2, RZ, 0x7610, R2 ;  /* 0x00007610ff027816 */ /* 0x000fe20000000002 */
[----:B--2---:R-:W-:-:S05]  /*258c0*/  @P1 IMAD.MOV.U32 R47, RZ, RZ, R5 ;  /* 0x000000ffff2f1224 */ /* 0x004fca00078e0005 */
[----:B------:R0:W2:Y:S04]  /*258d0*/  @P1 LDG.E.U8 R2, desc[UR24][R46.64] ;  /* 0x000000182e021981 */ /* 0x0000a8000c1e1100 */
[----:B----4-:R-:W-:Y:S04]  /*258e0*/  STL [R1+0xd14], R4 ;  /* 0x000d140401007387 */ /* 0x010fe80000100800 */
[----:B------:R-:W-:Y:S04]  /*258f0*/  STL [R1+0xd10], R0 ;  /* 0x000d100001007387 */ /* 0x000fe80000100800 */
[----:B------:R-:W0:Y:S04]  /*25900*/  LDL R7, [R1+0x438] ;  /* 0x0004380001077983 */ /* 0x000e280000100800 */
[----:B------:R-:W3:Y:S04]  /*25910*/  LDL R85, [R1+0x43c] ;  /* 0x00043c0001557983 */ /* 0x000ee80000100800 */
[----:B------:R-:W4:Y:S04]  /*25920*/  LDL R3, [R1+0x440] ;  /* 0x0004400001037983 */ /* 0x000f280000100800 */
[----:B------:R1:W-:Y:S04]  /*25930*/  STL [R1+0x20], R86 ;  /* 0x0000205601007387 */ /* 0x0003e80000100800 */
[----:B-1----:R-:W2:Y:S04]  /*25940*/  LDL.LU R86, [R1+0x260] ;  /* 0x0002600001567983 */ /* 0x002ea80000300800 */
[----:B------:R-:W2:Y:S04]  /*25950*/  LDL.LU R88, [R1+0x25c] ;  /* 0x00025c0001587983 */ /* 0x000ea80000300800 */
[----:B------:R-:W2:Y:S04]  /*25960*/  LDL.LU R89, [R1+0x258] ;  /* 0x0002580001597983 */ /* 0x000ea80000300800 */
[----:B------:R1:W-:Y:S04]  /*25970*/  STL [R1+0x2c], R90 ;  /* 0x00002c5a01007387 */ /* 0x0003e80000100800 */
[----:B-1----:R-:W2:Y:S04]  /*25980*/  LDL.LU R90, [R1+0x254] ;  /* 0x00025400015a7983 */ /* 0x002ea80000300800 */
[----:B------:R-:W2:Y:S04]  /*25990*/  LDL.LU R92, [R1+0x1cc] ;  /* 0x0001cc00015c7983 */ /* 0x000ea80000300800 */
[----:B------:R-:W2:Y:S04]  /*259a0*/  LDL.LU R93, [R1+0x1c4] ;  /* 0x0001c400015d7983 */ /* 0x000ea80000300800 */
[----:B------:R-:W2:Y:S04]  /*259b0*/  LDL.LU R70, [R1+0x1c0] ;  /* 0x0001c00001467983 */ /* 0x000ea80000300800 */
[----:B------:R1:W-:Y:S04]  /*259c0*/  STL [R1+0x1c], R72 ;  /* 0x00001c4801007387 */ /* 0x0003e80000100800 */
[----:B-1----:R-:W2:Y:S04]  /*259d0*/  LDL.LU R72, [R1+0x1bc] ;  /* 0x0001bc0001487983 */ /* 0x002ea80000300800 */
[----:B------:R-:W2:Y:S04]  /*259e0*/  LDL.LU R73, [R1+0x150] ;  /* 0x0001500001497983 */ /* 0x000ea80000300800 */
[----:B------:R-:W2:Y:S04]  /*259f0*/  LDL.LU R0, [R1+0xdc] ;  /* 0x0000dc0001007983 */ /* 0x000ea80000300800 */
[----:B------:R-:W2:Y:S04]  /*25a00*/  LDL.LU R4, [R1+0xd8] ;  /* 0x0000d80001047983 */ /* 0x000ea80000300800 */
[----:B------:R-:W2:Y:S04]  /*25a10*/  LDL.LU R6, [R1+0x70] ;  /* 0x0000700001067983 */ /* 0x000ea80000300800 */
[----:B------:R-:W2:Y:S04]  /*25a20*/  LDL.LU R5, [R1+0x6c] ;  /* 0x00006c0001057983 */ /* 0x000ea80000300800 */
[----:B------:R-:W2:Y:S04]  /*25a30*/  LDL.LU R8, [R1+0x68] ;  /* 0x0000680001087983 */ /* 0x000ea80000300800 */
[----:B------:R-:W2:Y:S01]  /*25a40*/  LDL R47, [R1+0x434] ;  /* 0x00043400012f7983 */ /* 0x000ea20000100800 */
[----:B------:R-:W-:-:S02]  /*25a50*/  PRMT R91, RZ, 0x7610, R91 ;  /* 0x00007610ff5b7816 */ /* 0x000fc4000000005b */
[----:B------:R-:W-:Y:S01]  /*25a60*/  PRMT R87, RZ, 0x7610, R87 ;  /* 0x00007610ff577816 */ /* 0x000fe20000000057 */
[----:B0-----:R-:W-:-:S05]  /*25a70*/  @P1 IMAD.MOV.U32 R46, RZ, RZ, R7 ;  /* 0x000000ffff2e1224 */ /* 0x001fca00078e0007 */
[----:B--2---:R4:W2:Y:S02]  /*25a80*/  @P1 LDG.E.U8 R91, desc[UR24][R46.64] ;  /* 0x000000182e5b1981 */ /* 0x0048a4000c1e1100 */
[----:B----4-:R-:W-:Y:S02]  /*25a90*/  @P1 IMAD.MOV.U32 R46, RZ, RZ, R3 ;  /* 0x000000ffff2e1224 */ /* 0x010fe400078e0003 */
[----:B---3--:R-:W-:-:S05]  /*25aa0*/  @P1 IMAD.MOV.U32 R47, RZ, RZ, R85 ;  /* 0x000000ffff2f1224 */ /* 0x008fca00078e0055 */
[----:B------:R-:W3:Y:S01]  /*25ab0*/  @P1 LDG.E.U8 R87, desc[UR24][R46.64] ;  /* 0x000000182e571981 */ /* 0x000ee2000c1e1100 */
[----:B------:R-:W0:Y:S01]  /*25ac0*/  S2R R85, SR_TID.X ;  /* 0x0000000000557919 */ /* 0x000e220000002100 */
[----:B------:R-:W1:Y:S02]  /*25ad0*/  S2R R7, SR_TID.X ;  /* 0x0000000000077919 */ /* 0x000e640000002100 */
[----:B------:R4:W-:Y:S04]  /*25ae0*/  STL [R1+0xd18], R2 ;  /* 0x000d180201007387 */ /* 0x0009e80000100800 */
[----:B----4-:R-:W4:Y:S01]  /*25af0*/  LDL.LU R2, [R1+0xe0] ;  /* 0x0000e00001027983 */ /* 0x010f220000300800 */
[----:B0-----:R-:W-:Y:S02]  /*25b00*/  LOP3.LUT R85, R85, 0x3f, RZ, 0xc0, !PT ;  /* 0x0000003f55557812 */ /* 0x001fe400078ec0ff */
[----:B-1----:R-:W-:Y:S01]  /*25b10*/  LOP3.LUT R3, R7, 0x7f, RZ, 0xc0, !PT ;  /* 0x0000007f07037812 */ /* 0x002fe200078ec0ff */
[----:B------:R-:W-:Y:S01]  /*25b20*/  BAR.SYNC.DEFER_BLOCKING 0x0 ;  /* 0x0000000000007b1d */ /* 0x000fe20000010000 */
[----:B------:R-:W-:-:S05]  /*25b30*/  ISETP.GE.AND P1, PT, R85, R9, PT ;  /* 0x000000095500720c */ /* 0x000fca0003f26270 */
        /* <DEDUP_REMOVED lines=9> */
[----:B--2---:R0:W-:Y:S04]  /*25bd0*/  STL [R1+0xd1c], R91 ;  /* 0x000d1c5b01007387 */ /* 0x0041e80000100800 */
[----:B0-----:R-:W2:Y:S04]  /*25be0*/  LDL.LU R91, [R1+0xe4] ;  /* 0x0000e400015b7983 */ /* 0x001ea80000300800 */
[----:B------:R-:W2:Y:S04]  /*25bf0*/  LDL.LU R46, [R1+0x144] ;  /* 0x00014400012e7983 */ /* 0x000ea80000300800 */
[----:B------:R-:W2:Y:S04]  /*25c00*/  LDL.LU R47, [R1+0x13c] ;  /* 0x00013c00012f7983 */ /* 0x000ea80000300800 */
[----:B---3--:R0:W-:Y:S04]  /*25c10*/  STL [R1+0xd20], R87 ;  /* 0x000d205701007387 */ /* 0x0081e80000100800 */
[----:B0-----:R-:W3:Y:S04]  /*25c20*/  LDL.LU R87, [R1+0x148] ;  /* 0x0001480001577983 */ /* 0x001ee80000300800 */
[----:B------:R-:W2:Y:S04]  /*25c30*/  LDL.LU R85, [R1+0xd54] ;  /* 0x000d540001557983 */ /* 0x000ea80000300800 */
        /* <DEDUP_REMOVED lines=9> */
[----:B---3--:R0:W-:Y:S04]  /*25cd0*/  STS.U8 [R3+UR9+0xa800], R87 ;  /* 0x00a8005703007988 */ /* 0x0081e80008000009 */
[----:B--2---:R1:W-:Y:S04]  /*25ce0*/  STS.U8 [R3+UR9+0xc800], R46 ;  /* 0x00c8002e03007988 */ /* 0x0043e80008000009 */
[----:B------:R-:W-:Y:S04]  /*25cf0*/  STS.U8 [R3+UR9+0xe800], R47 ;  /* 0x00e8002f03007988 */ /* 0x000fe80008000009 */
[----:B------:R-:W-:Y:S04]  /*25d00*/  STS.U8 [R3+UR9+0x8c00], R91 ;  /* 0x008c005b03007988 */ /* 0x000fe80008000009 */
[----:B----4-:R-:W-:Y:S04]  /*25d10*/  STS.U8 [R3+UR9+0xac00], R2 ;  /* 0x00ac000203007988 */ /* 0x010fe80008000009 */
[----:B------:R-:W-:Y:S04]  /*25d20*/  STS.U8 [R3+UR9+0xcc00], R0 ;  /* 0x00cc000003007988 */ /* 0x000fe80008000009 */
[----:B------:R-:W-:Y:S04]  /*25d30*/  STS.U8 [R3+UR9+0xec00], R4 ;  /* 0x00ec000403007988 */ /* 0x000fe80008000009 */
[----:B------:R-:W-:Y:S04]  /*25d40*/  STS.U8 [R3+UR9+0x9000], R6 ;  /* 0x0090000603007988 */ /* 0x000fe80008000009 */
[----:B------:R-:W-:Y:S04]  /*25d50*/  STS.U8 [R3+UR9+0xb000], R5 ;  /* 0x00b0000503007988 */ /* 0x000fe80008000009 */
[----:B------:R-:W-:Y:S04]  /*25d60*/  STS.U8 [R3+UR9+0xd000], R8 ;  /* 0x00d0000803007988 */ /* 0x000fe80008000009 */
[----:B------:R-:W-:Y:S04]  /*25d70*/  STS.U8 [R3+UR9+0xf000], R73 ;  /* 0x00f0004903007988 */ /* 0x000fe80008000009 */
[----:B------:R2:W-:Y:S04]  /*25d80*/  STS.U8 [R3+UR9+0x9400], R86 ;  /* 0x0094005603007988 */ /* 0x0005e80008000009 */
[----:B0-----:R-:W3:Y:S04]  /*25d90*/  LDL.LU R87, [R1+0x138] ;  /* 0x0001380001577983 */ /* 0x001ee80000300800 */
[----:B-1----:R-:W4:Y:S01]  /*25da0*/  LDL.LU R46, [R1+0x130] ;  /* 0x00013000012e7983 */ /* 0x002f220000300800 */
[----:B--2---:R-:W-:-:S03]  /*25db0*/  LOP3.LUT R86, R7, 0x7f, RZ, 0xc0, !PT ;  /* 0x0000007f07567812 */ /* 0x004fc600078ec0ff */
[----:B------:R-:W2:Y:S04]  /*25dc0*/  LDL.LU R47, [R1+0x12c] ;  /* 0x00012c00012f7983 */ /* 0x000ea80000300800 */
[----:B------:R-:W2:Y:S04]  /*25dd0*/  LDL.LU R91, [R1+0x128] ;  /* 0x00012800015b7983 */ /* 0x000ea80000300800 */
[----:B------:R-:W2:Y:S04]  /*25de0*/  LDL.LU R2, [R1+0xd4] ;  /* 0x0000d40001027983 */ /* 0x000ea80000300800 */
[----:B------:R-:W2:Y:S04]  /*25df0*/  LDL.LU R0, [R1+0xd0] ;  /* 0x0000d00001007983 */ /* 0x000ea80000300800 */
[----:B------:R-:W2:Y:S04]  /*25e00*/  LDL.LU R4, [R1+0xcc] ;  /* 0x0000cc0001047983 */ /* 0x000ea80000300800 */
[----:B------:R0:W-:Y:S04]  /*25e10*/  STS.U8 [R86+UR9+0xb400], R85 ;  /* 0x00b4005556007988 */ /* 0x0001e80008000009 */
[----:B------:R-:W2:Y:S04]  /*25e20*/  LDL.LU R6, [R1+0xc8] ;  /* 0x0000c80001067983 */ /* 0x000ea80000300800 */
[----:B------:R1:W-:Y:S04]  /*25e30*/  STS.U8 [R86+UR9+0xd400], R84 ;  /* 0x00d4005456007988 */ /* 0x0003e80008000009 */
[----:B------:R-:W2:Y:S04]  /*25e40*/  LDL.LU R5, [R1+0x5c] ;  /* 0x00005c0001057983 */ /* 0x000ea80000300800 */
[----:B------:R0:W-:Y:S04]  /*25e50*/  STS.U8 [R86+UR9+0xf400], R83 ;  /* 0x00f4005356007988 */ /* 0x0001e80008000009 */
[----:B------:R-:W2:Y:S04]  /*25e60*/  LDL.LU R8, [R1+0x58] ;  /* 0x0000580001087983 */ /* 0x000ea80000300800 */
[----:B------:R-:W-:Y:S04]  /*25e70*/  STS.U8 [R86+UR9+0x9800], R58 ;  /* 0x0098003a56007988 */ /* 0x000fe80008000009 */
[----:B------:R-:W2:Y:S04]  /*25e80*/  LDL.LU R7, [R1+0x50] ;  /* 0x0000500001077983 */ /* 0x000ea80000300800 */
[----:B------:R-:W-:Y:S04]  /*25e90*/  STS.U8 [R86+UR9+0xb800], R56 ;  /* 0x00b8003856007988 */ /* 0x000fe80008000009 */
[----:B0-----:R-:W2:Y:S04]  /*25ea0*/  LDL.LU R85, [R1+0x1ac] ;  /* 0x0001ac0001557983 */ /* 0x001ea80000300800 */
[----:B------:R-:W-:Y:S04]  /*25eb0*/  STS.U8 [R86+UR9+0xd800], R54 ;  /* 0x00d8003656007988 */ /* 0x000fe80008000009 */
[----:B-1----:R-:W2:Y:S04]  /*25ec0*/  LDL.LU R84, [R1+0x1b0] ;  /* 0x0001b00001547983 */ /* 0x002ea80000300800 */
[----:B------:R-:W-:Y:S04]  /*25ed0*/  STS.U8 [R86+UR9+0xf800], R52 ;  /* 0x00f8003456007988 */ /* 0x000fe80008000009 */
[----:B------:R-:W2:Y:S04]  /*25ee0*/  LDL.LU R83, [R1+0x1b4] ;  /* 0x0001b40001537983 */ /* 0x000ea80000300800 */
[----:B------:R0:W-:Y:S04]  /*25ef0*/  STS.U8 [R86+UR9+0x9c00], R24 ;  /* 0x009c001856007988 */ /* 0x0001e80008000009 */
[----:B------:R1:W-:Y:S04]  /*25f00*/  STS.U8 [R86+UR9+0xbc00], R25 ;  /* 0x00bc001956007988 */ /* 0x0003e80008000009 */
[----:B------:R1:W-:Y:S04]  /*25f10*/  STS.U8 [R86+UR9+0xdc00], R26 ;  /* 0x00dc001a56007988 */ /* 0x0003e80008000009 */
[----:B0-----:R-:W2:Y:S04]  /*25f20*/  LDL.LU R24, [R1+0x1b8] ;  /* 0x0001b80001187983 */ /* 0x001ea80000300800 */
[----:B-1----:R-:W2:Y:S04]  /*25f30*/  LDL.LU R25, [R1+0x244] ;  /* 0x0002440001197983 */ /* 0x002ea80000300800 */
[----:B------:R-:W2:Y:S04]  /*25f40*/  LDL.LU R26, [R1+0x248] ;  /* 0x00024800011a7983 */ /* 0x000ea80000300800 */
[----:B------:R0:W-:Y:S04]  /*25f50*/  STS.U8 [R86+UR9+0xfc00], R27 ;  /* 0x00fc001b56007988 */ /* 0x0001e80008000009 */
[----:B0-----:R-:W2:Y:S04]  /*25f60*/  LDL.LU R27, [R1+0x24c] ;  /* 0x00024c00011b7983 */ /* 0x001ea80000300800 */
[----:B------:R0:W-:Y:S04]  /*25f70*/  STL [R1+0xd24], R86 ;  /* 0x000d245601007387 */ /* 0x0001e80000100800 */
[----:B0-----:R-:W2:Y:S01]  /*25f80*/  LDL.LU R86, [R1+0x250] ;  /* 0x0002500001567983 */ /* 0x001ea20000300800 */
[----:B------:R-:W0:Y:S02]  /*25f90*/  S2R R73, SR_TID.X ;  /* 0x0000000000497919 */ /* 0x000e240000002100 */
[----:B0-----:R-:W-:-:S04]  /*25fa0*/  LOP3.LUT R73, R73, 0x7f, RZ, 0xc0, !PT ;  /* 0x0000007f49497812 */ /* 0x001fc800078ec0ff */
[----:B------:R-:W-:-:S05]  /*25fb0*/  LOP3.LUT R73, R73, 0x10, RZ, 0x3c, !PT ;  /* 0x0000001049497812 */ /* 0x000fca00078e3cff */
[----:B---3--:R-:W-:Y:S04]  /*25fc0*/  STS.U8 [R73+UR9+0x8880], R87 ;  /* 0x0088805749007988 */ /* 0x008fe80008000009 */
[----:B----4-:R-:W-:Y:S04]  /*25fd0*/  STS.U8 [R73+UR9+0xa880], R46 ;  /* 0x00a8802e49007988 */ /* 0x010fe80008000009 */
        /* <DEDUP_REMOVED lines=13> */
[----:B------:R0:W-:Y:S04]  /*260b0*/  STS.U8 [R73+UR9+0x8080], R86 ;  /* 0x0080805649007988 */ /* 0x0001e80008000009 */
[----:B0-----:R-:W2:Y:S04]  /*260c0*/  LDL.LU R86, [R1+0x240] ;  /* 0x0002400001567983 */ /* 0x001ea80000300800 */
        /* <DEDUP_REMOVED lines=18> */
[----:B-1----:R-:W4:Y:S04]  /*261f0*/  LDL.LU R8, [R1+0x40] ;  /* 0x0000400001087983 */ /* 0x002f280000300800 */
[----:B------:R0:W-:Y:S04]  /*26200*/  STS.U8 [R73+UR9+0xd080], R7 ;  /* 0x00d0800749007988 */ /* 0x0001e80008000009 */
[----:B0-----:R-:W4:Y:S04]  /*26210*/  LDL.LU R7, [R1+0x3c] ;  /* 0x00003c0001077983 */ /* 0x001f280000300800 */
[----:B------:R0:W-:Y:S02]  /*26220*/  STS.U8 [R73+UR9+0xf080], R72 ;  /* 0x00f0804849007988 */ /* 0x0001e40008000009 */
[----:B0-----:R-:W0:Y:S02]  /*26230*/  S2R R72, SR_TID.X ;  /* 0x0000000000487919 */ /* 0x001e240000002100 */
[----:B------:R1:W-:Y:S04]  /*26240*/  STS.U8 [R73+UR9+0x9480], R82 ;  /* 0x0094805249007988 */ /* 0x0003e80008000009 */
[----:B------:R-:W-:Y:S04]  /*26250*/  STS.U8 [R73+UR9+0xb480], R81 ;  /* 0x00b4805149007988 */ /* 0x000fe80008000009 */
[----:B------:R-:W-:Y:S04]  /*26260*/  STS.U8 [R73+UR9+0xd480], R80 ;  /* 0x00d4805049007988 */ /* 0x000fe80008000009 */
[----:B------:R-:W-:Y:S04]  /*26270*/  STS.U8 [R73+UR9+0xf480], R79 ;  /* 0x00f4804f49007988 */ /* 0x000fe80008000009 */
[----:B------:R-:W-:Y:S04]  /*26280*/  STS.U8 [R73+UR9+0x9880], R50 ;  /* 0x0098803249007988 */ /* 0x000fe80008000009 */
        /* <DEDUP_REMOVED lines=8> */
[----:B------:R-:W-:Y:S04]  /*26310*/  STS.U8 [R73+UR9+0xfc80], R32 ;  /* 0x00fc802049007988 */ /* 0x000fe80008000009 */
[----:B-1----:R-:W4:Y:S04]  /*26320*/  LDL.LU R82, [R1+0x230] ;  /* 0x0002300001527983 */ /* 0x002f280000300800 */
[----:B--2---:R0:W-:Y:S04]  /*26330*/  STS.U8 [R72+UR9+0x8100], R86 ;  /* 0x0081005648007988 */ /* 0x0041e80008000009 */
[----:B---3--:R1:W-:Y:S04]  /*26340*/  STS.U8 [R72+UR9+0xa100], R27 ;  /* 0x00a1001b48007988 */ /* 0x0083e80008000009 */
[----:B----4-:R2:W-:Y:S04]  /*26350*/  STS.U8 [R72+UR9+0xc100], R26 ;  /* 0x00c1001a48007988 */ /* 0x0105e80008000009 */
[----:B0-----:R-:W3:Y:S04]  /*26360*/  LDL.LU R86, [R1+0x22c] ;  /* 0x00022c0001567983 */ /* 0x001ee80000300800 */
[----:B-1----:R-:W4:Y:S04]  /*26370*/  LDL.LU R27, [R1+0x228] ;  /* 0x00022800011b7983 */ /* 0x002f280000300800 */
[----:B------:R0:W-:Y:S04]  /*26380*/  STS.U8 [R72+UR9+0xe100], R25 ;  /* 0x00e1001948007988 */ /* 0x0001e80008000009 */
[----:B--2---:R-:W2:Y:S04]  /*26390*/  LDL.LU R26, [R1+0x224] ;  /* 0x00022400011a7983 */ /* 0x004ea80000300800 */
[----:B------:R1:W-:Y:S04]  /*263a0*/  STS.U8 [R72+UR9+0x8500], R24 ;  /* 0x0085001848007988 */ /* 0x0003e80008000009 */
[----:B0-----:R-:W3:Y:S04]  /*263b0*/  LDL.LU R25, [R1+0x198] ;  /* 0x0001980001197983 */ /* 0x001ee80000300800 */
[----:B------:R0:W-:Y:S04]  /*263c0*/  STS.U8 [R72+UR9+0xa500], R83 ;  /* 0x00a5005348007988 */ /* 0x0001e80008000009 */
[----:B-1----:R-:W3:Y:S04]  /*263d0*/  LDL.LU R24, [R1+0x194] ;  /* 0x0001940001187983 */ /* 0x002ee80000300800 */
        /* <DEDUP_REMOVED lines=14> */
[----:B-1----:R-:W3:Y:S04]  /*264c0*/  LDL.LU R2, [R1+0xb0] ;  /* 0x0000b00001027983 */ /* 0x002ee80000300800 */
[----:B------:R0:W-:Y:S04]  /*264d0*/  STS.U8 [R72+UR9+0xad00], R0 ;  /* 0x00ad000048007988 */ /* 0x0001e80008000009 */
[----:B------:R1:W-:Y:S04]  /*264e0*/  STS.U8 [R72+UR9+0xcd00], R4 ;  /* 0x00cd000448007988 */ /* 0x0003e80008000009 */
[----:B------:R1:W-:Y:S04]  /*264f0*/  STS.U8 [R72+UR9+0xed00], R6 ;  /* 0x00ed000648007988 */ /* 0x0003e80008000009 */
[----:B0-----:R-:W3:Y:S04]  /*26500*/  LDL.LU R0, [R1+0xac] ;  /* 0x0000ac0001007983 */ /* 0x001ee80000300800 */
[----:B-1----:R-:W3:Y:S04]  /*26510*/  LDL.LU R4, [R1+0xa8] ;  /* 0x0000a80001047983 */ /* 0x002ee80000300800 */
[----:B------:R0:W-:Y:S04]  /*26520*/  STS.U8 [R72+UR9+0x9100], R5 ;  /* 0x0091000548007988 */ /* 0x0001e80008000009 */
[----:B------:R-:W3:Y:S04]  /*26530*/  LDL.LU R6, [R1+0x30] ;  /* 0x0000300001067983 */ /* 0x000ee80000300800 */
[----:B------:R1:W-:Y:S04]  /*26540*/  STS.U8 [R72+UR9+0xb100], R8 ;  /* 0x00b1000848007988 */ /* 0x0003e80008000009 */
[----:B0-----:R-:W3:Y:S04]  /*26550*/  LDL.LU R5, [R1+0x28] ;  /* 0x0000280001057983 */ /* 0x001ee80000300800 */
[----:B-1----:R-:W3:Y:S04]  /*26560*/  LDL.LU R8, [R1+0x24] ;  /* 0x0000240001087983 */ /* 0x002ee80000300800 */
[----:B------:R0:W-:Y:S04]  /*26570*/  STS.U8 [R72+UR9+0xd100], R7 ;  /* 0x00d1000748007988 */ /* 0x0001e80008000009 */
[----:B0-----:R-:W3:Y:S04]  /*26580*/  LDL.LU R7, [R1+0x14] ;  /* 0x0000140001077983 */ /* 0x001ee80000300800 */
[----:B------:R0:W-:Y:S02]  /*26590*/  STS.U8 [R72+UR9+0xf100], R70 ;  /* 0x00f1004648007988 */ /* 0x0001e40008000009 */
[----:B0-----:R-:W0:Y:S02]  /*265a0*/  S2R R70, SR_TID.X ;  /* 0x0000000000467919 */ /* 0x001e240000002100 */
[----:B------:R-:W-:Y:S04]  /*265b0*/  STS.U8 [R72+UR9+0x9500], R78 ;  /* 0x0095004e48007988 */ /* 0x000fe80008000009 */
[----:B------:R-:W-:Y:S04]  /*265c0*/  STS.U8 [R72+UR9+0xb500], R77 ;  /* 0x00b5004d48007988 */ /* 0x000fe80008000009 */
[----:B------:R-:W-:Y:S04]  /*265d0*/  STS.U8 [R72+UR9+0xd500], R76 ;  /* 0x00d5004c48007988 */ /* 0x000fe80008000009 */
[----:B------:R-:W-:Y:S04]  /*265e0*/  STS.U8 [R72+UR9+0xf500], R75 ;  /* 0x00f5004b48007988 */ /* 0x000fe80008000009 */
[----:B------:R-:W-:Y:S04]  /*265f0*/  STS.U8 [R72+UR9+0x9900], R12 ;  /* 0x0099000c48007988 */ /* 0x000fe80008000009 */
[----:B------:R-:W-:Y:S01]  /*26600*/  STS.U8 [R72+UR9+0xb900], R13 ;  /* 0x00b9000d48007988 */ /* 0x000fe20008000009 */
[----:B0-----:R-:W-:-:S04]  /*26610*/  LOP3.LUT R70, R70, 0x7f, RZ, 0xc0, !PT ;  /* 0x0000007f46467812 */ /* 0x001fc800078ec0ff */
[----:B------:R-:W-:Y:S01]  /*26620*/  LOP3.LUT R70, R70, 0x30, RZ, 0x3c, !PT ;  /* 0x0000003046467812 */ /* 0x000fe200078e3cff */
[----:B------:R-:W-:Y:S04]  /*26630*/  STS.U8 [R72+UR9+0xd900], R14 ;  /* 0x00d9000e48007988 */ /* 0x000fe80008000009 */
[----:B------:R-:W-:Y:S04]  /*26640*/  STS.U8 [R72+UR9+0xf900], R15 ;  /* 0x00f9000f48007988 */ /* 0x000fe80008000009 */
[----:B------:R-:W-:Y:S04]  /*26650*/  STS.U8 [R72+UR9+0x9d00], R34 ;  /* 0x009d002248007988 */ /* 0x000fe80008000009 */
[----:B------:R-:W-:Y:S04]  /*26660*/  STS.U8 [R72+UR9+0xbd00], R35 ;  /* 0x00bd002348007988 */ /* 0x000fe80008000009 */
[----:B------:R-:W-:Y:S04]  /*26670*/  STS.U8 [R72+UR9+0xdd00], R36 ;  /* 0x00dd002448007988 */ /* 0x000fe80008000009 */
[----:B------:R-:W-:Y:S04]  /*26680*/  STS.U8 [R72+UR9+0xfd00], R37 ;  /* 0x00fd002548007988 */ /* 0x000fe80008000009 */
[----:B----4-:R0:W-:Y:S04]  /*26690*/  STS.U8 [R70+UR9+0xc180], R27 ;  /* 0x00c1801b46007988 */ /* 0x0101e80008000009 */
[----:B--2---:R1:W-:Y:S04]  /*266a0*/  STS.U8 [R70+UR9+0xe180], R26 ;  /* 0x00e1801a46007988 */ /* 0x0043e80008000009 */
[----:B0-----:R-:W2:Y:S04]  /*266b0*/  LDL.LU R27, [R1+0x220] ;  /* 0x00022000011b7983 */ /* 0x001ea80000300800 */
[----:B---3--:R0:W-:Y:S04]  /*266c0*/  STS.U8 [R70+UR9+0x8580], R25 ;  /* 0x0085801946007988 */ /* 0x0081e80008000009 */
[----:B-1----:R-:W3:Y:S04]  /*266d0*/  LDL.LU R26, [R1+0x21c] ;  /* 0x00021c00011a7983 */ /* 0x002ee80000300800 */
[----:B0-----:R-:W4:Y:S04]  /*266e0*/  LDL.LU R25, [R1+0x218] ;  /* 0x0002180001197983 */ /* 0x001f280000300800 */
[----:B------:R-:W-:Y:S04]  /*266f0*/  STS.U8 [R70+UR9+0xa580], R24 ;  /* 0x00a5801846007988 */ /* 0x000fe80008000009 */
[----:B------:R-:W-:Y:S04]  /*26700*/  STS.U8 [R70+UR9+0xc580], R83 ;  /* 0x00c5805346007988 */ /* 0x000fe80008000009 */
[----:B------:R-:W-:Y:S04]  /*26710*/  STS.U8 [R70+UR9+0xe580], R84 ;  /* 0x00e5805446007988 */ /* 0x000fe80008000009 */
[----:B------:R-:W-:Y:S04]  /*26720*/  STS.U8 [R70+UR9+0x8980], R85 ;  /* 0x0089805546007988 */ /* 0x000fe80008000009 */
[----:B------:R-:W-:Y:S04]  /*26730*/  STS.U8 [R70+UR9+0xa980], R87 ;  /* 0x00a9805746007988 */ /* 0x000fe80008000009 */
[----:B------:R-:W-:Y:S04]  /*26740*/  STS.U8 [R70+UR9+0xc980], R46 ;  /* 0x00c9802e46007988 */ /* 0x000fe80008000009 */
[----:B------:R0:W-:Y:S04]  /*26750*/  STS.U8 [R70+UR9+0xad80], R2 ;  /* 0x00ad800246007988 */ /* 0x0001e80008000009 */
[----:B0-----:R-:W4:Y:S04]  /*26760*/  LDL.LU R2, [R1+0x214] ;  /* 0x0002140001027983 */ /* 0x001f280000300800 */
        /* <DEDUP_REMOVED lines=19> */
[----:B0-----:R-:W4:Y:S04]  /*268a0*/  LDL.LU R8, [R1+0xc] ;  /* 0x00000c0001087983 */ /* 0x001f280000300800 */
[----:B------:R0:W-:Y:S04]  /*268b0*/  STS.U8 [R70+UR9+0xf180], R7 ;  /* 0x00f1800746007988 */ /* 0x0001e80008000009 */
[----:B0-----:R-:W4:Y:S04]  /*268c0*/  LDL.LU R7, [R1+0x8] ;  /* 0x0000080001077983 */ /* 0x001f280000300800 */
        /* <DEDUP_REMOVED lines=16> */
[----:B------:R-:W-:Y:S04]  /*269d0*/  STS.U8 [R70+UR9+0xfd80], R42 ;  /* 0x00fd802a46007988 */ /* 0x000fe80008000009 */
[----:B--2---:R-:W-:Y:S04]  /*269e0*/  STS.U8 [R10+UR9+0x8200], R27 ;  /* 0x0082001b0a007988 */ /* 0x004fe80008000009 */
[----:B---3--:R-:W-:Y:S04]  /*269f0*/  STS.U8 [R10+UR9+0xa200], R26 ;  /* 0x00a2001a0a007988 */ /* 0x008fe80008000009 */
[----:B----4-:R-:W-:Y:S04]  /*26a00*/  STS.U8 [R10+UR9+0xc200], R25 ;  /* 0x00c200190a007988 */ /* 0x010fe80008000009 */
[----:B------:R0:W-:Y:S04]  /*26a10*/  STS.U8 [R10+UR9+0xe200], R2 ;  /* 0x00e200020a007988 */ /* 0x0001e80008000009 */
[----:B0-----:R-:W2:Y:S04]  /*26a20*/  LDL.LU R2, [R1+0x4] ;  /* 0x0000040001027983 */ /* 0x001ea80000300800 */
[----:B------:R-:W3:Y:S04]  /*26a30*/  LDL.LU R26, [R1+0x210] ;  /* 0x00021000011a7983 */ /* 0x000ee80000300800 */
[----:B------:R0:W-:Y:S04]  /*26a40*/  STS.U8 [R10+UR9+0x8600], R24 ;  /* 0x008600180a007988 */ /* 0x0001e80008000009 */
[----:B------:R-:W4:Y:S04]  /*26a50*/  LDL.LU R25, [R1+0x20c] ;  /* 0x00020c0001197983 */ /* 0x000f280000300800 */
        /* <DEDUP_REMOVED lines=27> */
[----:B--2---:R0:W-:Y:S04]  /*26c10*/  STS.U8 [R10+UR9+0xd200], R2 ;  /* 0x00d200020a007988 */ /* 0x0041e80008000009 */
[----:B------:R-:W-:Y:S04]  /*26c20*/  STS.U8 [R10+UR9+0xf200], R93 ;  /* 0x00f2005d0a007988 */ /* 0x000fe80008000009 */
[----:B------:R-:W-:Y:S04]  /*26c30*/  STS.U8 [R10+UR9+0x9600], R67 ;  /* 0x009600430a007988 */ /* 0x000fe80008000009 */
[----:B------:R-:W-:Y:S04]  /*26c40*/  STS.U8 [R10+UR9+0xb600], R66 ;  /* 0x00b600420a007988 */ /* 0x000fe80008000009 */
[----:B------:R-:W-:Y:S04]  /*26c50*/  STS.U8 [R10+UR9+0xd600], R65 ;  /* 0x00d600410a007988 */ /* 0x000fe80008000009 */
[----:B------:R-:W-:Y:S01]  /*26c60*/  STS.U8 [R10+UR9+0xf600], R64 ;  /* 0x00f600400a007988 */ /* 0x000fe20008000009 */
[----:B0-----:R-:W-:-:S03]  /*26c70*/  LOP3.LUT R2, R3, 0x50, RZ, 0x3c, !PT ;  /* 0x0000005003027812 */ /* 0x001fc600078e3cff */
        /* <DEDUP_REMOVED lines=8> */
[----:B---3--:R-:W-:Y:S04]  /*26d00*/  STS.U8 [R2+UR9+0x8280], R26 ;  /* 0x0082801a02007988 */ /* 0x008fe80008000009 */
[----:B----4-:R-:W-:Y:S04]  /*26d10*/  STS.U8 [R2+UR9+0xa280], R25 ;  /* 0x00a2801902007988 */ /* 0x010fe80008000009 */
[----:B------:R-:W-:Y:S04]  /*26d20*/  STS.U8 [R2+UR9+0xc280], R24 ;  /* 0x00c2801802007988 */ /* 0x000fe80008000009 */
[----:B------:R-:W-:Y:S04]  /*26d30*/  STS.U8 [R2+UR9+0xe280], R83 ;  /* 0x00e2805302007988 */ /* 0x000fe80008000009 */
[----:B------:R-:W-:Y:S04]  /*26d40*/  STS.U8 [R2+UR9+0x8680], R84 ;  /* 0x0086805402007988 */ /* 0x000fe80008000009 */
[----:B------:R0:W-:Y:S04]  /*26d50*/  STS.U8 [R2+UR9+0xa680], R85 ;  /* 0x00a6805502007988 */ /* 0x0001e80008000009 */
[----:B------:R1:W-:Y:S04]  /*26d60*/  STS.U8 [R2+UR9+0xc680], R87 ;  /* 0x00c6805702007988 */ /* 0x0003e80008000009 */
[----:B------:R-:W-:Y:S04]  /*26d70*/  STS.U8 [R2+UR9+0xe680], R46 ;  /* 0x00e6802e02007988 */ /* 0x000fe80008000009 */
[----:B------:R-:W-:Y:S04]  /*26d80*/  STS.U8 [R2+UR9+0x8a80], R47 ;  /* 0x008a802f02007988 */ /* 0x000fe80008000009 */
[----:B------:R-:W-:Y:S04]  /*26d90*/  STS.U8 [R2+UR9+0xaa80], R91 ;  /* 0x00aa805b02007988 */ /* 0x000fe80008000009 */
[----:B------:R-:W-:Y:S04]  /*26da0*/  STS.U8 [R2+UR9+0xca80], R0 ;  /* 0x00ca800002007988 */ /* 0x000fe80008000009 */
[----:B------:R-:W-:Y:S04]  /*26db0*/  STS.U8 [R2+UR9+0xea80], R4 ;  /* 0x00ea800402007988 */ /* 0x000fe80008000009 */
[----:B------:R-:W-:Y:S04]  /*26dc0*/  STS.U8 [R2+UR9+0x8e80], R6 ;  /* 0x008e800602007988 */ /* 0x000fe80008000009 */
[----:B------:R-:W-:Y:S04]  /*26dd0*/  STS.U8 [R2+UR9+0xae80], R5 ;  /* 0x00ae800502007988 */ /* 0x000fe80008000009 */
[----:B0-----:R-:W2:Y:S04]  /*26de0*/  LDL.LU R85, [R1+0x200] ;  /* 0x0002000001557983 */ /* 0x001ea80000300800 */
[----:B------:R0:W-:Y:S04]  /*26df0*/  STS.U8 [R2+UR9+0xce80], R8 ;  /* 0x00ce800802007988 */ /* 0x0001e80008000009 */
[----:B-1----:R-:W3:Y:S04]  /*26e00*/  LDL.LU R87, [R1+0x1f8] ;  /* 0x0001f80001577983 */ /* 0x002ee80000300800 */
[----:B0-----:R-:W4:Y:S04]  /*26e10*/  LDL.LU R8, [R1+0x1d8] ;  /* 0x0001d80001087983 */ /* 0x001f280000300800 */
[----:B------:R-:W2:Y:S04]  /*26e20*/  LDL.LU R46, [R1+0x1d0] ;  /* 0x0001d000012e7983 */ /* 0x000ea80000300800 */
[----:B------:R-:W2:Y:S04]  /*26e30*/  LDL.LU R47, [R1+0x15c] ;  /* 0x00015c00012f7983 */ /* 0x000ea80000300800 */
[----:B------:R-:W2:Y:S04]  /*26e40*/  LDL.LU R91, [R1+0x154] ;  /* 0x00015400015b7983 */ /* 0x000ea80000300800 */
[----:B------:R0:W-:Y:S04]  /*26e50*/  STS.U8 [R2+UR9+0xee80], R7 ;  /* 0x00ee800702007988 */ /* 0x0001e80008000009 */
[----:B------:R-:W2:Y:S04]  /*26e60*/  LDL.LU R6, [R1+0x1f0] ;  /* 0x0001f00001067983 */ /* 0x000ea80000300800 */
[----:B0-----:R-:W2:Y:S04]  /*26e70*/  LDL.LU R7, [R1+0x1e8] ;  /* 0x0001e80001077983 */ /* 0x001ea80000300800 */
[----:B------:R-:W2:Y:S04]  /*26e80*/  LDL R11, [R1+0x444] ;  /* 0x00044400010b7983 */ /* 0x000ea80000100800 */
[----:B------:R-:W2:Y:S04]  /*26e90*/  LDL R10, [R1+0x448] ;  /* 0x00044800010a7983 */ /* 0x000ea80000100800 */
[----:B------:R-:W3:Y:S04]  /*26ea0*/  LDL R5, [R1+0x464] ;  /* 0x0004640001057983 */ /* 0x000ee80000100800 */
[----:B------:R-:W3:Y:S01]  /*26eb0*/  LDL R4, [R1+0x468] ;  /* 0x0004680001047983 */ /* 0x000ee20000100800 */
[----:B------:R-:W-:-:S03]  /*26ec0*/  PRMT R56, RZ, 0x7610, R56 ;  /* 0x00007610ff387816 */ /* 0x000fc60000000038 */
[----:B------:R-:W-:Y:S04]  /*26ed0*/  STS.U8 [R2+UR9+0x9280], R92 ;  /* 0x0092805c02007988 */ /* 0x000fe80008000009 */
[----:B------:R-:W-:Y:S04]  /*26ee0*/  STS.U8 [R2+UR9+0xb280], R90 ;  /* 0x00b2805a02007988 */ /* 0x000fe80008000009 */
[----:B------:R-:W-:Y:S04]  /*26ef0*/  STS.U8 [R2+UR9+0xd280], R89 ;  /* 0x00d2805902007988 */ /* 0x000fe80008000009 */
[----:B------:R-:W-:Y:S04]  /*26f00*/  STS.U8 [R2+UR9+0xf280], R88 ;  /* 0x00f2805802007988 */ /* 0x000fe80008000009 */
[----:B------:R-:W-:Y:S04]  /*26f10*/  STS.U8 [R2+UR9+0x9680], R63 ;  /* 0x0096803f02007988 */ /* 0x000fe80008000009 */
[----:B------:R-:W-:Y:S04]  /*26f20*/  STS.U8 [R2+UR9+0xb680], R62 ;  /* 0x00b6803e02007988 */ /* 0x000fe80008000009 */
[----:B------:R-:W-:Y:S01]  /*26f30*/  STS.U8 [R2+UR9+0xd680], R61 ;  /* 0x00d6803d02007988 */ /* 0x000fe20008000009 */
[----:B------:R-:W-:-:S03]  /*26f40*/  PRMT R50, RZ, 0x7610, R50 ;  /* 0x00007610ff327816 */ /* 0x000fc60000000032 */
        /* <DEDUP_REMOVED lines=8> */
[----:B------:R0:W-:Y:S01]  /*26fd0*/  STS.U8 [R2+UR9+0xfe80], R59 ;  /* 0x00fe803b02007988 */ /* 0x0001e20008000009 */
[----:B------:R-:W-:-:S03]  /*26fe0*/  LOP3.LUT R0, R3, 0x60, RZ, 0x3c, !PT ;  /* 0x0000006003007812 */ /* 0x000fc600078e3cff */
[----:B------:R-:W4:Y:S04]  /*26ff0*/  LDL R3, [R1+0x484] ;  /* 0x0004840001037983 */ /* 0x000f280000100800 */
[----:B------:R-:W4:Y:S04]  /*27000*/  LDL R26, [R1+0x4a4] ;  /* 0x0004a400011a7983 */ /* 0x000f280000100800 */
[----:B0-----:R-:W4:Y:S04]  /*27010*/  LDL R2, [R1+0x488] ;  /* 0x0004880001027983 */ /* 0x001f280000100800 */
[----:B------:R-:W4:Y:S04]  /*27020*/  LDL R25, [R1+0x4c4] ;  /* 0x0004c40001197983 */ /* 0x000f280000100800 */
[----:B------:R-:W4:Y:S04]  /*27030*/  LDL R24, [R1+0x4c8] ;  /* 0x0004c80001187983 */ /* 0x000f280000100800 */
[----:B------:R-:W4:Y:S04]  /*27040*/  LDL R29, [R1+0x504] ;  /* 0x00050400011d7983 */ /* 0x000f280000100800 */
[----:B------:R-:W4:Y:S04]  /*27050*/  LDL R28, [R1+0x508] ;  /* 0x00050800011c7983 */ /* 0x000f280000100800 */
[----:B--2---:R3:W2:Y:S02]  /*27060*/  @!P1 LDG.E.U8 R56, desc[UR24][R10.64] ;  /* 0x000000180a389981 */ /* 0x0046a4000c1e1100 */
[----:B---3--:R-:W-:-:S02]  /*27070*/  @!P1 IMAD.MOV.U32 R10, RZ, RZ, R4 ;  /* 0x000000ffff0a9224 */ /* 0x008fc400078e0004 */
[----:B------:R-:W-:-:S05]  /*27080*/  @!P1 IMAD.MOV.U32 R11, RZ, RZ, R5 ;  /* 0x000000ffff0b9224 */ /* 0x000fca00078e0005 */
[----:B------:R0:W3:Y:S04]  /*27090*/  @!P1 LDG.E.U8 R50, desc[UR24][R10.64] ;  /* 0x000000180a329981 */ /* 0x0000e8000c1e1100 */
[----:B------:R-:W-:Y:S04]  /*270a0*/  STS.U8 [R0+UR9+0x8300], R85 ;  /* 0x0083005500007988 */ /* 0x000fe80008000009 */
[----:B------:R-:W-:Y:S04]  /*270b0*/  STS.U8 [R0+UR9+0xa300], R87 ;  /* 0x00a3005700007988 */ /* 0x000fe80008000009 */
[----:B----4-:R1:W-:Y:S04]  /*270c0*/  STS.U8 [R0+UR9+0xc300], R8 ;  /* 0x00c3000800007988 */ /* 0x0103e80008000009 */
[----:B-1----:R-:W4:Y:S04]  /*270d0*/  LDL R8, [R1+0x4a8] ;  /* 0x0004a80001087983 */ /* 0x002f280000100800 */
[----:B------:R-:W-:Y:S04]  /*270e0*/  STS.U8 [R0+UR9+0xe300], R46 ;  /* 0x00e3002e00007988 */ /* 0x000fe80008000009 */
[----:B------:R-:W-:Y:S04]  /*270f0*/  STS.U8 [R0+UR9+0x8700], R47 ;  /* 0x0087002f00007988 */ /* 0x000fe80008000009 */
[----:B------:R-:W-:Y:S04]  /*27100*/  STS.U8 [R0+UR9+0xa700], R91 ;  /* 0x00a7005b00007988 */ /* 0x000fe80008000009 */
[----:B------:R1:W-:Y:S04]  /*27110*/  STS.U8 [R0+UR9+0xc700], R6 ;  /* 0x00c7000600007988 */ /* 0x0003e80008000009 */
[----:B------:R0:W-:Y:S04]  /*27120*/  STS.U8 [R0+UR9+0xe700], R7 ;  /* 0x00e7000700007988 */ /* 0x0001e80008000009 */
[----:B-1----:R-:W4:Y:S04]  /*27130*/  LDL R6, [R1+0x4e8] ;  /* 0x0004e80001067983 */ /* 0x002f280000100800 */
[----:B0-----:R-:W4:Y:S01]  /*27140*/  LDL R7, [R1+0x4e4] ;  /* 0x0004e40001077983 */ /* 0x001f220000100800 */
[----:B------:R-:W-:-:S03]  /*27150*/  @!P1 IMAD.MOV.U32 R10, RZ, RZ, R2 ;  /* 0x000000ffff0a9224 */ /* 0x000fc600078e0002 */
[----:B--2---:R-:W-:Y:S04]  /*27160*/  STL [R1+0xd28], R56 ;  /* 0x000d283801007387 */ /* 0x004fe80000100800 */
[----:B------:R-:W2:Y:S04]  /*27170*/  LDL R5, [R1+0x524] ;  /* 0x0005240001057983 */ /* 0x000ea80000100800 */
[----:B------:R-:W2:Y:S04]  /*27180*/  LDL R4, [R1+0x528] ;  /* 0x0005280001047983 */ /* 0x000ea80000100800 */
[----:B------:R-:W2:Y:S04]  /*27190*/  LDL R30, [R1+0x544] ;  /* 0x00054400011e7983 */ /* 0x000ea80000100800 */
[----:B------:R-:W2:Y:S04]  /*271a0*/  LDL R27, [R1+0x548] ;  /* 0x00054800011b7983 */ /* 0x000ea80000100800 */
[----:B---3--:R0:W-:Y:S04]  /*271b0*/  STL [R1+0xd2c], R50 ;  /* 0x000d2c3201007387 */ /* 0x0081e80000100800 */
[----:B------:R-:W3:Y:S01]  /*271c0*/  LDL R2, [R1+0x568] ;  /* 0x0005680001027983 */ /* 0x000ee20000100800 */
[----:B------:R-:W-:-:S03]  /*271d0*/  @!P1 IMAD.MOV.U32 R11, RZ, RZ, R3 ;  /* 0x000000ffff0b9224 */ /* 0x000fc600078e0003 */
[----:B------:R-:W3:Y:S01]  /*271e0*/  LDL R3, [R1+0x564] ;  /* 0x0005640001037983 */ /* 0x000ee20000100800 */
[----:B------:R-:W-:Y:S02]  /*271f0*/  PRMT R22, RZ, 0x7610, R22 ;  /* 0x00007610ff167816 */ /* 0x000fe40000000016 */
[----:B------:R-:W-:Y:S01]  /*27200*/  PRMT R21, RZ, 0x7610, R21 ;  /* 0x00007610ff157816 */ /* 0x000fe20000000015 */
[----:B------:R-:W3:Y:S04]  /*27210*/  LDL R31, [R1+0x3ec] ;  /* 0x0003ec00011f7983 */ /* 0x000ee80000100800 */
[----:B------:R4:W3:Y:S01]  /*27220*/  @!P1 LDG.E.U8 R22, desc[UR24][R10.64] ;  /* 0x000000180a169981 */ /* 0x0008e2000c1e1100 */
[----:B------:R-:W-:Y:S02]  /*27230*/  PRMT R20, RZ, 0x7610, R20 ;  /* 0x00007610ff147816 */ /* 0x000fe40000000014 */
[----:B------:R-:W-:Y:S01]  /*27240*/  PRMT R19, RZ, 0x7610, R19 ;  /* 0x00007610ff137816 */ /* 0x000fe20000000013 */
[----:B------:R-:W3:Y:S01]  /*27250*/  LDL R32, [R1+0x46c] ;  /* 0x00046c0001207983 */ /* 0x000ee20000100800 */
[----:B------:R-:W-:-:S02]  /*27260*/  PRMT R18, RZ, 0x7610, R18 ;  /* 0x00007610ff127816 */ /* 0x000fc40000000012 */
[----:B------:R-:W-:Y:S01]  /*27270*/  PRMT R17, RZ, 0x7610, R17 ;  /* 0x00007610ff117816 */ /* 0x000fe20000000011 */
[----:B------:R-:W3:Y:S01]  /*27280*/  LDL R35, [R1+0x56c] ;  /* 0x00056c0001237983 */ /* 0x000ee20000100800 */
[----:B----4-:R-:W-:Y:S02]  /*27290*/  @!P1 IMAD.MOV.U32 R10, RZ, RZ, R8 ;  /* 0x000000ffff0a9224 */ /* 0x010fe400078e0008 */
[----:B------:R-:W-:Y:S01]  /*272a0*/  @!P1 IMAD.MOV.U32 R11, RZ, RZ, R26 ;  /* 0x000000ffff0b9224 */ /* 0x000fe200078e001a */
[----:B------:R-:W4:Y:S04]  /*272b0*/  LDL R8, [R1+0x588] ;  /* 0x0005880001087983 */ /* 0x000f280000100800 */
[----:B------:R1:W4:Y:S04]  /*272c0*/  @!P1 LDG.E.U8 R21, desc[UR24][R10.64] ;  /* 0x000000180a159981 */ /* 0x000328000c1e1100 */
[----:B------:R-:W4:Y:S01]  /*272d0*/  LDL R26, [R1+0x584] ;  /* 0x00058400011a7983 */ /* 0x000f220000100800 */
[----:B------:R-:W-:-:S02]  /*272e0*/  PRMT R16, RZ, 0x7610, R16 ;  /* 0x00007610ff107816 */ /* 0x000fc40000000010 */
[----:B------:R-:W-:Y:S01]  /*272f0*/  PRMT R15, RZ, 0x7610, R15 ;  /* 0x00007610ff0f7816 */ /* 0x000fe2000000000f */
[----:B------:R-:W4:Y:S01]  /*27300*/  LDL R34, [R1+0x570] ;  /* 0x0005700001227983 */ /* 0x000f220000100800 */
[----:B-1----:R-:W-:Y:S02]  /*27310*/  @!P1 IMAD.MOV.U32 R10, RZ, RZ, R24 ;  /* 0x000000ffff0a9224 */ /* 0x002fe400078e0018 */
        /* <DEDUP_REMOVED lines=10> */
[----:B------:R-:W4:Y:S04]  /*273c0*/  LDL R7, [R1+0x5c4] ;  /* 0x0005c40001077983 */ /* 0x000f280000100800 */
[----:B------:R1:W4:Y:S01]  /*273d0*/  @!P1 LDG.E.U8 R19, desc[UR24][R10.64] ;  /* 0x000000180a139981 */ /* 0x000322000c1e1100 */
[----:B------:R-:W-:-:S02]  /*273e0*/  PRMT R12, RZ, 0x7610, R12 ;  /* 0x00007610ff0c7816 */ /* 0x000fc4000000000c */
[----:B------:R-:W-:Y:S01]  /*273f0*/  PRMT R9, RZ, 0x7610, R9 ;  /* 0x00007610ff097816 */ /* 0x000fe20000000009 */
[----:B------:R-:W4:Y:S01]  /*27400*/  LDL R36, [R1+0x5b0] ;  /* 0x0005b00001247983 */ /* 0x000f220000100800 */
[----:B------:R-:W-:Y:S02]  /*27410*/  PRMT R54, RZ, 0x7610, R54 ;  /* 0x00007610ff367816 */ /* 0x000fe40000000036 */
[----:B------:R-:W-:Y:S01]  /*27420*/  PRMT R23, RZ, 0x7610, R23 ;  /* 0x00007610ff177816 */ /* 0x000fe20000000017 */
[----:B------:R-:W4:Y:S01]  /*27430*/  LDL R38, [R1+0x5f0] ;  /* 0x0005f00001267983 */ /* 0x000f220000100800 */
[----:B-1----:R-:W-:Y:S02]  /*27440*/  @!P1 IMAD.MOV.U32 R10, RZ, RZ, R28 ;  /* 0x000000ffff0a9224 */ /* 0x002fe400078e001c */
[----:B------:R-:W-:Y:S01]  /*27450*/  @!P1 IMAD.MOV.U32 R11, RZ, RZ, R29 ;  /* 0x000000ffff0b9224 */ /* 0x000fe200078e001d */
[----:B------:R-:W4:Y:S04]  /*27460*/  LDL R28, [R1+0x5e8] ;  /* 0x0005e800011c7983 */ /* 0x000f280000100800 */
[----:B------:R-:W4:Y:S04]  /*27470*/  LDL R29, [R1+0x5e4] ;  /* 0x0005e400011d7983 */ /* 0x000f280000100800 */
[----:B------:R2:W4:Y:S01]  /*27480*/  @!P1 LDG.E.U8 R18, desc[UR24][R10.64] ;  /* 0x000000180a129981 */ /* 0x000522000c1e1100 */
[----:B------:R-:W-:-:S03]  /*27490*/  PRMT R48, RZ, 0x7610, R48 ;  /* 0x00007610ff307816 */ /* 0x000fc60000000030 */
[----:B------:R-:W4:Y:S04]  /*274a0*/  LDL R39, [R1+0x5ec] ;  /* 0x0005ec0001277983 */ /* 0x000f280000100800 */
[----:B------:R-:W4:Y:S04]  /*274b0*/  LDL R44, [R1+0x3f0] ;  /* 0x0003f000012c7983 */ /* 0x000f280000100800 */
[----:B------:R-:W4:Y:S04]  /*274c0*/  LDL R41, [R1+0x454] ;  /* 0x0004540001297983 */ /* 0x000f280000100800 */
[----:B------:R-:W4:Y:S04]  /*274d0*/  LDL R40, [R1+0x458] ;  /* 0x0004580001287983 */ /* 0x000f280000100800 */
[----:B------:R-:W4:Y:S04]  /*274e0*/  LDL R43, [R1+0x494] ;  /* 0x00049400012b7983 */ /* 0x000f280000100800 */
[----:B------:R-:W4:Y:S04]  /*274f0*/  LDL R42, [R1+0x498] ;  /* 0x00049800012a7983 */ /* 0x000f280000100800 */
[----:B------:R-:W4:Y:S04]  /*27500*/  LDL R47, [R1+0x514] ;  /* 0x00051400012f7983 */ /* 0x000f280000100800 */
[----:B------:R-:W4:Y:S01]  /*27510*/  LDL R46, [R1+0x518] ;  /* 0x00051800012e7983 */ /* 0x000f220000100800 */
[----:B------:R-:W-:-:S03]  /*27520*/  PRMT R52, RZ, 0x7610, R52 ;  /* 0x00007610ff347816 */ /* 0x000fc60000000034 */
[----:B0-----:R-:W4:Y:S04]  /*27530*/  LDL R50, [R1+0x594] ;  /* 0x0005940001327983 */ /* 0x001f280000100800 */
[----:B------:R-:W4:Y:S04]  /*27540*/  LDL R73, [R1+0x5b4] ;  /* 0x0005b40001497983 */ /* 0x000f280000100800 */
[----:B------:R-:W4:Y:S04]  /*27550*/  LDL R72, [R1+0x5b8] ;  /* 0x0005b80001487983 */ /* 0x000f280000100800 */
[----:B------:R-:W4:Y:S04]  /*27560*/  LDL R70, [R1+0x3e0] ;  /* 0x0003e00001467983 */ /* 0x000f280000100800 */
[----:B------:R-:W4:Y:S01]  /*27570*/  LDL R56, [R1+0x614] ;  /* 0x0006140001387983 */ /* 0x000f220000100800 */
[----:B------:R-:W-:-:S02]  /*27580*/  PRMT R49, RZ, 0x7610, R49 ;  /* 0x00007610ff317816 */ /* 0x000fc40000000031 */
[----:B------:R-:W-:Y:S01]  /*27590*/  PRMT R51, RZ, 0x7610, R51 ;  /* 0x00007610ff337816 */ /* 0x000fe20000000033 */
[----:B------:R-:W4:Y:S01]  /*275a0*/  LDL R79, [R1+0x4dc] ;  /* 0x0004dc00014f7983 */ /* 0x000f220000100800 */
[----:B------:R-:W-:Y:S02]  /*275b0*/  PRMT R53, RZ, 0x7610, R53 ;  /* 0x00007610ff357816 */ /* 0x000fe40000000035 */
[----:B------:R-:W-:Y:S01]  /*275c0*/  PRMT R55, RZ, 0x7610, R55 ;  /* 0x00007610ff377816 */ /* 0x000fe20000000037 */
[----:B------:R-:W4:Y:S01]  /*275d0*/  LDL R78, [R1+0x4e0] ;  /* 0x0004e000014e7983 */ /* 0x000f220000100800 */
[----:B------:R-:W-:Y:S02]  /*275e0*/  PRMT R57, RZ, 0x7610, R57 ;  /* 0x00007610ff397816 */ /* 0x000fe40000000039 */
[----:B------:R-:W-:Y:S01]  /*275f0*/  PRMT R58, RZ, 0x7610, R58 ;  /* 0x00007610ff3a7816 */ /* 0x000fe2000000003a */
[----:B------:R-:W4:Y:S01]  /*27600*/  LDL R88, [R1+0x5c0] ;  /* 0x0005c00001587983 */ /* 0x000f220000100800 */
[----:B------:R-:W-:-:S02]  /*27610*/  PRMT R59, RZ, 0x7610, R59 ;  /* 0x00007610ff3b7816 */ /* 0x000fc4000000003b */
[----:B------:R-:W-:Y:S01]  /*27620*/  PRMT R60, RZ, 0x7610, R60 ;  /* 0x00007610ff3c7816 */ /* 0x000fe2000000003c */
[----:B------:R-:W4:Y:S01]  /*27630*/  LDL R89, [R1+0x5bc] ;  /* 0x0005bc0001597983 */ /* 0x000f220000100800 */
[----:B--2---:R-:W-:-:S03]  /*27640*/  @!P1 IMAD.MOV.U32 R11, RZ, RZ, R5 ;  /* 0x000000ffff0b9224 */ /* 0x004fc600078e0005 */
[----:B------:R-:W2:Y:S01]  /*27650*/  LDL R5, [R1+0x604] ;  /* 0x0006040001057983 */ /* 0x000ea20000100800 */
[----:B------:R-:W-:-:S03]  /*27660*/  @!P1 IMAD.MOV.U32 R10, RZ, RZ, R4 ;  /* 0x000000ffff0a9224 */ /* 0x000fc600078e0004 */
[----:B------:R-:W2:Y:S04]  /*27670*/  LDL R4, [R1+0x608] ;  /* 0x0006080001047983 */ /* 0x000ea80000100800 */
[----:B------:R0:W2:Y:S02]  /*27680*/  @!P1 LDG.E.U8 R17, desc[UR24][R10.64] ;  /* 0x000000180a119981 */ /* 0x0000a4000c1e1100 */
[----:B0-----:R-:W-:Y:S02]  /*27690*/  @!P1 IMAD.MOV.U32 R10, RZ, RZ, R27 ;  /* 0x000000ffff0a9224 */ /* 0x001fe400078e001b */
[----:B------:R-:W-:Y:S01]  /*276a0*/  @!P1 IMAD.MOV.U32 R11, RZ, RZ, R30 ;  /* 0x000000ffff0b9224 */ /* 0x000fe200078e001e */
[----:B------:R-:W2:Y:S04]  /*276b0*/  LDL R27, [R1+0x48c] ;  /* 0x00048c00011b7983 */ /* 0x000ea80000100800 */
[----:B------:R-:W2:Y:S04]  /*276c0*/  LDL R30, [R1+0x61c] ;  /* 0x00061c00011e7983 */ /* 0x000ea80000100800 */
[----:B------:R3:W2:Y:S02]  /*276d0*/  @!P1 LDG.E.U8 R16, desc[UR24][R10.64] ;  /* 0x000000180a109981 */ /* 0x0006a4000c1e1100 */
[----:B---3--:R-:W-:-:S02]  /*276e0*/  @!P1 IMAD.MOV.U32 R10, RZ, RZ, R2 ;  /* 0x000000ffff0a9224 */ /* 0x008fc400078e0002 */
[----:B------:R-:W3:Y:S01]  /*276f0*/  LDL R2, [R1+0x450] ;  /* 0x0004500001027983 */ /* 0x000ee20000100800 */
[----:B------:R-:W-:-:S03]  /*27700*/  @!P1 IMAD.MOV.U32 R11, RZ, RZ, R3 ;  /* 0x000000ffff0b9224 */ /* 0x000fc600078e0003 */
[----:B------:R-:W3:Y:S04]  /*27710*/  LDL R3, [R1+0x44c] ;  /* 0x00044c0001037983 */ /* 0x000ee80000100800 */
[----:B------:R4:W3:Y:S02]  /*27720*/  @!P1 LDG.E.U8 R15, desc[UR24][R10.64] ;  /* 0x000000180a0f9981 */ /* 0x0008e4000c1e1100 */
[----:B----4-:R-:W-:Y:S02]  /*27730*/  @!P1 IMAD.MOV.U32 R10, RZ, RZ, R8 ;  /* 0x000000ffff0a9224 */ /* 0x010fe400078e0008 */
[----:B------:R-:W4:Y:S01]  /*27740*/  LDL R8, [R1+0x470] ;  /* 0x0004700001087983 */ /* 0x000f220000100800 */
[----:B------:R-:W-:-:S03]  /*27750*/  @!P1 IMAD.MOV.U32 R11, RZ, RZ, R26 ;  /* 0x000000ffff0b9224 */ /* 0x000fc600078e001a */
[----:B------:R-:W4:Y:S04]  /*27760*/  LDL R26, [R1+0x490] ;  /* 0x00049000011a7983 */ /* 0x000f280000100800 */
[----:B------:R0:W4:Y:S02]  /*27770*/  @!P1 LDG.E.U8 R14, desc[UR24][R10.64] ;  /* 0x000000180a0e9981 */ /* 0x000124000c1e1100 */
[----:B0-----:R-:W-:Y:S02]  /*27780*/  @!P1 IMAD.MOV.U32 R10, RZ, RZ, R24 ;  /* 0x000000ffff0a9224 */ /* 0x001fe400078e0018 */
[----:B------:R-:W-:Y:S02]  /*27790*/  @!P1 IMAD.MOV.U32 R11, RZ, RZ, R25 ;  /* 0x000000ffff0b9224 */ /* 0x000fe400078e0019 */
[----:B------:R-:W-:-:S02]  /*277a0*/  @!P1 IMAD.MOV.U32 R24, RZ, RZ, R6 ;  /* 0x000000ffff189224 */ /* 0x000fc400078e0006 */
[----:B------:R-:W-:Y:S01]  /*277b0*/  @!P1 IMAD.MOV.U32 R25, RZ, RZ, R7 ;  /* 0x000000ffff199224 */ /* 0x000fe200078e0007 */
[----:B------:R0:W4:Y:S04]  /*277c0*/  @!P1 LDG.E.U8 R13, desc[UR24][R10.64] ;  /* 0x000000180a0d9981 */ /* 0x000128000c1e1100 */
[----:B------:R-:W4:Y:S04]  /*277d0*/  LDL R7, [R1+0x4ac] ;  /* 0x0004ac0001077983 */ /* 0x000f280000100800 */
[----:B------:R1:W4:Y:S01]  /*277e0*/  @!P1 LDG.E.U8 R12, desc[UR24][R24.64] ;  /* 0x00000018180c9981 */ /* 0x000322000c1e1100 */
[----:B0-----:R-:W-:-:S03]  /*277f0*/  PRMT R11, RZ, 0x7610, R11 ;  /* 0x00007610ff0b7816 */ /* 0x001fc6000000000b */
[----:B------:R-:W4:Y:S01]  /*27800*/  LDL R6, [R1+0x4b0] ;  /* 0x0004b00001067983 */ /* 0x000f220000100800 */
[----:B------:R-:W-:Y:S01]  /*27810*/  PRMT R10, RZ, 0x7610, R10 ;  /* 0x00007610ff0a7816 */ /* 0x000fe2000000000a */
[----:B-1----:R-:W-:Y:S02]  /*27820*/  @!P1 IMAD.MOV.U32 R24, RZ, RZ, R28 ;  /* 0x000000ffff189224 */ /* 0x002fe400078e001c */
[----:B------:R-:W-:Y:S01]  /*27830*/  @!P1 IMAD.MOV.U32 R25, RZ, RZ, R29 ;  /* 0x000000ffff199224 */ /* 0x000fe200078e001d */
[----:B------:R-:W4:Y:S04]  /*27840*/  LDL R28, [R1+0x4d0] ;  /* 0x0004d000011c7983 */ /* 0x000f280000100800 */
[----:B------:R2:W4:Y:S04]  /*27850*/  @!P1 LDG.E.U8 R11, desc[UR24][R24.64] ;  /* 0x00000018180b9981 */ /* 0x000528000c1e1100 */
[----:B------:R-:W4:Y:S01]  /*27860*/  LDL R29, [R1+0x4cc] ;  /* 0x0004cc00011d7983 */ /* 0x000f220000100800 */
[----:B--2---:R-:W-:-:S03]  /*27870*/  @!P1 IMAD.MOV.U32 R25, RZ, RZ, R5 ;  /* 0x000000ffff199224 */ /* 0x004fc600078e0005 */
[----:B------:R-:W2:Y:S01]  /*27880*/  LDL R5, [R1+0x4ec] ;  /* 0x0004ec0001057983 */ /* 0x000ea20000100800 */
[----:B------:R-:W-:-:S03]  /*27890*/  @!P1 IMAD.MOV.U32 R24, RZ, RZ, R4 ;  /* 0x000000ffff189224 */ /* 0x000fc600078e0004 */
[----:B------:R-:W2:Y:S04]  /*278a0*/  LDL R4, [R1+0x4f0] ;  /* 0x0004f00001047983 */ /* 0x000ea80000100800 */
[----:B------:R0:W2:Y:S02]  /*278b0*/  @!P1 LDG.E.U8 R10, desc[UR24][R24.64] ;  /* 0x00000018180a9981 */ /* 0x0000a4000c1e1100 */
[----:B0-----:R-:W-:Y:S02]  /*278c0*/  @!P1 IMAD.MOV.U32 R25, RZ, RZ, R31 ;  /* 0x000000ffff199224 */ /* 0x001fe400078e001f */
[----:B------:R-:W2:Y:S01]  /*278d0*/  LDL R31, [R1+0x50c] ;  /* 0x00050c00011f7983 */ /* 0x000ea20000100800 */
[----:B------:R-:W-:-:S03]  /*278e0*/  @!P1 IMAD.MOV.U32 R24, RZ, RZ, R30 ;  /* 0x000000ffff189224 */ /* 0x000fc600078e001e */
[----:B------:R-:W2:Y:S04]  /*278f0*/  LDL R30, [R1+0x510] ;  /* 0x00051000011e7983 */ /* 0x000ea80000100800 */
[----:B------:R3:W2:Y:S02]  /*27900*/  @!P1 LDG.E.U8 R9, desc[UR24][R24.64] ;  /* 0x0000001818099981 */ /* 0x0006a4000c1e1100 */
[----:B---3--:R-:W-:Y:S02]  /*27910*/  @!P1 IMAD.MOV.U32 R24, RZ, RZ, R2 ;  /* 0x000000ffff189224 */ /* 0x008fe400078e0002 */
[----:B------:R-:W3:Y:S01]  /*27920*/  LDL R2, [R1+0x530] ;  /* 0x0005300001027983 */ /* 0x000ee20000100800 */
[----:B------:R-:W-:-:S03]  /*27930*/  @!P1 IMAD.MOV.U32 R25, RZ, RZ, R3 ;  /* 0x000000ffff199224 */ /* 0x000fc600078e0003 */
[----:B------:R-:W3:Y:S04]  /*27940*/  LDL R3, [R1+0x52c] ;  /* 0x00052c0001037983 */ /* 0x000ee80000100800 */
[----:B------:R0:W3:Y:S02]  /*27950*/  @!P1 LDG.E.U8 R54, desc[UR24][R24.64] ;  /* 0x0000001818369981 */ /* 0x0000e4000c1e1100 */
[----:B0-----:R-:W-:Y:S02]  /*27960*/  @!P1 IMAD.MOV.U32 R25, RZ, RZ, R32 ;  /* 0x000000ffff199224 */ /* 0x001fe400078e0020 */
[----:B----4-:R-:W-:Y:S01]  /*27970*/  @!P1 IMAD.MOV.U32 R24, RZ, RZ, R8 ;  /* 0x000000ffff189224 */ /* 0x010fe200078e0008 */
[----:B------:R-:W4:Y:S04]  /*27980*/  LDL R32, [R1+0x54c] ;  /* 0x00054c0001207983 */ /* 0x000f280000100800 */
[----:B------:R-:W4:Y:S04]  /*27990*/  LDL R8, [R1+0x550] ;  /* 0x0005500001087983 */ /* 0x000f280000100800 */
[----:B------:R-:W4:Y:S04]  /*279a0*/  @!P1 LDG.E.U8 R23, desc[UR24][R26.64] ;  /* 0x000000181a179981 */ /* 0x000f28000c1e1100 */
[----:B------:R0:W4:Y:S02]  /*279b0*/  @!P1 LDG.E.U8 R48, desc[UR24][R24.64] ;  /* 0x0000001818309981 */ /* 0x000124000c1e1100 */
[----:B0-----:R-:W-:Y:S01]  /*279c0*/  PRMT R25, RZ, 0x7610, R25 ;  /* 0x00007610ff197816 */ /* 0x001fe20000000019 */
[----:B------:R-:W-:-:S02]  /*279d0*/  @!P1 IMAD.MOV.U32 R27, RZ, RZ, R7 ;  /* 0x000000ffff1b9224 */ /* 0x000fc400078e0007 */
[----:B------:R-:W4:Y:S01]  /*279e0*/  LDL R7, [R1+0x58c] ;  /* 0x00058c0001077983 */ /* 0x000f220000100800 */
[----:B------:R-:W-:Y:S01]  /*279f0*/  PRMT R24, RZ, 0x7610, R24 ;  /* 0x00007610ff187816 */ /* 0x000fe20000000018 */
[----:B------:R-:W-:Y:S02]  /*27a00*/  @!P1 IMAD.MOV.U32 R26, RZ, RZ, R6 ;  /* 0x000000ffff1a9224 */ /* 0x000fe400078e0006 */
[----:B------:R-:W4:Y:S04]  /*27a10*/  LDL R6, [R1+0x590] ;  /* 0x0005900001067983 */ /* 0x000f280000100800 */
[----:B------:R0:W4:Y:S04]  /*27a20*/  @!P1 LDG.E.U8 R24, desc[UR24][R26.64] ;  /* 0x000000181a189981 */ /* 0x000128000c1e1100 */
[----:B------:R2:W4:Y:S01]  /*27a30*/  @!P1 LDG.E.U8 R25, desc[UR24][R28.64] ;  /* 0x000000181c199981 */ /* 0x000522000c1e1100 */
[----:B0-----:R-:W-:Y:S01]  /*27a40*/  PRMT R27, RZ, 0x7610, R27 ;  /* 0x00007610ff1b7816 */ /* 0x001fe2000000001b */
[----:B--2---:R-:W-:-:S02]  /*27a50*/  @!P1 IMAD.MOV.U32 R29, RZ, RZ, R5 ;  /* 0x000000ffff1d9224 */ /* 0x004fc400078e0005 */
[----:B------:R-:W2:Y:S01]  /*27a60*/  LDL R5, [R1+0x5cc] ;  /* 0x0005cc0001057983 */ /* 0x000ea20000100800 */
[----:B------:R-:W-:-:S03]  /*27a70*/  @!P1 IMAD.MOV.U32 R28, RZ, RZ, R4 ;  /* 0x000000ffff1c9224 */ /* 0x000fc600078e0004 */
[----:B------:R-:W2:Y:S04]  /*27a80*/  LDL R4, [R1+0x5d0] ;  /* 0x0005d00001047983 */ /* 0x000ea80000100800 */
[----:B------:R3:W2:Y:S02]  /*27a90*/  @!P1 LDG.E.U8 R27, desc[UR24][R30.64] ;  /* 0x000000181e1b9981 */ /* 0x0006a4000c1e1100 */
[----:B---3--:R-:W-:Y:S02]  /*27aa0*/  @!P1 IMAD.MOV.U32 R30, RZ, RZ, R2 ;  /* 0x000000ffff1e9224 */ /* 0x008fe400078e0002 */
[----:B------:R-:W3:Y:S01]  /*27ab0*/  LDL R2, [R1+0x610] ;  /* 0x0006100001027983 */ /* 0x000ee20000100800 */
[----:B------:R-:W-:-:S03]  /*27ac0*/  @!P1 IMAD.MOV.U32 R31, RZ, RZ, R3 ;  /* 0x000000ffff1f9224 */ /* 0x000fc600078e0003 */
[----:B------:R-:W3:Y:S01]  /*27ad0*/  LDL R3, [R1+0x60c] ;  /* 0x00060c0001037983 */ /* 0x000ee20000100800 */
[----:B------:R-:W-:-:S06]  /*27ae0*/  PRMT R26, RZ, 0x7610, R26 ;  /* 0x00007610ff1a7816 */ /* 0x000fcc000000001a */
[----:B------:R0:W3:Y:S01]  /*27af0*/  @!P1 LDG.E.U8 R26, desc[UR24][R28.64] ;  /* 0x000000181c1a9981 */ /* 0x0000e2000c1e1100 */
[----:B----4-:R-:W-:Y:S02]  /*27b00*/  @!P1 IMAD.MOV.U32 R33, RZ, RZ, R32 ;  /* 0x000000ffff219224 */ /* 0x010fe400078e0020 */
[----:B------:R-:W-:Y:S02]  /*27b10*/  @!P1 IMAD.MOV.U32 R32, RZ, RZ, R8 ;  /* 0x000000ffff209224 */ /* 0x000fe400078e0008 */
[----:B------:R-:W4:Y:S01]  /*27b20*/  LDL R8, [R1+0x620] ;  /* 0x0006200001087983 */ /* 0x000f220000100800 */
[----:B0-----:R-:W-:Y:S02]  /*27b30*/  PRMT R29, RZ, 0x7610, R29 ;  /* 0x00007610ff1d7816 */ /* 0x001fe4000000001d */
[----:B------:R-:W-:-:S04]  /*27b40*/  PRMT R28, RZ, 0x7610, R28 ;  /* 0x00007610ff1c7816 */ /* 0x000fc8000000001c */
[----:B------:R0:W4:Y:S04]  /*27b50*/  @!P1 LDG.E.U8 R29, desc[UR24][R32.64] ;  /* 0x00000018201d9981 */ /* 0x000128000c1e1100 */
[----:B------:R1:W4:Y:S01]  /*27b60*/  @!P1 LDG.E.U8 R28, desc[UR24][R30.64] ;  /* 0x000000181e1c9981 */ /* 0x000322000c1e1100 */
[----:B0-----:R-:W-:Y:S02]  /*27b70*/  @!P1 IMAD.MOV.U32 R33, RZ, RZ, R35 ;  /* 0x000000ffff219224 */ /* 0x001fe400078e0023 */
[----:B------:R-:W-:Y:S02]  /*27b80*/  @!P1 IMAD.MOV.U32 R32, RZ, RZ, R34 ;  /* 0x000000ffff209224 */ /* 0x000fe400078e0022 */
[----:B------:R-:W-:Y:S02]  /*27b90*/  @!P1 IMAD.MOV.U32 R35, RZ, RZ, R7 ;  /* 0x000000ffff239224 */ /* 0x000fe400078e0007 */
[----:B------:R-:W4:Y:S01]  /*27ba0*/  LDL R7, [R1+0x474] ;  /* 0x0004740001077983 */ /* 0x000f220000100800 */
[----:B-1----:R-:W-:Y:S01]  /*27bb0*/  PRMT R31, RZ, 0x7610, R31 ;  /* 0x00007610ff1f7816 */ /* 0x002fe2000000001f */
[----:B------:R-:W-:-:S02]  /*27bc0*/  @!P1 IMAD.MOV.U32 R34, RZ, RZ, R6 ;  /* 0x000000ffff229224 */ /* 0x000fc400078e0006 */
[----:B------:R-:W4:Y:S01]  /*27bd0*/  LDL R6, [R1+0x478] ;  /* 0x0004780001067983 */ /* 0x000f220000100800 */
[----:B------:R-:W-:-:S03]  /*27be0*/  PRMT R30, RZ, 0x7610, R30 ;  /* 0x00007610ff1e7816 */ /* 0x000fc6000000001e */
[----:B------:R0:W4:Y:S04]  /*27bf0*/  @!P1 LDG.E.U8 R31, desc[UR24][R34.64] ;  /* 0x00000018221f9981 */ /* 0x000128000c1e1100 */
[----:B------:R1:W4:Y:S01]  /*27c00*/  @!P1 LDG.E.U8 R30, desc[UR24][R32.64] ;  /* 0x00000018201e9981 */ /* 0x000322000c1e1100 */
[----:B0-----:R-:W-:Y:S02]  /*27c10*/  @!P1 IMAD.MOV.U32 R34, RZ, RZ, R36 ;  /* 0x000000ffff229224 */ /* 0x001fe400078e0024 */
[----:B------:R-:W-:Y:S01]  /*27c20*/  @!P1 IMAD.MOV.U32 R35, RZ, RZ, R37 ;  /* 0x000000ffff239224 */ /* 0x000fe200078e0025 */
[----:B-1----:R-:W-:Y:S01]  /*27c30*/  PRMT R33, RZ, 0x7610, R33 ;  /* 0x00007610ff217816 */ /* 0x002fe20000000021 */
[----:B--2---:R-:W-:Y:S02]  /*27c40*/  @!P1 IMAD.MOV.U32 R37, RZ, RZ, R5 ;  /* 0x000000ffff259224 */ /* 0x004fe400078e0005 */
[----:B------:R-:W2:Y:S01]  /*27c50*/  LDL R5, [R1+0x4b4] ;  /* 0x0004b40001057983 */ /* 0x000ea20000100800 */
[----:B------:R-:W-:-:S03]  /*27c60*/  @!P1 IMAD.MOV.U32 R36, RZ, RZ, R4 ;  /* 0x000000ffff249224 */ /* 0x000fc600078e0004 */
[----:B------:R-:W2:Y:S04]  /*27c70*/  LDL R4, [R1+0x4b8] ;  /* 0x0004b80001047983 */ /* 0x000ea80000100800 */
[----:B------:R0:W2:Y:S02]  /*27c80*/  @!P1 LDG.E.U8 R33, desc[UR24][R36.64] ;  /* 0x0000001824219981 */ /* 0x0000a4000c1e1100 */
[----:B0-----:R-:W-:Y:S02]  /*27c90*/  @!P1 IMAD.MOV.U32 R36, RZ, RZ, R38 ;  /* 0x000000ffff249224 */ /* 0x001fe400078e0026 */
[----:B---3--:R-:W-:Y:S02]  /*27ca0*/  @!P1 IMAD.MOV.U32 R38, RZ, RZ, R2 ;  /* 0x000000ffff269224 */ /* 0x008fe400078e0002 */
[----:B------:R-:W3:Y:S01]  /*27cb0*/  LDL R2, [R1+0x4d8] ;  /* 0x0004d80001027983 */ /* 0x000ee20000100800 */
[----:B------:R-:W-:-:S02]  /*27cc0*/  @!P1 IMAD.MOV.U32 R37, RZ, RZ, R39 ;  /* 0x000000ffff259224 */ /* 0x000fc400078e0027 */
[----:B------:R-:W-:Y:S02]  /*27cd0*/  @!P1 IMAD.MOV.U32 R39, RZ, RZ, R3 ;  /* 0x000000ffff279224 */ /* 0x000fe400078e0003 */
[----:B------:R-:W3:Y:S01]  /*27ce0*/  LDL R3, [R1+0x4d4] ;  /* 0x0004d40001037983 */ /* 0x000ee20000100800 */
[----:B------:R-:W-:-:S06]  /*27cf0*/  PRMT R32, RZ, 0x7610, R32 ;  /* 0x00007610ff207816 */ /* 0x000fcc0000000020 */
[----:B------:R0:W3:Y:S02]  /*27d00*/  @!P1 LDG.E.U8 R32, desc[UR24][R34.64] ;  /* 0x0000001822209981 */ /* 0x0000e4000c1e1100 */
[----:B0-----:R-:W-:Y:S02]  /*27d10*/  PRMT R35, RZ, 0x7610, R35 ;  /* 0x00007610ff237816 */ /* 0x001fe40000000023 */
[----:B------:R-:W-:-:S04]  /*27d20*/  PRMT R34, RZ, 0x7610, R34 ;  /* 0x00007610ff227816 */ /* 0x000fc80000000022 */
[----:B------:R0:W3:Y:S04]  /*27d30*/  @!P1 LDG.E.U8 R35, desc[UR24][R38.64] ;  /* 0x0000001826239981 */ /* 0x0000e8000c1e1100 */
[----:B------:R1:W3:Y:S01]  /*27d40*/  @!P1 LDG.E.U8 R34, desc[UR24][R36.64] ;  /* 0x0000001824229981 */ /* 0x0002e2000c1e1100 */
[----:B0-----:R-:W-:Y:S02]  /*27d50*/  @!P1 IMAD.MOV.U32 R39, RZ, RZ, R44 ;  /* 0x000000ffff279224 */ /* 0x001fe400078e002c */
[----:B----4-:R-:W-:Y:S01]  /*27d60*/  @!P1 IMAD.MOV.U32 R38, RZ, RZ, R8 ;  /* 0x000000ffff269224 */ /* 0x010fe200078e0008 */
[----:B------:R-:W4:Y:S01]  /*27d70*/  LDL R44, [R1+0x4f4] ;  /* 0x0004f400012c7983 */ /* 0x000f220000100800 */
[----:B-1----:R-:W-:-:S03]  /*27d80*/  PRMT R36, RZ, 0x7610, R36 ;  /* 0x00007610ff247816 */ /* 0x002fc60000000024 */
[----:B------:R-:W4:Y:S04]  /*27d90*/  LDL R8, [R1+0x4f8] ;  /* 0x0004f80001087983 */ /* 0x000f280000100800 */
[----:B------:R0:W4:Y:S01]  /*27da0*/  @!P1 LDG.E.U8 R36, desc[UR24][R38.64] ;  /* 0x0000001826249981 */ /* 0x000122000c1e1100 */
[----:B------:R-:W-:Y:S01]  /*27db0*/  PRMT R37, RZ, 0x7610, R37 ;  /* 0x00007610ff257816 */ /* 0x000fe20000000025 */
[----:B0-----:R-:W-:Y:S02]  /*27dc0*/  @!P1 IMAD.MOV.U32 R39, RZ, RZ, R41 ;  /* 0x000000ffff279224 */ /* 0x001fe400078e0029 */
[----:B------:R-:W-:Y:S02]  /*27dd0*/  @!P1 IMAD.MOV.U32 R41, RZ, RZ, R7 ;  /* 0x000000ffff299224 */ /* 0x000fe400078e0007 */
[----:B------:R-:W4:Y:S01]  /*27de0*/  LDL R7, [R1+0x534] ;  /* 0x0005340001077983 */ /* 0x000f220000100800 */
[----:B------:R-:W-:-:S02]  /*27df0*/  @!P1 IMAD.MOV.U32 R38, RZ, RZ, R40 ;  /* 0x000000ffff269224 */ /* 0x000fc400078e0028 */
[----:B------:R-:W-:Y:S02]  /*27e00*/  @!P1 IMAD.MOV.U32 R40, RZ, RZ, R6 ;  /* 0x000000ffff289224 */ /* 0x000fe400078e0006 */
[----:B------:R-:W4:Y:S04]  /*27e10*/  LDL R6, [R1+0x538] ;  /* 0x0005380001067983 */ /* 0x000f280000100800 */
[----:B------:R0:W4:Y:S04]  /*27e20*/  @!P1 LDG.E.U8 R37, desc[UR24][R40.64] ;  /* 0x0000001828259981 */ /* 0x000128000c1e1100 */
[----:B------:R1:W4:Y:S01]  /*27e30*/  @!P1 LDG.E.U8 R52, desc[UR24][R38.64] ;  /* 0x0000001826349981 */ /* 0x000322000c1e1100 */
[----:B0-----:R-:W-:-:S02]  /*27e40*/  @!P1 IMAD.MOV.U32 R40, RZ, RZ, R42 ;  /* 0x000000ffff289224 */ /* 0x001fc400078e002a */
[----:B------:R-:W-:Y:S01]  /*27e50*/  @!P1 IMAD.MOV.U32 R41, RZ, RZ, R43 ;  /* 0x000000ffff299224 */ /* 0x000fe200078e002b */
[----:B-1----:R-:W-:Y:S01]  /*27e60*/  PRMT R39, RZ, 0x7610, R39 ;  /* 0x00007610ff277816 */ /* 0x002fe20000000027 */
[----:B--2---:R-:W-:Y:S02]  /*27e70*/  @!P1 IMAD.MOV.U32 R43, RZ, RZ, R5 ;  /* 0x000000ffff2b9224 */ /* 0x004fe400078e0005 */
        /* <DEDUP_REMOVED lines=9> */
[----:B------:R0:W3:Y:S02]  /*27f10*/  @!P1 LDG.E.U8 R38, desc[UR24][R40.64] ;  /* 0x0000001828269981 */ /* 0x0000e4000c1e1100 */
[----:B0-----:R-:W-:Y:S02]  /*27f20*/  PRMT R41, RZ, 0x7610, R41 ;  /* 0x00007610ff297816 */ /* 0x001fe40000000029 */
[----:B------:R-:W-:-:S06]  /*27f30*/  PRMT R40, RZ, 0x7610, R40 ;  /* 0x00007610ff287816 */ /* 0x000fcc0000000028 */
[----:B------:R0:W3:Y:S01]  /*27f40*/  @!P1 LDG.E.U8 R40, desc[UR24][R42.64] ;  /* 0x000000182a289981 */ /* 0x0000e2000c1e1100 */
[----:B----4-:R-:W-:Y:S02]  /*27f50*/  @!P1 IMAD.MOV.U32 R45, RZ, RZ, R44 ;  /* 0x000000ffff2d9224 */ /* 0x010fe400078e002c */
[----:B------:R-:W-:Y:S02]  /*27f60*/  @!P1 IMAD.MOV.U32 R44, RZ, RZ, R8 ;  /* 0x000000ffff2c9224 */ /* 0x000fe400078e0008 */
[----:B------:R-:W4:Y:S04]  /*27f70*/  LDL R8, [R1+0x598] ;  /* 0x0005980001087983 */ /* 0x000f280000100800 */
[----:B------:R1:W4:Y:S01]  /*27f80*/  @!P1 LDG.E.U8 R41, desc[UR24][R44.64] ;  /* 0x000000182c299981 */ /* 0x000322000c1e1100 */
[----:B0-----:R-:W-:Y:S01]  /*27f90*/  PRMT R43, RZ, 0x7610, R43 ;  /* 0x00007610ff2b7816 */ /* 0x001fe2000000002b */
[----:B-1----:R-:W-:-:S02]  /*27fa0*/  @!P1 IMAD.MOV.U32 R45, RZ, RZ, R47 ;  /* 0x000000ffff2d9224 */ /* 0x002fc400078e002f */
[----:B------:R-:W-:Y:S02]  /*27fb0*/  @!P1 IMAD.MOV.U32 R47, RZ, RZ, R7 ;  /* 0x000000ffff2f9224 */ /* 0x000fe400078e0007 */
[----:B------:R-:W4:Y:S01]  /*27fc0*/  LDL R7, [R1+0x5d4] ;  /* 0x0005d40001077983 */ /* 0x000f220000100800 */
[----:B------:R-:W-:Y:S02]  /*27fd0*/  @!P1 IMAD.MOV.U32 R44, RZ, RZ, R46 ;  /* 0x000000ffff2c9224 */ /* 0x000fe400078e002e */
[----:B------:R-:W-:Y:S02]  /*27fe0*/  @!P1 IMAD.MOV.U32 R46, RZ, RZ, R6 ;  /* 0x000000ffff2e9224 */ /* 0x000fe400078e0006 */
[----:B------:R-:W4:Y:S01]  /*27ff0*/  LDL R6, [R1+0x5d8] ;  /* 0x0005d80001067983 */ /* 0x000f220000100800 */
[----:B------:R-:W-:-:S03]  /*28000*/  PRMT R42, RZ, 0x7610, R42 ;  /* 0x00007610ff2a7816 */ /* 0x000fc6000000002a */
[----:B------:R-:W4:Y:S04]  /*28010*/  @!P1 LDG.E.U8 R43, desc[UR24][R46.64] ;  /* 0x000000182e2b9981 */ /* 0x000f28000c1e1100 */
[----:B------:R0:W4:Y:S02]  /*28020*/  @!P1 LDG.E.U8 R42, desc[UR24][R44.64] ;  /* 0x000000182c2a9981 */ /* 0x000124000c1e1100 */
[----:B0-----:R-:W-:Y:S01]  /*28030*/  PRMT R44, RZ, 0x7610, R44 ;  /* 0x00007610ff2c7816 */ /* 0x001fe2000000002c */
        /* <DEDUP_REMOVED lines=11> */
[----:B0-----:R-:W-:Y:S02]  /*280f0*/  @!P1 IMAD.MOV.U32 R47, RZ, RZ, R50 ;  /* 0x000000ffff2f9224 */ /* 0x001fe400078e0032 */
[----:B------:R-:W3:Y:S01]  /*28100*/  LDL R50, [R1+0x45c] ;  /* 0x00045c0001327983 */ /* 0x000ee20000100800 */
[----:B----4-:R-:W-:-:S03]  /*28110*/  @!P1 IMAD.MOV.U32 R46, RZ, RZ, R8 ;  /* 0x000000ffff2e9224 */ /* 0x010fc600078e0008 */
[----:B------:R-:W4:Y:S04]  /*28120*/  LDL R8, [R1+0x460] ;  /* 0x0004600001087983 */ /* 0x000f280000100800 */
[----:B------:R0:W4:Y:S02]  /*28130*/  @!P1 LDG.E.U8 R49, desc[UR24][R46.64] ;  /* 0x000000182e319981 */ /* 0x000124000c1e1100 */
[----:B0-----:R-:W-:Y:S02]  /*28140*/  @!P1 IMAD.MOV.U32 R46, RZ, RZ, R72 ;  /* 0x000000ffff2e9224 */ /* 0x001fe400078e0048 */
[----:B------:R-:W-:Y:S01]  /*28150*/  @!P1 IMAD.MOV.U32 R47, RZ, RZ, R73 ;  /* 0x000000ffff2f9224 */ /* 0x000fe200078e0049 */
[----:B------:R-:W4:Y:S04]  /*28160*/  LDL R72, [R1+0x500] ;  /* 0x0005000001487983 */ /* 0x000f280000100800 */
[----:B------:R0:W4:Y:S04]  /*28170*/  @!P1 LDG.E.U8 R51, desc[UR24][R46.64] ;  /* 0x000000182e339981 */ /* 0x000128000c1e1100 */
[----:B------:R-:W4:Y:S01]  /*28180*/  LDL R73, [R1+0x4fc] ;  /* 0x0004fc0001497983 */ /* 0x000f220000100800 */
[----:B0-----:R-:W-:-:S03]  /*28190*/  @!P1 IMAD.MOV.U32 R47, RZ, RZ, R7 ;  /* 0x000000ffff2f9224 */ /* 0x001fc600078e0007 */
[----:B------:R-:W4:Y:S01]  /*281a0*/  LDL R7, [R1+0x47c] ;  /* 0x00047c0001077983 */ /* 0x000f220000100800 */
[----:B------:R-:W-:-:S03]  /*281b0*/  @!P1 IMAD.MOV.U32 R46, RZ, RZ, R6 ;  /* 0x000000ffff2e9224 */ /* 0x000fc600078e0006 */
[----:B------:R-:W4:Y:S04]  /*281c0*/  LDL R6, [R1+0x480] ;  /* 0x0004800001067983 */ /* 0x000f280000100800 */
[----:B------:R2:W4:Y:S02]  /*281d0*/  @!P1 LDG.E.U8 R53, desc[UR24][R46.64] ;  /* 0x000000182e359981 */ /* 0x000524000c1e1100 */
[----:B--2---:R-:W-:Y:S02]  /*281e0*/  @!P1 IMAD.MOV.U32 R47, RZ, RZ, R5 ;  /* 0x000000ffff2f9224 */ /* 0x004fe400078e0005 */
[----:B------:R-:W2:Y:S01]  /*281f0*/  LDL R5, [R1+0x49c] ;  /* 0x00049c0001057983 */ /* 0x000ea20000100800 */
[----:B------:R-:W-:-:S03]  /*28200*/  @!P1 IMAD.MOV.U32 R46, RZ, RZ, R4 ;  /* 0x000000ffff2e9224 */ /* 0x000fc600078e0004 */
[----:B------:R-:W2:Y:S04]  /*28210*/  LDL R4, [R1+0x4a0] ;  /* 0x0004a00001047983 */ /* 0x000ea80000100800 */
[----:B------:R0:W2:Y:S02]  /*28220*/  @!P1 LDG.E.U8 R55, desc[UR24][R46.64] ;  /* 0x000000182e379981 */ /* 0x0000a4000c1e1100 */
[----:B0-----:R-:W-:Y:S02]  /*28230*/  @!P1 IMAD.MOV.U32 R46, RZ, RZ, R56 ;  /* 0x000000ffff2e9224 */ /* 0x001fe400078e0038 */
[----:B------:R-:W-:Y:S01]  /*28240*/  @!P1 IMAD.MOV.U32 R47, RZ, RZ, R70 ;  /* 0x000000ffff2f9224 */ /* 0x000fe200078e0046 */
[----:B------:R-:W2:Y:S04]  /*28250*/  LDL R56, [R1+0x520] ;  /* 0x0005200001387983 */ /* 0x000ea80000100800 */
[----:B------:R3:W2:Y:S04]  /*28260*/  @!P1 LDG.E.U8 R57, desc[UR24][R46.64] ;  /* 0x000000182e399981 */ /* 0x0006a8000c1e1100 */
[----:B------:R-:W2:Y:S01]  /*28270*/  LDL R70, [R1+0x51c] ;  /* 0x00051c0001467983 */ /* 0x000ea20000100800 */
[----:B---3--:R-:W-:-:S03]  /*28280*/  @!P1 IMAD.MOV.U32 R46, RZ, RZ, R2 ;  /* 0x000000ffff2e9224 */ /* 0x008fc600078e0002 */
[----:B------:R-:W3:Y:S01]  /*28290*/  LDL R2, [R1+0x4c0] ;  /* 0x0004c00001027983 */ /* 0x000ee20000100800 */
[----:B------:R-:W-:-:S03]  /*282a0*/  @!P1 IMAD.MOV.U32 R47, RZ, RZ, R3 ;  /* 0x000000ffff2f9224 */ /* 0x000fc600078e0003 */
[----:B------:R-:W3:Y:S04]  /*282b0*/  LDL R3, [R1+0x4bc] ;  /* 0x0004bc0001037983 */ /* 0x000ee80000100800 */
[----:B------:R0:W3:Y:S02]  /*282c0*/  @!P1 LDG.E.U8 R58, desc[UR24][R46.64] ;  /* 0x000000182e3a9981 */ /* 0x0000e4000c1e1100 */
[----:B0-----:R-:W-:Y:S02]  /*282d0*/  @!P1 IMAD.MOV.U32 R47, RZ, RZ, R50 ;  /* 0x000000ffff2f9224 */ /* 0x001fe400078e0032 */
[----:B------:R-:W3:Y:S01]  /*282e0*/  LDL R50, [R1+0x53c] ;  /* 0x00053c0001327983 */ /* 0x000ee20000100800 */
[----:B----4-:R-:W-:-:S03]  /*282f0*/  @!P1 IMAD.MOV.U32 R46, RZ, RZ, R8 ;  /* 0x000000ffff2e9224 */ /* 0x010fc600078e0008 */
[----:B------:R-:W4:Y:S04]  /*28300*/  LDL R8, [R1+0x540] ;  /* 0x0005400001087983 */ /* 0x000f280000100800 */
[----:B------:R0:W4:Y:S01]  /*28310*/  @!P1 LDG.E.U8 R59, desc[UR24][R46.64] ;  /* 0x000000182e3b9981 */ /* 0x000122000c1e1100 */
[----:B------:R-:W-:Y:S01]  /*28320*/  PRMT R61, RZ, 0x7610, R61 ;  /* 0x00007610ff3d7816 */ /* 0x000fe2000000003d */
[----:B0-----:R-:W-:Y:S02]  /*28330*/  @!P1 IMAD.MOV.U32 R47, RZ, RZ, R7 ;  /* 0x000000ffff2f9224 */ /* 0x001fe400078e0007 */
        /* <DEDUP_REMOVED lines=9> */
[----:B---3--:R-:W-:Y:S02]  /*283d0*/  @!P1 IMAD.MOV.U32 R46, RZ, RZ, R2 ;  /* 0x000000ffff2e9224 */ /* 0x008fe400078e0002 */
[----:B------:R-:W3:Y:S01]  /*283e0*/  LDL R2, [R1+0x5a0] ;  /* 0x0005a00001027983 */ /* 0x000ee20000100800 */
[----:B------:R-:W-:Y:S01]  /*283f0*/  PRMT R62, RZ, 0x7610, R62 ;  /* 0x00007610ff3e7816 */ /* 0x000fe2000000003e */
[----:B------:R-:W-:Y:S01]  /*28400*/  @!P1 IMAD.MOV.U32 R47, RZ, RZ, R3 ;  /* 0x000000ffff2f9224 */ /* 0x000fe200078e0003 */
[----:B------:R-:W-:Y:S01]  /*28410*/  PRMT R63, RZ, 0x7610, R63 ;  /* 0x00007610ff3f7816 */ /* 0x000fe2000000003f */
[----:B------:R-:W3:Y:S04]  /*28420*/  LDL R3, [R1+0x59c] ;  /* 0x00059c0001037983 */ /* 0x000ee80000100800 */
[----:B------:R0:W3:Y:S01]  /*28430*/  @!P1 LDG.E.U8 R62, desc[UR24][R46.64] ;  /* 0x000000182e3e9981 */ /* 0x0000e2000c1e1100 */
[----:B------:R-:W-:Y:S01]  /*28440*/  PRMT R64, RZ, 0x7610, R64 ;  /* 0x00007610ff407816 */ /* 0x000fe20000000040 */
[----:B0-----:R-:W-:-:S02]  /*28450*/  @!P1 IMAD.MOV.U32 R46, RZ, RZ, R78 ;  /* 0x000000ffff2e9224 */ /* 0x001fc400078e004e */
[----:B------:R-:W-:Y:S01]  /*28460*/  @!P1 IMAD.MOV.U32 R47, RZ, RZ, R79 ;  /* 0x000000ffff2f9224 */ /* 0x000fe200078e004f */
[----:B------:R-:W-:Y:S01]  /*28470*/  PRMT R65, RZ, 0x7610, R65 ;  /* 0x00007610ff417816 */ /* 0x000fe20000000041 */
[----:B------:R-:W3:Y:S04]  /*28480*/  LDL R79, [R1+0x5dc] ;  /* 0x0005dc00014f7983 */ /* 0x000ee80000100800 */
[----:B------:R0:W3:Y:S01]  /*28490*/  @!P1 LDG.E.U8 R63, desc[UR24][R46.64] ;  /* 0x000000182e3f9981 */ /* 0x0000e2000c1e1100 */
[----:B------:R-:W-:-:S03]  /*284a0*/  PRMT R66, RZ, 0x7610, R66 ;  /* 0x00007610ff427816 */ /* 0x000fc60000000042 */
[----:B------:R-:W3:Y:S01]  /*284b0*/  LDL R78, [R1+0x5fc] ;  /* 0x0005fc00014e7983 */ /* 0x000ee20000100800 */
[----:B0-----:R-:W-:Y:S02]  /*284c0*/  @!P1 IMAD.MOV.U32 R46, RZ, RZ, R72 ;  /* 0x000000ffff2e9224 */ /* 0x001fe400078e0048 */
        /* <DEDUP_REMOVED lines=8> */
[----:B------:R-:W3:Y:S04]  /*28550*/  LDL R56, [R1+0x3e4] ;  /* 0x0003e40001387983 */ /* 0x000ee80000100800 */
[----:B------:R4:W3:Y:S04]  /*28560*/  @!P1 LDG.E.U8 R65, desc[UR24][R46.64] ;  /* 0x000000182e419981 */ /* 0x0008e8000c1e1100 */
[----:B------:R-:W3:Y:S01]  /*28570*/  LDL R70, [R1+0x618] ;  /* 0x0006180001467983 */ /* 0x000ee20000100800 */
[----:B----4-:R-:W-:-:S02]  /*28580*/  @!P1 IMAD.MOV.U32 R46, RZ, RZ, R8 ;  /* 0x000000ffff2e9224 */ /* 0x010fc400078e0008 */
[----:B------:R-:W-:Y:S02]  /*28590*/  @!P1 IMAD.MOV.U32 R47, RZ, RZ, R50 ;  /* 0x000000ffff2f9224 */ /* 0x000fe400078e0032 */
[----:B------:R-:W4:Y:S04]  /*285a0*/  LDL R50, [R1+0x3f8] ;  /* 0x0003f80001327983 */ /* 0x000f280000100800 */
[----:B------:R0:W4:Y:S02]  /*285b0*/  @!P1 LDG.E.U8 R66, desc[UR24][R46.64] ;  /* 0x000000182e429981 */ /* 0x000124000c1e1100 */
[----:B0-----:R-:W-:Y:S02]  /*285c0*/  @!P1 IMAD.MOV.U32 R47, RZ, RZ, R7 ;  /* 0x000000ffff2f9224 */ /* 0x001fe400078e0007 */
[----:B------:R-:W4:Y:S01]  /*285d0*/  LDL R7, [R1+0x5e0] ;  /* 0x0005e00001077983 */ /* 0x000f220000100800 */
[----:B------:R-:W-:-:S03]  /*285e0*/  @!P1 IMAD.MOV.U32 R46, RZ, RZ, R6 ;  /* 0x000000ffff2e9224 */ /* 0x000fc600078e0006 */
[----:B------:R-:W4:Y:S04]  /*285f0*/  LDL.LU R80, [R1+0x2a0] ;  /* 0x0002a00001507983 */ /* 0x000f280000300800 */
[----:B------:R2:W4:Y:S04]  /*28600*/  @!P1 LDG.E.U8 R67, desc[UR24][R46.64] ;  /* 0x000000182e439981 */ /* 0x000528000c1e1100 */
        /* <DEDUP_REMOVED lines=8> */
[----:B--2---:R-:W-:-:S02]  /*28690*/  @!P1 IMAD.MOV.U32 R47, RZ, RZ, R5 ;  /* 0x000000ffff2f9224 */ /* 0x004fc400078e0005 */
[----:B------:R-:W-:-:S05]  /*286a0*/  @!P1 IMAD.MOV.U32 R46, RZ, RZ, R4 ;  /* 0x000000ffff2e9224 */ /* 0x000fca00078e0004 */
[----:B------:R3:W2:Y:S02]  /*286b0*/  @!P1 LDG.E.U8 R68, desc[UR24][R46.64] ;  /* 0x000000182e449981 */ /* 0x0006a4000c1e1100 */
[----:B---3--:R-:W-:Y:S02]  /*286c0*/  @!P1 IMAD.MOV.U32 R46, RZ, RZ, R2 ;  /* 0x000000ffff2e9224 */ /* 0x008fe400078e0002 */
[----:B------:R-:W3:Y:S04]  /*286d0*/  LDL.LU R2, [R1+0x1f4] ;  /* 0x0001f40001027983 */ /* 0x000ee80000300800 */
[----:B------:R-:W2:Y:S01]  /*286e0*/  LDL.LU R4, [R1+0x1ec] ;  /* 0x0001ec0001047983 */ /* 0x000ea20000300800 */
[----:B------:R-:W-:Y:S01]  /*286f0*/  PRMT R69, RZ, 0x7610, R69 ;  /* 0x00007610ff457816 */ /* 0x000fe20000000045 */
[----:B------:R-:W-:Y:S01]  /*28700*/  @!P1 IMAD.MOV.U32 R47, RZ, RZ, R3 ;  /* 0x000000ffff2f9224 */ /* 0x000fe200078e0003 */
[----:B------:R-:W-:Y:S01]  /*28710*/  PRMT R71, RZ, 0x7610, R71 ;  /* 0x00007610ff477816 */ /* 0x000fe20000000047 */
[----:B------:R-:W2:Y:S04]  /*28720*/  LDL.LU R3, [R1+0x1e4] ;  /* 0x0001e40001037983 */ /* 0x000ea80000300800 */
[----:B------:R0:W2:Y:S01]  /*28730*/  @!P1 LDG.E.U8 R69, desc[UR24][R46.64] ;  /* 0x000000182e459981 */ /* 0x0000a2000c1e1100 */
[----:B------:R-:W-:-:S03]  /*28740*/  PRMT R74, RZ, 0x7610, R74 ;  /* 0x00007610ff4a7816 */ /* 0x000fc6000000004a */
[----:B------:R-:W2:Y:S04]  /*28750*/  LDL.LU R6, [R1+0x170] ;  /* 0x0001700001067983 */ /* 0x000ea80000300800 */
[----:B------:R-:W2:Y:S01]  /*28760*/  LDL.LU R5, [R1+0x16c] ;  /* 0x00016c0001057983 */ /* 0x000ea20000300800 */
[----:B0-----:R-:W-:Y:S02]  /*28770*/  @!P1 IMAD.MOV.U32 R46, RZ, RZ, R88 ;  /* 0x000000ffff2e9224 */ /* 0x001fe400078e0058 */
[----:B------:R-:W-:Y:S01]  /*28780*/  @!P1 IMAD.MOV.U32 R47, RZ, RZ, R89 ;  /* 0x000000ffff2f9224 */ /* 0x000fe200078e0059 */
[----:B------:R-:W2:Y:S04]  /*28790*/  LDL.LU R8, [R1+0x164] ;  /* 0x0001640001087983 */ /* 0x000ea80000300800 */
[----:B------:R0:W2:Y:S01]  /*287a0*/  @!P1 LDG.E.U8 R71, desc[UR24][R46.64] ;  /* 0x000000182e479981 */ /* 0x0000a2000c1e1100 */
[----:B------:R-:W-:Y:S01]  /*287b0*/  PRMT R75, RZ, 0x7610, R75 ;  /* 0x00007610ff4b7816 */ /* 0x000fe2000000004b */
[----:B0-----:R-:W-:Y:S01]  /*287c0*/  @!P1 IMAD.MOV.U32 R47, RZ, RZ, R79 ;  /* 0x000000ffff2f9224 */ /* 0x001fe200078e004f */
[----:B------:R-:W-:Y:S01]  /*287d0*/  PRMT R76, RZ, 0x7610, R76 ;  /* 0x00007610ff4c7816 */ /* 0x000fe2000000004c */
[----:B----4-:R-:W-:-:S02]  /*287e0*/  @!P1 IMAD.MOV.U32 R46, RZ, RZ, R7 ;  /* 0x000000ffff2e9224 */ /* 0x010fc400078e0007 */
[----:B------:R-:W4:Y:S04]  /*287f0*/  LDL.LU R7, [R1+0x158] ;  /* 0x0001580001077983 */ /* 0x000f280000300800 */
[----:B------:R0:W4:Y:S02]  /*28800*/  @!P1 LDG.E.U8 R74, desc[UR24][R46.64] ;  /* 0x000000182e4a9981 */ /* 0x000124000c1e1100 */
[----:B0-----:R-:W-:Y:S02]  /*28810*/  @!P1 IMAD.MOV.U32 R46, RZ, RZ, R73 ;  /* 0x000000ffff2e9224 */ /* 0x001fe400078e0049 */
[----:B------:R-:W-:Y:S01]  /*28820*/  @!P1 IMAD.MOV.U32 R47, RZ, RZ, R78 ;  /* 0x000000ffff2f9224 */ /* 0x000fe200078e004e */
[----:B------:R-:W-:Y:S04]  /*28830*/  STS.U8 [R0+UR9+0x8b00], R80 ;  /* 0x008b005000007988 */ /* 0x000fe80008000009 */
[----:B------:R0:W4:Y:S04]  /*28840*/  @!P1 LDG.E.U8 R75, desc[UR24][R46.64] ;  /* 0x000000182e4b9981 */ /* 0x000128000c1e1100 */
[----:B------:R-:W-:Y:S01]  /*28850*/  STS.U8 [R0+UR9+0xab00], R81 ;  /* 0x00ab005100007988 */ /* 0x000fe20008000009 */
[----:B0-----:R-:W-:-:S02]  /*28860*/  @!P1 IMAD.MOV.U32 R46, RZ, RZ, R70 ;  /* 0x000000ffff2e9224 */ /* 0x001fc400078e0046 */
[----:B------:R-:W-:Y:S01]  /*28870*/  @!P1 IMAD.MOV.U32 R47, RZ, RZ, R72 ;  /* 0x000000ffff2f9224 */ /* 0x000fe200078e0048 */
[----:B------:R-:W-:Y:S04]  /*28880*/  STS.U8 [R0+UR9+0xcb00], R82 ;  /* 0x00cb005200007988 */ /* 0x000fe80008000009 */
[----:B------:R0:W4:Y:S04]  /*28890*/  @!P1 LDG.E.U8 R76, desc[UR24][R46.64] ;  /* 0x000000182e4c9981 */ /* 0x000128000c1e1100 */
[----:B------:R1:W-:Y:S04]  /*288a0*/  STS.U8 [R0+UR9+0xeb00], R86 ;  /* 0x00eb005600007988 */ /* 0x0003e80008000009 */
[----:B------:R-:W-:Y:S01]  /*288b0*/  STS.U8 [R0+UR9+0x8f00], R83 ;  /* 0x008f005300007988 */ /* 0x000fe20008000009 */
[----:B0-----:R-:W-:-:S02]  /*288c0*/  @!P1 IMAD.MOV.U32 R46, RZ, RZ, R50 ;  /* 0x000000ffff2e9224 */ /* 0x001fc400078e0032 */
[----:B------:R-:W-:Y:S01]  /*288d0*/  @!P1 IMAD.MOV.U32 R47, RZ, RZ, R56 ;  /* 0x000000ffff2f9224 */ /* 0x000fe200078e0038 */
[----:B------:R-:W-:Y:S04]  /*288e0*/  STS.U8 [R0+UR9+0xaf00], R84 ;  /* 0x00af005400007988 */ /* 0x000fe80008000009 */
[----:B------:R-:W4:Y:S04]  /*288f0*/  LDL.LU R50, [R1+0x98] ;  /* 0x0000980001327983 */ /* 0x000f280000300800 */
[----:B------:R-:W-:Y:S04]  /*28900*/  STS.U8 [R0+UR9+0xcf00], R85 ;  /* 0x00cf005500007988 */ /* 0x000fe80008000009 */
[----:B------:R-:W4:Y:S04]  /*28910*/  LDL.LU R56, [R1+0x8c] ;  /* 0x00008c0001387983 */ /* 0x000f280000300800 */
[----:B------:R0:W-:Y:S04]  /*28920*/  STS.U8 [R0+UR9+0xef00], R87 ;  /* 0x00ef005700007988 */ /* 0x0001e80008000009 */
[----:B-1----:R-:W4:Y:S04]  /*28930*/  LDL.LU R86, [R1+0x80] ;  /* 0x0000800001567983 */ /* 0x002f280000300800 */
[----:B------:R1:W-:Y:S04]  /*28940*/  STS.U8 [R0+UR9+0x9300], R91 ;  /* 0x0093005b00007988 */ /* 0x0003e80008000009 */
[----:B0-----:R-:W4:Y:S04]  /*28950*/  LDL.LU R87, [R1+0x74] ;  /* 0x0000740001577983 */ /* 0x001f280000300800 */
[----:B-1----:R-:W4:Y:S04]  /*28960*/  LDL.LU R91, [R1+0x2c] ;  /* 0x00002c00015b7983 */ /* 0x002f280000300800 */
[----:B---3--:R0:W-:Y:S04]  /*28970*/  STS.U8 [R0+UR9+0xb300], R2 ;  /* 0x00b3000200007988 */ /* 0x0081e80008000009 */
[----:B--2---:R1:W-:Y:S04]  /*28980*/  STS.U8 [R0+UR9+0xd300], R4 ;  /* 0x00d3000400007988 */ /* 0x0043e80008000009 */
[----:B0-----:R-:W2:Y:S04]  /*28990*/  LDL.LU R2, [R1+0x20] ;  /* 0x0000200001027983 */ /* 0x001ea80000300800 */
[----:B-1----:R-:W3:Y:S01]  /*289a0*/  LDL.LU R4, [R1+0x1c] ;  /* 0x00001c0001047983 */ /* 0x002ee20000300800 */
[----:B------:R-:W-:-:S03]  /*289b0*/  PRMT R77, RZ, 0x7610, R77 ;  /* 0x00007610ff4d7816 */ /* 0x000fc6000000004d */
[----:B------:R0:W-:Y:S04]  /*289c0*/  STS.U8 [R0+UR9+0xf300], R3 ;  /* 0x00f3000300007988 */ /* 0x0001e80008000009 */
[----:B------:R1:W-:Y:S04]  /*289d0*/  STS.U8 [R0+UR9+0x9700], R6 ;  /* 0x0097000600007988 */ /* 0x0003e80008000009 */
[----:B------:R1:W-:Y:S04]  /*289e0*/  STS.U8 [R0+UR9+0xb700], R5 ;  /* 0x00b7000500007988 */ /* 0x0003e80008000009 */
[----:B0-----:R-:W3:Y:S04]  /*289f0*/  LDL.LU R3, [R1+0xcc8] ;  /* 0x000cc80001037983 */ /* 0x001ee80000300800 */
[----:B-1----:R-:W3:Y:S04]  /*28a00*/  LDL.LU R6, [R1+0xcc4] ;  /* 0x000cc40001067983 */ /* 0x002ee80000300800 */
[----:B------:R0:W-:Y:S04]  /*28a10*/  STS.U8 [R0+UR9+0xd700], R8 ;  /* 0x00d7000800007988 */ /* 0x0001e80008000009 */
[----:B------:R-:W3:Y:S04]  /*28a20*/  LDL.LU R5, [R1+0xcc0] ;  /* 0x000cc00001057983 */ /* 0x000ee80000300800 */
[----:B------:R1:W3:Y:S04]  /*28a30*/  @!P1 LDG.E.U8 R77, desc[UR24][R46.64] ;  /* 0x000000182e4d9981 */ /* 0x0002e8000c1e1100 */
[----:B0-----:R-:W3:Y:S04]  /*28a40*/  LDL.LU R8, [R1+0xcbc] ;  /* 0x000cbc0001087983 */ /* 0x001ee80000300800 */
[----:B----4-:R0:W-:Y:S04]  /*28a50*/  STS.U8 [R0+UR9+0xf700], R7 ;  /* 0x00f7000700007988 */ /* 0x0101e80008000009 */
[----:B0-----:R-:W4:Y:S04]  /*28a60*/  LDL.LU R7, [R1+0x2c4] ;  /* 0x0002c40001077983 */ /* 0x001f280000300800 */
        /* <DEDUP_REMOVED lines=25> */
[----:B0-----:R-:W4:Y:S04]  /*28c00*/  LDL.LU R87, [R1+0xd20] ;  /* 0x000d200001577983 */ /* 0x001f280000300800 */
[----:B-1----:R-:W4:Y:S04]  /*28c10*/  LDL.LU R91, [R1+0xd1c] ;  /* 0x000d1c00015b7983 */ /* 0x002f280000300800 */
[----:B--2---:R0:W-:Y:S04]  /*28c20*/  STS.U8 [R0+UR9+0xbf00], R2 ;  /* 0x00bf000200007988 */ /* 0x0041e80008000009 */
[----:B---3--:R1:W-:Y:S04]  /*28c30*/  STS.U8 [R0+UR9+0xdf00], R4 ;  /* 0x00df000400007988 */ /* 0x0083e80008000009 */
[----:B0-----:R-:W2:Y:S04]  /*28c40*/  LDL.LU R2, [R1+0xd18] ;  /* 0x000d180001027983 */ /* 0x001ea80000300800 */
[----:B-1----:R-:W3:Y:S01]  /*28c50*/  LDL.LU R4, [R1+0xd14] ;  /* 0x000d140001047983 */ /* 0x002ee20000300800 */
[----:B------:R-:W0:Y:S02]  /*28c60*/  S2R R46, SR_TID.X ;  /* 0x00000000002e7919 */ /* 0x000e240000002100 */
[----:B0-----:R-:W-:-:S04]  /*28c70*/  LOP3.LUT R46, R46, 0x7f, RZ, 0xc0, !PT ;  /* 0x0000007f2e2e7812 */ /* 0x001fc800078ec0ff */
[----:B------:R-:W-:Y:S01]  /*28c80*/  LOP3.LUT R46, R46, 0x70, RZ, 0x3c, !PT ;  /* 0x000000702e2e7812 */ /* 0x000fe200078e3cff */
[----:B---3--:R0:W-:Y:S04]  /*28c90*/  STS.U8 [R0+UR9+0xff00], R4 ;  /* 0x00ff000400007988 */ /* 0x0081e80008000009 */
[----:B------:R1:W-:Y:S04]  /*28ca0*/  STS.U8 [R46+UR9+0x8380], R3 ;  /* 0x008380032e007988 */ /* 0x0003e80008000009 */
[----:B------:R3:W-:Y:S04]  /*28cb0*/  STS.U8 [R46+UR9+0xa380], R6 ;  /* 0x00a380062e007988 */ /* 0x0007e80008000009 */
[----:B0-----:R-:W2:Y:S04]  /*28cc0*/  LDL.LU R0, [R1+0xd10] ;  /* 0x000d100001007983 */ /* 0x001ea80000300800 */
[----:B------:R-:W2:Y:S04]  /*28cd0*/  LDL.LU R4, [R1+0xd0c] ;  /* 0x000d0c0001047983 */ /* 0x000ea80000300800 */
[----:B-1----:R-:W2:Y:S04]  /*28ce0*/  LDL.LU R3, [R1+0xd08] ;  /* 0x000d080001037983 */ /* 0x002ea80000300800 */
[----:B---3--:R-:W3:Y:S04]  /*28cf0*/  LDL.LU R6, [R1+0xd04] ;  /* 0x000d040001067983 */ /* 0x008ee80000300800 */
[----:B------:R0:W-:Y:S04]  /*28d00*/  STS.U8 [R46+UR9+0xc380], R5 ;  /* 0x00c380052e007988 */ /* 0x0001e80008000009 */
[----:B------:R1:W-:Y:S04]  /*28d10*/  STS.U8 [R46+UR9+0xe380], R8 ;  /* 0x00e380082e007988 */ /* 0x0003e80008000009 */
[----:B----4-:R4:W-:Y:S04]  /*28d20*/  STS.U8 [R46+UR9+0x8780], R7 ;  /* 0x008780072e007988 */ /* 0x0109e80008000009 */
[----:B0-----:R-:W2:Y:S04]  /*28d30*/  LDL.LU R5, [R1+0xd00] ;  /* 0x000d000001057983 */ /* 0x001ea80000300800 */
[----:B-1----:R-:W2:Y:S04]  /*28d40*/  LDL.LU R8, [R1+0xcfc] ;  /* 0x000cfc0001087983 */ /* 0x002ea80000300800 */
[----:B----4-:R-:W4:Y:S04]  /*28d50*/  LDL.LU R7, [R1+0xcf8] ;  /* 0x000cf80001077983 */ /* 0x010f280000300800 */
        /* <DEDUP_REMOVED lines=19> */
[----:B------:R2:W-:Y:S04]  /*28e90*/  STS.U8 [R46+UR9+0x9b80], R5 ;  /* 0x009b80052e007988 */ /* 0x0005e80008000009 */
[----:B0-----:R0:W5:Y:S04]  /*28ea0*/  LDL.LU R7, [R1+0xcf4] ;  /* 0x000cf40001077983 */ /* 0x0011680000300800 */
[----:B-1----:R0:W5:Y:S04]  /*28eb0*/  LDL.LU R8, [R1+0xcf0] ;  /* 0x000cf00001087983 */ /* 0x0021680000300800 */
[----:B--2---:R0:W5:Y:S04]  /*28ec0*/  LDL.LU R5, [R1+0xcec] ;  /* 0x000cec0001057983 */ /* 0x0041680000300800 */
[----:B---3--:R1:W-:Y:S04]  /*28ed0*/  STS.U8 [R46+UR9+0xbb80], R6 ;  /* 0x00bb80062e007988 */ /* 0x0083e80008000009 */
[----:B------:R2:W-:Y:S04]  /*28ee0*/  STS.U8 [R46+UR9+0xdb80], R3 ;  /* 0x00db80032e007988 */ /* 0x0005e80008000009 */
[----:B------:R3:W-:Y:S04]  /*28ef0*/  STS.U8 [R46+UR9+0xfb80], R4 ;  /* 0x00fb80042e007988 */ /* 0x0007e80008000009 */
[----:B-1----:R0:W5:Y:S04]  /*28f00*/  LDL.LU R6, [R1+0xce8] ;  /* 0x000ce80001067983 */ /* 0x0021680000300800 */
[----:B--2---:R0:W5:Y:S04]  /*28f10*/  LDL.LU R3, [R1+0xce4] ;  /* 0x000ce40001037983 */ /* 0x0041680000300800 */
[----:B---3--:R0:W5:Y:S04]  /*28f20*/  LDL.LU R4, [R1+0xce0] ;  /* 0x000ce00001047983 */ /* 0x0081680000300800 */
[----:B------:R1:W-:Y:S04]  /*28f30*/  STS.U8 [R46+UR9+0x9f80], R0 ;  /* 0x009f80002e007988 */ /* 0x0003e80008000009 */
[----:B------:R2:W-:Y:S04]  /*28f40*/  STS.U8 [R46+UR9+0xbf80], R2 ;  /* 0x00bf80022e007988 */ /* 0x0005e80008000009 */
[----:B-1----:R0:W5:Y:S04]  /*28f50*/  LDL.LU R0, [R1+0xcdc] ;  /* 0x000cdc0001007983 */ /* 0x0021680000300800 */
[----:B--2---:R0:W5:Y:S01]  /*28f60*/  LDL.LU R2, [R1+0xcd8] ;  /* 0x000cd80001027983 */ /* 0x0041620000300800 */
[----:B------:R-:W1:Y:S01]  /*28f70*/  S2R R73, SR_TID.X ;  /* 0x0000000000497919 */ /* 0x000e620000002100 */
[----:B------:R-:W2:Y:S01]  /*28f80*/  S2R R72, SR_TID.X ;  /* 0x0000000000487919 */ /* 0x000ea20000002100 */
[----:B------:R-:W3:Y:S01]  /*28f90*/  S2R R70, SR_TID.X ;  /* 0x0000000000467919 */ /* 0x000ee20000002100 */
[----:B------:R0:W-:Y:S04]  /*28fa0*/  STS.U8 [R46+UR9+0xdf80], R91 ;  /* 0x00df805b2e007988 */ /* 0x0001e80008000009 */
[----:B------:R0:W-:Y:S04]  /*28fb0*/  STS.U8 [R46+UR9+0xff80], R87 ;  /* 0x00ff80572e007988 */ /* 0x0001e80008000009 */
[----:B------:R0:W-:Y:S04]  /*28fc0*/  STS.U8 [R86+UR9+0x12000], R56 ;  /* 0x0120003856007988 */ /* 0x0001e80008000009 */
[----:B------:R0:W-:Y:S04]  /*28fd0*/  STS.U8 [R86+UR9+0x12200], R50 ;  /* 0x0122003256007988 */ /* 0x0001e80008000009 */
[----:B------:R0:W-:Y:S04]  /*28fe0*/  STS.U8 [R86+UR9+0x12400], R22 ;  /* 0x0124001656007988 */ /* 0x0001e80008000009 */
[----:B------:R0:W-:Y:S01]  /*28ff0*/  STS.U8 [R86+UR9+0x12600], R21 ;  /* 0x0126001556007988 */ /* 0x0001e20008000009 */
[----:B-1----:R-:W-:-:S03]  /*29000*/  LOP3.LUT R73, R73, 0x7f, RZ, 0xc0, !PT ;  /* 0x0000007f49497812 */ /* 0x002fc600078ec0ff */
[----:B------:R0:W-:Y:S01]  /*29010*/  STS.U8 [R86+UR9+0x12800], R20 ;  /* 0x0128001456007988 */ /* 0x0001e20008000009 */
[----:B--2---:R-:W-:-:S03]  /*29020*/  LOP3.LUT R72, R72, 0x7f, RZ, 0xc0, !PT ;  /* 0x0000007f48487812 */ /* 0x004fc600078ec0ff */
[----:B------:R0:W-:Y:S01]  /*29030*/  STS.U8 [R86+UR9+0x12a00], R19 ;  /* 0x012a001356007988 */ /* 0x0001e20008000009 */
[----:B---3--:R-:W-:-:S03]  /*29040*/  LOP3.LUT R70, R70, 0x7f, RZ, 0xc0, !PT ;  /* 0x0000007f46467812 */ /* 0x008fc600078ec0ff */
[----:B------:R0:W-:Y:S04]  /*29050*/  STS.U8 [R86+UR9+0x12c00], R18 ;  /* 0x012c001256007988 */ /* 0x0001e80008000009 */
[----:B------:R0:W-:Y:S01]  /*29060*/  STS.U8 [R86+UR9+0x12e00], R17 ;  /* 0x012e001156007988 */ /* 0x0001e20008000009 */
[----:B------:R-:W-:-:S03]  /*29070*/  LOP3.LUT R73, R73, 0x10, RZ, 0x3c, !PT ;  /* 0x0000001049497812 */ /* 0x000fc600078e3cff */
[----:B------:R0:W-:Y:S01]  /*29080*/  STS.U8 [R86+UR9+0x13000], R16 ;  /* 0x0130001056007988 */ /* 0x0001e20008000009 */
[----:B------:R-:W-:-:S03]  /*29090*/  LOP3.LUT R72, R72, 0x20, RZ, 0x3c, !PT ;  /* 0x0000002048487812 */ /* 0x000fc600078e3cff */
[----:B------:R0:W-:Y:S01]  /*290a0*/  STS.U8 [R86+UR9+0x13200], R15 ;  /* 0x0132000f56007988 */ /* 0x0001e20008000009 */
[----:B------:R-:W-:-:S03]  /*290b0*/  LOP3.LUT R70, R70, 0x30, RZ, 0x3c, !PT ;  /* 0x0000003046467812 */ /* 0x000fc600078e3cff */
[----:B------:R0:W-:Y:S04]  /*290c0*/  STS.U8 [R86+UR9+0x13400], R14 ;  /* 0x0134000e56007988 */ /* 0x0001e80008000009 */
        /* <DEDUP_REMOVED lines=52> */
[----:B------:R0:W-:Y:S01]  /*29410*/  STS.U8 [R70+UR9+0x13f80], R77 ;  /* 0x013f804d46007988 */ /* 0x0001e20008000009 */
[----:B------:R1:W-:Y:S06]  /*29420*/  MEMBAR.ALL.CTA ;  /* 0x0000000000007992 */ /* 0x0003ec0000008000 */
[----:B-1----:R-:W1:Y:S01]  /*29430*/  FENCE.VIEW.ASYNC.S ;  /* 0x00000000000073c6 */ /* 0x002e620000000000 */
[----:B------:R-:W-:Y:S01]  /*29440*/  ULEA UR11, UR22, UR9, 0x3 ;  /* 0x00000009160b7291 */ /* 0x000fe2000f8e18ff */
[----:B------:R-:W-:-:S03]  /*29450*/  UMOV UR4, UR5 ;  /* 0x0000000500047c82 */ /* 0x000fc60008000000 */
[----:B------:R-:W-:Y:S01]  /*29460*/  UIADD3 UR11, UPT, UPT, UR11, 0x14000, URZ ;  /* 0x000140000b0b7890 */ /* 0x000fe2000fffe0ff */
[----:B-1----:R-:W-:Y:S06]  /*29470*/  BAR.SYNC.DEFER_BLOCKING 0x0 ;  /* 0x0000000000007b1d */ /* 0x002fec0000010000 */
[----:B0-----:R-:W-:Y:S05]  /*29480*/  @P0 BRA `(.L_x_9) ;  /* 0x0000000000900947 */ /* 0x001fea0003800000 */
[----:B------:R-:W-:Y:S02]  /*29490*/  UIADD3 UR55, UPT, UPT, UR8, 0x80, URZ ;  /* 0x0000008008377890 */ /* 0x000fe4000fffe0ff */
[----:B------:R-:W-:Y:S02]  /*294a0*/  UIADD3 UR56, UPT, UPT, UR8, 0x80, URZ ;  /* 0x0000008008387890 */ /* 0x000fe4000fffe0ff */
[----:B------:R-:W-:Y:S02]  /*294b0*/  UIADD3 UR57, UPT, UPT, UR8, 0x100, URZ ;  /* 0x0000010008397890 */ /* 0x000fe4000fffe0ff */
[----:B------:R-:W-:Y:S02]  /*294c0*/  UIADD3 UR58, UPT, UPT, UR8, 0x100, URZ ;  /* 0x00000100083a7890 */ /* 0x000fe4000fffe0ff */
[----:B------:R-:W-:Y:S01]  /*294d0*/  UIADD3 UR59, UPT, UPT, UR8, 0x180, URZ ;  /* 0x00000180083b7890 */ /* 0x000fe2000fffe0ff */
[----:B------:R-:W-:Y:S01]  /*294e0*/  UMOV UR18, 0x0 ;  /* 0x0000000000127882 */ /* 0x000fe20000000000 */
[----:B------:R-:W-:Y:S01]  /*294f0*/  UMOV UR19, 0x8208490 ;  /* 0x0820849000137882 */ /* 0x000fe20000000000 */
[----:B------:R-:W-:Y:S01]  /*29500*/  UMOV UR17, 0x40004040 ;  /* 0x4000404000117882 */ /* 0x000fe20000000000 */
[----:B------:R-:W-:-:S02]  /*29510*/  UIADD3 UR60, UPT, UPT, UR8, 0x180, URZ ;  /* 0x00000180083c7890 */ /* 0x000fc4000fffe0ff */
[----:B------:R0:W-:Y:S01]  /*29520*/  UTCQMMA gdesc[UR16], gdesc[UR14], tmem[UR8], tmem[UR18], idesc[UR19], UPT ;  /* 0x00ff120e100075ea */ /* 0x0001e2000b800308 */
[----:B------:R-:W-:Y:S01]  /*29530*/  UMOV UR40, 0x0 ;  /* 0x0000000000287882 */ /* 0x000fe20000000000 */
[----:B------:R-:W-:Y:S01]  /*29540*/  UMOV UR41, 0x8208490 ;  /* 0x0820849000297882 */ /* 0x000fe20000000000 */
[----:B------:R-:W-:Y:S01]  /*29550*/  UMOV UR50, 0x0 ;  /* 0x0000000000327882 */ /* 0x000fe20000000000 */
[----:B------:R-:W-:Y:S01]  /*29560*/  UMOV UR51, 0x8208490 ;  /* 0x0820849000337882 */ /* 0x000fe20000000000 */
[----:B------:R-:W-:Y:S01]  /*29570*/  UMOV UR48, 0x0 ;  /* 0x0000000000307882 */ /* 0x000fe20000000000 */
[----:B------:R-:W-:Y:S01]  /*29580*/  UMOV UR49, 0x8208490 ;  /* 0x0820849000317882 */ /* 0x000fe20000000000 */
[----:B------:R0:W-:Y:S01]  /*29590*/  UTCQMMA gdesc[UR26], gdesc[UR12], tmem[UR8], tmem[UR40], idesc[UR41], UPT ;  /* 0x00ff280c1a0075ea */ /* 0x0001e2000b800308 */
        /* <DEDUP_REMOVED lines=8> */
[----:B------:R-:W-:Y:S01]  /*29620*/  UMOV UR6, UR11 ;  /* 0x0000000b00067c82 */ /* 0x000fe20008000000 */
[----:B------:R-:W-:Y:S01]  /*29630*/  UMOV UR7, URZ ;  /* 0x000000ff00077c82 */ /* 0x000fe20008000000 */
[----:B------:R0:W-:Y:S01]  /*29640*/  UTCQMMA gdesc[UR32], gdesc[UR14], tmem[UR57], tmem[UR46], idesc[UR47], UPT ;  /* 0x00ff2e0e200075ea */ /* 0x0001e2000b800339 */
[----:B------:R-:W-:Y:S01]  /*29650*/  UMOV UR52, 0x0 ;  /* 0x0000000000347882 */ /* 0x000fe20000000000 */
[----:B------:R-:W-:Y:S01]  /*29660*/  UMOV UR53, 0x8208490 ;  /* 0x0820849000357882 */ /* 0x000fe20000000000 */
[----:B------:R0:W-:Y:S01]  /*29670*/  UTCQMMA gdesc[UR34], gdesc[UR12], tmem[UR58], tmem[UR44], idesc[UR45], UPT ;  /* 0x00ff2c0c220075ea */ /* 0x0001e2000b80033a */
[----:B------:R-:W-:Y:S01]  /*29680*/  UMOV UR5, UR6 ;  /* 0x0000000600057c82 */ /* 0x000fe20008000000 */
[----:B------:R0:W-:Y:S01]  /*29690*/  UTCQMMA gdesc[UR36], gdesc[UR14], tmem[UR59], tmem[UR42], idesc[UR43], UPT ;  /* 0x00ff2a0e240075ea */ /* 0x0001e2000b80033b */
[----:B------:R0:W-:Y:S01]  /*296a0*/  UTCQMMA gdesc[UR38], gdesc[UR12], tmem[UR60], tmem[UR52], idesc[UR53], UPT ;  /* 0x00ff340c260075ea */ /* 0x0001e2000b80033c */
[----:B------:R0:W-:Y:S01]  /*296b0*/  UTCBAR [UR5], URZ ;  /* 0x000000ff050073e9 */ /* 0x0001e200080000ff */
[----:B------:R-:W-:Y:S01]  /*296c0*/  NOP ;  /* 0x0000000000007918 */ /* 0x000fe20000000000 */
.L_x_9:
[----:B------:R-:W2:Y:S04]  /*296d0*/  LDL R10, [R1+0xcd4] ;  /* 0x000cd400010a7983 */ /* 0x000ea80000100800 */
[----:B------:R-:W2:Y:S01]  /*296e0*/  LDL.LU R9, [R1+0xccc] ;  /* 0x000ccc0001097983 */ /* 0x000ea20000300800 */
[----:B------:R-:W-:-:S04]  /*296f0*/  UIADD3 UR22, UPT, UPT, UR22, 0x1, URZ ;  /* 0x0000000116167890 */ /* 0x000fc8000fffe0ff */
[----:B------:R-:W-:-:S04]  /*29700*/  UISETP.GT.AND UP1, UPT, UR22, 0x1, UPT ;  /* 0x000000011600788c */ /* 0x000fc8000bf24270 */
[----:B0-----:R-:W-:Y:S02]  /*29710*/  USEL UR5, URZ, 0x1, !UP1 ;  /* 0x00000001ff057887 */ /* 0x001fe4000c800000 */
[----:B------:R-:W-:Y:S02]  /*29720*/  USEL UR22, UR22, URZ, !UP1 ;  /* 0x000000ff16167287 */ /* 0x000fe4000c800000 */
[----:B------:R-:W-:Y:S01]  /*29730*/  ULOP3.LUT UR5, UR4, UR5, URZ, 0x3c, !UPT ;  /* 0x0000000504057292 */ /* 0x000fe2000f8e3cff */
[----:B--2---:R-:W-:Y:S02]  /*29740*/  ISETP.NE.U32.AND P1, PT, R9, R10, PT ;  /* 0x0000000a0900720c */ /* 0x004fe40003f25070 */
[----:B------:R-:W2:Y:S01]  /*29750*/  LDL.LU R9, [R1+0xcd0] ;  /* 0x000cd00001097983 */ /* 0x000ea20000300800 */
[----:B------:R-:W-:-:S03]  /*29760*/  IMAD.U32 R10, RZ, RZ, UR4 ;  /* 0x00000004ff0a7e24 */ /* 0x000fc6000f8e00ff */
[----:B--2---:R1:W-:Y:S07]  /*29770*/  STL [R1+0xccc], R9 ;  /* 0x000ccc0901007387 */ /* 0x0043ee0000100800 */
[----:B------:R-:W-:Y:S05]  /*29780*/  @P1 BRA `(.L_x_10) ;  /* 0xfffffec400c81947 */ /* 0x000fea000383ffff */
.L_x_7:
[----:B01----:R-:W0:Y:S01]  /*29790*/  LDC R9, c[0x0][0x3a0] ;  /* 0x0000e800ff097b82 */ /* 0x003e220000000800 */
[----:B------:R-:W1:Y:S01]  /*297a0*/  LDCU UR30, c[0x0][0x3b8] ;  /* 0x00007700ff1e77ac */ /* 0x000e620008000800 */
[----:B------:R-:W2:Y:S06]  /*297b0*/  LDCU UR6, c[0x0][0x39c] ;  /* 0x00007380ff0677ac */ /* 0x000eac0008000800 */
[----:B-----5:R-:W3:Y:S01]  /*297c0*/  LDC R6, c[0x0][0x3b4] ;  /* 0x0000ed00ff067b82 */ /* 0x020ee20000000800 */
[----:B0-----:R-:W-:-:S05]  /*297d0*/  VIADD R9, R9, 0x3f ;  /* 0x0000003f09097836 */ /* 0x001fca0000000000 */
[----:B------:R-:W-:-:S13]  /*297e0*/  ISETP.GE.AND P0, PT, R9, 0x40, PT ;  /* 0x000000400900780c */ /* 0x000fda0003f06270 */
[----:B-123--:R-:W-:Y:S05]  /*297f0*/  @!P0 BRA `(.L_x_11) ;  /* 0x0000000000108947 */ /* 0x00efea0003800000 */
[----:B------:R-:W-:-:S06]  /*29800*/  USHF.L.U32 UR4, UR4, 0x1f, URZ ;  /* 0x0000001f04047899 */ /* 0x000fcc00080006ff */
[----:B------:R-:W-:-:S04]  /*29810*/  IMAD.U32 R0, RZ, RZ, UR4 ;  /* 0x00000004ff007e24 */ /* 0x000fc8000f8e00ff */
[----:B------:R-:W0:Y:S02]  /*29820*/  SYNCS.PHASECHK.TRANS64.TRYWAIT P0, [UR11], R0 ;  /* 0x00000000ff0075a7 */ /* 0x000e24000800110b */
[----:B0-----:R-:W-:Y:S05]  /*29830*/  @!P0 BRA `(.L_x_12) ;  /* 0x0000013c00f48947 */ /* 0x001fea0003800000 */
.L_x_11:
[----:B------:R-:W2:Y:S01]  /*29840*/  LDL R3, [R1+0x704] ;  /* 0x0007040001037983 */ /* 0x000ea20000100800 */
[----:B------:R-:W0:Y:S03]  /*29850*/  LDCU.128 UR16, c[0x0][0x390] ;  /* 0x00007200ff1077ac */ /* 0x000e260008000c00 */
[----:B------:R-:W3:Y:S01]  /*29860*/  LDL R7, [R1+0x700] ;  /* 0x0007000001077983 */ /* 0x000ee20000100800 */
[----:B------:R-:W1:Y:S01]  /*29870*/  LDCU UR7, c[0x0][0x39c] ;  /* 0x00007380ff0777ac */ /* 0x000e620008000800 */
[----:B------:R-:W-:Y:S06]  /*29880*/  BAR.SYNC.DEFER_BLOCKING 0x0 ;  /* 0x0000000000007b1d */ /* 0x000fec0000010000 */
[----:B------:R-:W4:Y:S01]  /*29890*/  LDCU UR11, c[0x0][0x39c] ;  /* 0x00007380ff0b77ac */ /* 0x000f220008000800 */
[----:B------:R-:W5:Y:S01]  /*298a0*/  LDCU.64 UR32, c[0x0][0x398] ;  /* 0x00007300ff2077ac */ /* 0x000f620008000a00 */
[----:B------:R-:W0:Y:S01]  /*298b0*/  LDCU.64 UR4, c[0x0][0x398] ;  /* 0x00007300ff0477ac */ /* 0x000e220008000a00 */
[----:B------:R-:W0:Y:S01]  /*298c0*/  LDCU.64 UR12, c[0x0][0x398] ;  /* 0x00007300ff0c77ac */ /* 0x000e220008000a00 */
[----:B------:R-:W0:Y:S01]  /*298d0*/  LDCU UR14, c[0x0][0x39c] ;  /* 0x00007380ff0e77ac */ /* 0x000e220008000800 */
[----:B------:R-:W0:Y:S02]  /*298e0*/  @!P2 SYNCS.CCTL.IV [UR9+0x14000] ;  /* 0x01400000ff00a9b1 */ /* 0x000e240008000009 */
[----:B0-----:R-:W-:Y:S06]  /*298f0*/  BAR.SYNC.DEFER_BLOCKING 0x0 ;  /* 0x0000000000007b1d */ /* 0x001fec0000010000 */
[----:B------:R-:W0:Y:S01]  /*29900*/  LDCU.64 UR20, c[0x0][0x398] ;  /* 0x00007300ff1477ac */ /* 0x000e220008000a00 */
[----:B------:R-:W0:Y:S01]  /*29910*/  LDTM.x64 R8, tmem[UR10] ;  /* 0x0000000a000879ee */ /* 0x000e220008340000 */
[----:B------:R-:W0:Y:S01]  /*29920*/  LDCU.64 UR22, c[0x0][0x398] ;  /* 0x00007300ff1677ac */ /* 0x000e220008000a00 */
[----:B------:R-:W0:Y:S01]  /*29930*/  LDCU.64 UR26, c[0x0][0x398] ;  /* 0x00007300ff1a77ac */ /* 0x000e220008000a00 */
[----:B------:R-:W0:Y:S01]  /*29940*/  LDCU.64 UR28, c[0x0][0x398] ;  /* 0x00007300ff1c77ac */ /* 0x000e220008000a00 */
[----:B------:R-:W1:Y:S01]  /*29950*/  @!P2 SYNCS.CCTL.IV [UR9+0x14008] ;  /* 0x01400800ff00a9b1 */ /* 0x000e620008000009 */
[----:B------:R-:W0:Y:S02]  /*29960*/  LDCU UR9, c[0x0][0x398] ;  /* 0x00007300ff0977ac */ /* 0x000e240008000800 */
[----:B0-----:R-:W-:Y:S01]  /*29970*/  STL.64 [R1+0x608], R10 ;  /* 0x0006080a01007387 */ /* 0x001fe20000100a00 */
[----:B------:R-:W-:-:S02]  /*29980*/  IMAD.MOV.U32 R5, RZ, RZ, R8 ;  /* 0x000000ffff057224 */ /* 0x000fc400078e0008 */
[----:B------:R-:W-:Y:S01]  /*29990*/  IMAD.MOV.U32 R4, RZ, RZ, R9 ;  /* 0x000000ffff047224 */ /* 0x000fe200078e0009 */
[----:B------:R-:W-:Y:S04]  /*299a0*/  STL.64 [R1+0x610], R12 ;  /* 0x0006100c01007387 */ /* 0x000fe80000100a00 */
        /* <DEDUP_REMOVED lines=28> */
[----:B------:R0:W-:Y:S01]  /*29b70*/  STL.64 [R1+0x6f8], R70 ;  /* 0x0006f84601007387 */ /* 0x0001e20000100a00 */
[C---:B--2---:R-:W-:Y:S01]  /*29b80*/  IMAD R72, R3.reuse, R6, RZ ;  /* 0x0000000603487224 */ /* 0x044fe200078e02ff */
[----:B------:R-:W-:Y:S01]  /*29b90*/  ISETP.GE.AND P0, PT, R3, UR18, PT ;  /* 0x0000001203007c0c */ /* 0x000fe2000bf06270 */
[----:B---3--:R-:W-:-:S03]  /*29ba0*/  VIADD R0, R7, 0x1 ;  /* 0x0000000107007836 */ /* 0x008fc60000000000 */
[C---:B-----5:R-:W-:Y:S01]  /*29bb0*/  ISETP.LT.AND P0, PT, R7.reuse, UR33, !P0 ;  /* 0x0000002107007c0c */ /* 0x060fe2000c701270 */
[----:B0-----:R-:W-:Y:S02]  /*29bc0*/  IMAD R71, R6, 0x80, R72 ;  /* 0x0000008006477824 */ /* 0x001fe400078e0248 */
[C---:B------:R-:W-:Y:S01]  /*29bd0*/  VIADD R2, R7.reuse, 0x2 ;  /* 0x0000000207027836 */ /* 0x040fe20000000000 */
[----:B------:R-:W-:Y:S01]  /*29be0*/  ISETP.GE.AND P6, PT, R0, UR6, PT ;  /* 0x0000000600007c0c */ /* 0x000fe2000bfc6270 */
[----:B------:R-:W-:Y:S02]  /*29bf0*/  IMAD R3, R6, 0x80, R71 ;  /* 0x0000008006037824 */ /* 0x000fe400078e0247 */
[----:B------:R-:W-:Y:S01]  /*29c00*/  VIADD R0, R7, 0x3 ;  /* 0x0000000307007836 */ /* 0x000fe20000000000 */
[----:B-1----:R-:W-:Y:S01]  /*29c10*/  ISETP.GE.AND P3, PT, R2, UR7, PT ;  /* 0x0000000702007c0c */ /* 0x002fe2000bf66270 */
[----:B------:R-:W-:Y:S01]  /*29c20*/  IMAD R69, R6, 0x80, R3 ;  /* 0x0000008006457824 */ /* 0x000fe200078e0203 */
[----:B------:R-:W-:Y:S01]  /*29c30*/  IADD3 R2, P5, PT, R71, UR16, RZ ;  /* 0x0000001047027c10 */ /* 0x000fe2000ffbe0ff */
[----:B------:R-:W0:Y:S01]  /*29c40*/  LDCU.64 UR6, c[0x0][0x398] ;  /* 0x00007300ff0677ac */ /* 0x000e220008000a00 */
[----:B----4-:R-:W-:Y:S01]  /*29c50*/  ISETP.GE.AND P1, PT, R0, UR11, PT ;  /* 0x0000000b00007c0c */ /* 0x010fe2000bf26270 */
[----:B------:R-:W-:Y:S01]  /*29c60*/  IMAD R73, R7, UR30, RZ ;  /* 0x0000001e07497c24 */ /* 0x000fe2000f8e02ff */
[----:B------:R-:W-:-:S02]  /*29c70*/  F2FP.SATFINITE.E5M2.F32.PACK_AB_MERGE_C R0, R4, R5, RZ ;  /* 0x000000050400723e */ /* 0x000fc400048060ff */
[----:B------:R-:W-:Y:S02]  /*29c80*/  LEA.HI.X.SX32 R71, R71, UR17, 0x1, P5 ;  /* 0x0000001147477c11 */ /* 0x000fe4000a8f0eff */
[----:B------:R-:W-:Y:S01]  /*29c90*/  IADD3 R70, P2, PT, R69, UR16, RZ ;  /* 0x0000001045467c10 */ /* 0x000fe2000ff5e0ff */
[----:B------:R1:W-:Y:S01]  /*29ca0*/  STL [R1+0x758], R0 ;  /* 0x0007580001007387 */ /* 0x0003e20000100800 */
[----:B------:R-:W-:Y:S02]  /*29cb0*/  IADD3 R68, P5, PT, R3, UR16, RZ ;  /* 0x0000001003447c10 */ /* 0x000fe4000ffbe0ff */
[----:B------:R-:W-:Y:S01]  /*29cc0*/  SHF.R.S32.HI R4, RZ, 0x1f, R73 ;  /* 0x0000001fff047819 */ /* 0x000fe20000011449 */
[----:B------:R-:W-:Y:S04]  /*29cd0*/  STL.64 [R1+0xdd8], R70 ;  /* 0x000dd84601007387 */ /* 0x000fe80000100a00 */
[----:B------:R2:W-:Y:S01]  /*29ce0*/  STL.64 [R1+0xdd0], R68 ;  /* 0x000dd04401007387 */ /* 0x0005e20000100a00 */
[----:B-1----:R-:W-:-:S02]  /*29cf0*/  IADD3 R0, P4, PT, R72, UR16, RZ ;  /* 0x0000001048007c10 */ /* 0x002fc4000ff9e0ff */
[----:B------:R-:W-:Y:S02]  /*29d00*/  LEA.HI.X.SX32 R3, R3, UR17, 0x1, P5 ;  /* 0x0000001103037c11 */ /* 0x000fe4000a8f0eff */
[----:B------:R-:W-:Y:S01]  /*29d10*/  LEA.HI.X.SX32 R72, R72, UR17, 0x1, P4 ;  /* 0x0000001148487c11 */ /* 0x000fe2000a0f0eff */
[----:B--2---:R-:W1:Y:S02]  /*29d20*/  LDTM.x64 R8, tmem[UR10+0x40] ;  /* 0x0000400a000879ee */ /* 0x004e640008340000 */
[----:B-1----:R-:W-:Y:S04]  /*29d30*/  STL.64 [R1+0x500], R8 ;  /* 0x0005000801007387 */ /* 0x002fe80000100a00 */
        /* <DEDUP_REMOVED lines=30> */
[----:B------:R1:W-:Y:S02]  /*29f20*/  STL.64 [R1+0x5f8], R70 ;  /* 0x0005f84601007387 */ /* 0x0003e40000100a00 */
[----:B-1----:R-:W1:Y:S02]  /*29f30*/  LDTM.x64 R8, tmem[UR10+0x80] ;  /* 0x0000800a000879ee */ /* 0x002e640008340000 */
[----:B-1----:R-:W-:Y:S01]  /*29f40*/  STL.64 [R1+0x408], R10 ;  /* 0x0004080a01007387 */ /* 0x002fe20000100a00 */
        /* <DEDUP_REMOVED lines=98> */
[----:B------:R1:W-:Y:S04]  /*2a570*/  STL.64 [R1+0x2f8], R70 ;  /* 0x0002f84601007387 */ /* 0x0003e80000100a00 */
[----:B------:R-:W2:Y:S04]  /*2a580*/  LDL R6, [R1+0x710] ;  /* 0x0007100001067983 */ /* 0x000ea80000100800 */
[----:B------:R-:W0:Y:S01]  /*2a590*/  LDL R5, [R1+0x70c] ;  /* 0x00070c0001057983 */ /* 0x000e220000100800 */
[----:B-1----:R-:W1:Y:S03]  /*2a5a0*/  LDTM.x64 R8, tmem[UR10+0x140] ;  /* 0x0001400a000879ee */ /* 0x002e660008340000 */
        /* <DEDUP_REMOVED lines=64> */
[----:B-1----:R-:W3:Y:S04]  /*2a9b0*/  LDL.LU.64 R70, [R1+0xdd8] ;  /* 0x000dd80001467983 */ /* 0x002ee80000300a00 */
[----:B------:R-:W4:Y:S01]  /*2a9c0*/  LDL.LU.64 R68, [R1+0xdd0] ;  /* 0x000dd00001447983 */ /* 0x000f220000300a00 */
[----:B------:R-:W-:-:S02]  /*2a9d0*/  IADD3 R80, P4, PT, R73, R0, RZ ;  /* 0x0000000049507210 */ /* 0x000fc40007f9e0ff */
[----:B------:R-:W-:-:S03]  /*2a9e0*/  IADD3 R78, P5, PT, R73, R2, RZ ;  /* 0x00000002494e7210 */ /* 0x000fc60007fbe0ff */
[C---:B------:R-:W-:Y:S02]  /*2a9f0*/  IMAD.X R81, R4.reuse, 0x1, R72, P4 ;  /* 0x0000000104517824 */ /* 0x040fe400020e0648 */
[----:B------:R-:W-:Y:S02]  /*2aa00*/  IMAD.MOV.U32 R84, RZ, RZ, R8 ;  /* 0x000000ffff547224 */ /* 0x000fe400078e0008 */
[----:B------:R-:W-:Y:S02]  /*2aa10*/  IMAD.MOV.U32 R83, RZ, RZ, R9 ;  /* 0x000000ffff537224 */ /* 0x000fe400078e0009 */
[----:B------:R-:W-:Y:S02]  /*2aa20*/  VIADD R82, R7, 0x4 ;  /* 0x0000000407527836 */ /* 0x000fe40000000000 */
[----:B---3--:R-:W-:Y:S01]  /*2aa30*/  IMAD.X R79, R4, 0x1, R71, P5 ;  /* 0x00000001044f7824 */ /* 0x008fe200028e0647 */
[----:B------:R-:W-:Y:S02]  /*2aa40*/  IADD3 R74, P5, PT, R73, R70, RZ ;  /* 0x00000046494a7210 */ /* 0x000fe40007fbe0ff */
[----:B----4-:R-:W-:Y:S01]  /*2aa50*/  LEA.HI.X.SX32 R69, R69, UR17, 0x1, P2 ;  /* 0x0000001145457c11 */ /* 0x010fe200090f0eff */
[----:B------:R-:W1:Y:S01]  /*2aa60*/  LDCU.64 UR16, c[0x0][0x398] ;  /* 0x00007300ff1077ac */ /* 0x000e620008000a00 */
[----:B------:R-:W-:-:S02]  /*2aa70*/  IADD3 R76, P4, PT, R73, R68, RZ ;  /* 0x00000044494c7210 */ /* 0x000fc40007f9e0ff */
[----:B------:R-:W-:Y:S01]  /*2aa80*/  ISETP.GE.AND P2, PT, R7, UR19, PT ;  /* 0x0000001307007c0c */ /* 0x000fe2000bf46270 */
[C---:B------:R-:W-:Y:S01]  /*2aa90*/  IMAD.X R75, R4.reuse, 0x1, R69, P5 ;  /* 0x00000001044b7824 */ /* 0x040fe200028e0645 */
[----:B------:R-:W3:Y:S01]  /*2aaa0*/  LDCU.64 UR18, c[0x0][0x398] ;  /* 0x00007300ff1277ac */ /* 0x000ee20008000a00 */
[----:B------:R-:W-:Y:S01]  /*2aab0*/  IMAD.X R77, R4, 0x1, R3, P4 ;  /* 0x00000001044d7824 */ /* 0x000fe200020e0603 */
[----:B--2---:R-:W-:Y:S02]  /*2aac0*/  ISETP.LT.AND P4, PT, R6, UR4, !P2 ;  /* 0x0000000406007c0c */ /* 0x004fe4000d781270 */
[----:B0-----:R-:W-:Y:S01]  /*2aad0*/  ISETP.LT.AND P5, PT, R5, UR6, !P2 ;  /* 0x0000000605007c0c */ /* 0x001fe2000d7a1270 */
[----:B------:R-:W0:Y:S01]  /*2aae0*/  LDCU UR4, c[0x0][0x39c] ;  /* 0x00007380ff0477ac */ /* 0x000e220008000800 */
[----:B------:R-:W2:Y:S01]  /*2aaf0*/  LDTM.x64 R4, tmem[UR10+0x1c0] ;  /* 0x0001c00a000479ee */ /* 0x000ea20008340000 */
[----:B------:R-:W-:Y:S01]  /*2ab00*/  NOP ;  /* 0x0000000000007918 */ /* 0x000fe20000000000 */
[----:B------:R-:W4:Y:S01]  /*2ab10*/  LDCU.64 UR10, c[0x0][0x398] ;  /* 0x00007300ff0a77ac */ /* 0x000f220008000a00 */
[----:B------:R-:W5:Y:S01]  /*2ab20*/  LDCU UR6, c[0x0][0x39c] ;  /* 0x00007380ff0677ac */ /* 0x000f620008000800 */
[----:B--2---:R2:W-:Y:S04]  /*2ab30*/  STL [R1+0xdc8], R25 ;  /* 0x000dc81901007387 */ /* 0x0045e80000100800 */
[----:B--2---:R-:W2:Y:S04]  /*2ab40*/  LDL.LU R25, [R1+0x758] ;  /* 0x0007580001197983 */ /* 0x004ea80000300800 */
[----:B------:R-:W-:Y:S04]  /*2ab50*/  STL [R1+0xdc4], R26 ;  /* 0x000dc41a01007387 */ /* 0x000fe80000100800 */
[----:B------:R-:W-:Y:S04]  /*2ab60*/  STL [R1+0xdc0], R27 ;  /* 0x000dc01b01007387 */ /* 0x000fe80000100800 */
[----:B------:R-:W-:Y:S04]  /*2ab70*/  STL.64 [R1+0xdb0], R28 ;  /* 0x000db01c01007387 */ /* 0x000fe80000100a00 */
[----:B------:R-:W-:Y:S04]  /*2ab80*/  STL.64 [R1+0xda0], R30 ;  /* 0x000da01e01007387 */ /* 0x000fe80000100a00 */
[----:B------:R-:W-:Y:S04]  /*2ab90*/  STL.64 [R1+0xd90], R32 ;  /* 0x000d902001007387 */ /* 0x000fe80000100a00 */
[----:B------:R-:W-:Y:S04]  /*2aba0*/  STL.64 [R1+0xd78], R34 ;  /* 0x000d782201007387 */ /* 0x000fe80000100a00 */
[----:B------:R0:W-:Y:S04]  /*2abb0*/  STL.64 [R1+0xd68], R36 ;  /* 0x000d682401007387 */ /* 0x0001e80000100a00 */
[----:B0-----:R-:W3:Y:S04]  /*2abc0*/  LDL R37, [R1+0x708] ;  /* 0x0007080001257983 */ /* 0x001ee80000100800 */
        /* <DEDUP_REMOVED lines=14> */
[----:B------:R0:W-:Y:S04]  /*2acb0*/  STL [R1+0xcdc], R66 ;  /* 0x000cdc4201007387 */ /* 0x0001e80000100800 */
[----:B0-----:R-:W4:Y:S04]  /*2acc0*/  LDL.LU R66, [R1+0x700] ;  /* 0x0007000001427983 */ /* 0x001f280000300800 */
[----:B------:R0:W-:Y:S04]  /*2acd0*/  STL [R1+0xcd8], R67 ;  /* 0x000cd84301007387 */ /* 0x0001e80000100800 */
[----:B0-----:R-:W4:Y:S04]  /*2ace0*/  LDL.LU R67, [R1+0x704] ;  /* 0x0007040001437983 */ /* 0x001f280000300800 */
[----:B------:R-:W4:Y:S01]  /*2acf0*/  LDL R34, [R1+0x710] ;  /* 0x0007100001227983 */ /* 0x000f220000100800 */
[----:B------:R-:W-:-:S02]  /*2ad00*/  F2FP.SATFINITE.E5M2.F32.PACK_AB_MERGE_C R27, R87, R88, RZ ;  /* 0x00000058571b723e */ /* 0x000fc400048060ff */
[----:B------:R-:W-:Y:S01]  /*2ad10*/  F2FP.SATFINITE.E5M2.F32.PACK_AB_MERGE_C R41, R85, R86, RZ ;  /* 0x000000565529723e */ /* 0x000fe200048060ff */
[----:B------:R-:W4:Y:S01]  /*2ad20*/  LDL R35, [R1+0x70c] ;  /* 0x00070c0001237983 */ /* 0x000f220000100800 */
[----:B------:R-:W-:-:S03]  /*2ad30*/  F2FP.SATFINITE.E5M2.F32.PACK_AB_MERGE_C R36, R83, R84, RZ ;  /* 0x000000545324723e */ /* 0x000fc600048060ff */
[----:B------:R-:W4:Y:S04]  /*2ad40*/  LDL.LU R64, [R1+0x608] ;  /* 0x0006080001407983 */ /* 0x000f280000300800 */
[----:B------:R-:W5:Y:S04]  /*2ad50*/  LDL.LU R65, [R1+0x60c] ;  /* 0x00060c0001417983 */ /* 0x000f680000300800 */
[----:B------:R-:W5:Y:S04]  /*2ad60*/  LDL.LU R62, [R1+0x408] ;  /* 0x00040800013e7983 */ /* 0x000f680000300800 */
[----:B------:R-:W5:Y:S04]  /*2ad70*/  LDL.LU R63, [R1+0x40c] ;  /* 0x00040c00013f7983 */ /* 0x000f680000300800 */
[----:B------:R-:W5:Y:S04]  /*2ad80*/  LDL.LU R60, [R1+0x208] ;  /* 0x00020800013c7983 */ /* 0x000f680000300800 */
[----:B------:R-:W5:Y:S04]  /*2ad90*/  LDL.LU R61, [R1+0x20c] ;  /* 0x00020c00013d7983 */ /* 0x000f680000300800 */
[----:B------:R-:W5:Y:S04]  /*2ada0*/  LDL.LU R54, [R1+0x8] ;  /* 0x0000080001367983 */ /* 0x000f680000300800 */
[----:B------:R-:W5:Y:S04]  /*2adb0*/  LDL.LU R55, [R1+0xc] ;  /* 0x00000c0001377983 */ /* 0x000f680000300800 */
[----:B--2---:R0:W-:Y:S04]  /*2adc0*/  @P0 STG.E.U8 desc[UR24][R80.64], R25 ;  /* 0x0000001950000986 */ /* 0x0041e8000c101118 */
[----:B------:R2:W-:Y:S04]  /*2add0*/  @P4 STG.E.U8 desc[UR24][R78.64], R27 ;  /* 0x0000001b4e004986 */ /* 0x0005e8000c101118 */
[----:B------:R-:W-:Y:S01]  /*2ade0*/  @P5 STG.E.U8 desc[UR24][R76.64], R41 ;  /* 0x000000294c005986 */ /* 0x000fe2000c101118 */
[----:B0-----:R-:W-:-:S05]  /*2adf0*/  VIADD R80, R73, UR30 ;  /* 0x0000001e49507c36 */ /* 0x001fca0008000000 */
[----:B------:R-:W-:Y:S02]  /*2ae00*/  SHF.R.S32.HI R81, RZ, 0x1f, R80 ;  /* 0x0000001fff517819 */ /* 0x000fe40000011450 */
[----:B------:R-:W-:Y:S02]  /*2ae10*/  IADD3 R84, P4, PT, R80, R2, RZ ;  /* 0x0000000250547210 */ /* 0x000fe40007f9e0ff */
[----:B---3--:R-:W-:-:S03]  /*2ae20*/  ISETP.LT.AND P0, PT, R37, UR12, !P2 ;  /* 0x0000000c25007c0c */ /* 0x008fc6000d701270 */
[----:B------:R-:W-:Y:S01]  /*2ae30*/  IMAD.X R85, R81, 0x1, R71, P4 ;  /* 0x0000000151557824 */ /* 0x000fe200020e0647 */
[----:B--2---:R-:W-:Y:S01]  /*2ae40*/  PRMT R27, R27, 0x9910, RZ ;  /* 0x000099101b1b7816 */ /* 0x004fe200000000ff */
[----:B------:R-:W0:Y:S08]  /*2ae50*/  LDCU UR12, c[0x0][0x398] ;  /* 0x00007300ff0c77ac */ /* 0x000e300008000800 */
[----:B------:R2:W-:Y:S01]  /*2ae60*/  @P0 STG.E.U8 desc[UR24][R74.64], R36 ;  /* 0x000000244a000986 */ /* 0x0005e2000c101118 */
[----:B------:R-:W-:-:S05]  /*2ae70*/  IADD3 R86, P0, PT, R80, R0, RZ ;  /* 0x0000000050567210 */ /* 0x000fca0007f1e0ff */
[----:B------:R-:W-:Y:S02]  /*2ae80*/  IMAD.X R87, R81, 0x1, R72, P0 ;  /* 0x0000000151577824 */ /* 0x000fe400000e0648 */
[----:B--2---:R-:W-:-:S05]  /*2ae90*/  VIADD R75, R80, UR30 ;  /* 0x0000001e504b7c36 */ /* 0x004fca0008000000 */
[----:B------:R-:W-:Y:S02]  /*2aea0*/  SHF.R.S32.HI R29, RZ, 0x1f, R75 ;  /* 0x0000001fff1d7819 */ /* 0x000fe4000001144b */
[C---:B------:R-:W-:Y:S02]  /*2aeb0*/  IADD3 R78, P0, PT, R75.reuse, R0, RZ ;  /* 0x000000004b4e7210 */ /* 0x040fe40007f1e0ff */
[----:B------:R-:W-:Y:S01]  /*2aec0*/  ISETP.GE.AND P2, PT, R82, UR14, PT ;  /* 0x0000000e52007c0c */ /* 0x000fe2000bf46270 */
[C---:B------:R-:W-:Y:S01]  /*2aed0*/  VIADD R74, R75.reuse, UR30 ;  /* 0x0000001e4b4a7c36 */ /* 0x040fe20008000000 */
[----:B------:R-:W-:Y:S01]  /*2aee0*/  IADD3 R76, P4, PT, R75, R2, RZ ;  /* 0x000000024b4c7210 */ /* 0x000fe20007f9e0ff */
[C---:B------:R-:W-:Y:S01]  /*2aef0*/  IMAD.X R79, R29.reuse, 0x1, R72, P0 ;  /* 0x000000011d4f7824 */ /* 0x040fe200000e0648 */
[-C--:B------:R-:W-:Y:S01]  /*2af00*/  IADD3 R82, P0, PT, R80, R68.reuse, RZ ;  /* 0x0000004450527210 */ /* 0x080fe20007f1e0ff */
[----:B------:R-:W2:Y:S01]  /*2af10*/  LDCU.64 UR14, c[0x0][0x398] ;  /* 0x00007300ff0e77ac */ /* 0x000ea20008000a00 */
[----:B------:R-:W-:Y:S01]  /*2af20*/  SHF.R.S32.HI R28, RZ, 0x1f, R74 ;  /* 0x0000001fff1c7819 */ /* 0x000fe2000001144a */
[----:B------:R-:W-:Y:S01]  /*2af30*/  IMAD.X R77, R29, 0x1, R71, P4 ;  /* 0x000000011d4d7824 */ /* 0x000fe200020e0647 */
[----:B------:R-:W-:Y:S01]  /*2af40*/  IADD3 R52, P4, PT, R75, R68, RZ ;  /* 0x000000444b347210 */ /* 0x000fe20007f9e0ff */
[----:B------:R-:W-:Y:S01]  /*2af50*/  IMAD.X R83, R81, 0x1, R3, P0 ;  /* 0x0000000151537824 */ /* 0x000fe200000e0603 */
[----:B------:R-:W-:-:S03]  /*2af60*/  IADD3 R92, P0, PT, R74, R0, RZ ;  /* 0x000000004a5c7210 */ /* 0x000fc60007f1e0ff */
[----:B------:R-:W-:Y:S01]  /*2af70*/  IMAD.X R53, R29, 0x1, R3, P4 ;  /* 0x000000011d357824 */ /* 0x000fe200020e0603 */
[----:B------:R-:W-:Y:S01]  /*2af80*/  IADD3 R90, P4, PT, R74, R2, RZ ;  /* 0x000000024a5a7210 */ /* 0x000fe20007f9e0ff */
[----:B------:R-:W-:Y:S01]  /*2af90*/  IMAD.X R93, R28, 0x1, R72, P0 ;  /* 0x000000011c5d7824 */ /* 0x000fe200000e0648 */
[-C--:B------:R-:W-:Y:S01]  /*2afa0*/  IADD3 R80, P0, PT, R80, R70.reuse, RZ ;  /* 0x0000004650507210 */ /* 0x080fe20007f1e0ff */
[----:B------:R-:W-:Y:S02]  /*2afb0*/  VIADD R73, R74, UR30 ;  /* 0x0000001e4a497c36 */ /* 0x000fe40008000000 */
[----:B------:R-:W-:Y:S01]  /*2afc0*/  IMAD.X R91, R28, 0x1, R71, P4 ;  /* 0x000000011c5b7824 */ /* 0x000fe200020e0647 */
[-C--:B------:R-:W-:Y:S01]  /*2afd0*/  IADD3 R46, P4, PT, R75, R70.reuse, RZ ;  /* 0x000000464b2e7210 */ /* 0x080fe20007f9e0ff */
[--C-:B------:R-:W-:Y:S01]  /*2afe0*/  IMAD.X R81, R81, 0x1, R69.reuse, P0 ;  /* 0x0000000151517824 */ /* 0x100fe200000e0645 */
[C---:B------:R-:W-:Y:S02]  /*2aff0*/  IADD3 R58, P0, PT, R74.reuse, R70, RZ ;  /* 0x000000464a3a7210 */ /* 0x040fe40007f1e0ff */
[----:B------:R-:W-:Y:S01]  /*2b000*/  IADD3 R88, P5, PT, R74, R68, RZ ;  /* 0x000000444a587210 */ /* 0x000fe20007fbe0ff */
[----:B------:R-:W-:Y:S01]  /*2b010*/  IMAD.X R47, R29, 0x1, R69, P4 ;  /* 0x000000011d2f7824 */ /* 0x000fe200020e0645 */
[----:B------:R-:W-:Y:S01]  /*2b020*/  SHF.R.S32.HI R26, RZ, 0x1f, R73 ;  /* 0x0000001fff1a7819 */ /* 0x000fe20000011449 */
[----:B------:R-:W-:Y:S01]  /*2b030*/  IMAD.X R59, R28, 0x1, R69, P0 ;  /* 0x000000011c3b7824 */ /* 0x000fe200000e0645 */
[----:B------:R-:W-:-:S02]  /*2b040*/  IADD3 R56, P4, PT, R73, R0, RZ ;  /* 0x0000000049387210 */ /* 0x000fc40007f9e0ff */
[C---:B------:R-:W-:Y:S01]  /*2b050*/  IADD3 R50, P0, PT, R73.reuse, R2, RZ ;  /* 0x0000000249327210 */ /* 0x040fe20007f1e0ff */
[----:B------:R-:W-:Y:S02]  /*2b060*/  IMAD.X R89, R28, 0x1, R3, P5 ;  /* 0x000000011c597824 */ /* 0x000fe400028e0603 */
[C---:B------:R-:W-:Y:S01]  /*2b070*/  IMAD.X R57, R26.reuse, 0x1, R72, P4 ;  /* 0x000000011a397824 */ /* 0x040fe200020e0648 */
[C---:B------:R-:W-:Y:S01]  /*2b080*/  IADD3 R30, P4, PT, R73.reuse, R68, RZ ;  /* 0x00000044491e7210 */ /* 0x040fe20007f9e0ff */
[C---:B------:R-:W-:Y:S01]  /*2b090*/  IMAD.X R51, R26.reuse, 0x1, R71, P0 ;  /* 0x000000011a337824 */ /* 0x040fe200000e0647 */
[C---:B------:R-:W-:Y:S01]  /*2b0a0*/  IADD3 R28, P0, PT, R73.reuse, R70, RZ ;  /* 0x00000046491c7210 */ /* 0x040fe20007f1e0ff */
[----:B------:R-:W-:Y:S02]  /*2b0b0*/  VIADD R74, R73, UR30 ;  /* 0x0000001e494a7c36 */ /* 0x000fe40008000000 */
[C---:B------:R-:W-:Y:S02]  /*2b0c0*/  IMAD.X R31, R26.reuse, 0x1, R3, P4 ;  /* 0x000000011a1f7824 */ /* 0x040fe400020e0603 */
[----:B------:R-:W-:Y:S01]  /*2b0d0*/  IMAD.X R29, R26, 0x1, R69, P0 ;  /* 0x000000011a1d7824 */ /* 0x000fe200000e0645 */
[----:B------:R-:W-:-:S02]  /*2b0e0*/  SHF.R.S32.HI R75, RZ, 0x1f, R74 ;  /* 0x0000001fff4b7819 */ /* 0x000fc4000001144a */
[C---:B------:R-:W-:Y:S02]  /*2b0f0*/  IADD3 R48, P4, PT, R74.reuse, R0, RZ ;  /* 0x000000004a307210 */ /* 0x040fe40007f9e0ff */
[----:B------:R-:W-:-:S03]  /*2b100*/  IADD3 R44, P0, PT, R74, R2, RZ ;  /* 0x000000024a2c7210 */ /* 0x000fc60007f1e0ff */
[C---:B------:R-:W-:Y:S01]  /*2b110*/  IMAD.X R49, R75.reuse, 0x1, R72, P4 ;  /* 0x000000014b317824 */ /* 0x040fe200020e0648 */
[C---:B------:R-:W-:Y:S01]  /*2b120*/  IADD3 R42, P4, PT, R74.reuse, R68, RZ ;  /* 0x000000444a2a7210 */ /* 0x040fe20007f9e0ff */
[C---:B------:R-:W-:Y:S01]  /*2b130*/  IMAD.X R45, R75.reuse, 0x1, R71, P0 ;  /* 0x000000014b2d7824 */ /* 0x040fe200000e0647 */
[C---:B------:R-:W-:Y:S01]  /*2b140*/  IADD3 R38, P0, PT, R74.reuse, R70, RZ ;  /* 0x000000464a267210 */ /* 0x040fe20007f1e0ff */
[----:B------:R-:W-:Y:S02]  /*2b150*/  VIADD R73, R74, UR30 ;  /* 0x0000001e4a497c36 */ /* 0x000fe40008000000 */
[C---:B------:R-:W-:Y:S02]  /*2b160*/  IMAD.X R43, R75.reuse, 0x1, R3, P4 ;  /* 0x000000014b2b7824 */ /* 0x040fe400020e0603 */
[----:B------:R-:W-:Y:S01]  /*2b170*/  IMAD.X R39, R75, 0x1, R69, P0 ;  /* 0x000000014b277824 */ /* 0x000fe200000e0645 */
[----:B------:R-:W-:Y:S02]  /*2b180*/  PRMT R75, R25, 0x9910, RZ ;  /* 0x00009910194b7816 */ /* 0x000fe400000000ff */
[----:B------:R-:W-:-:S02]  /*2b190*/  SHF.R.S32.HI R40, RZ, 0x1f, R73 ;  /* 0x0000001fff287819 */ /* 0x000fc40000011449 */
[----:B----4-:R-:W-:Y:S02]  /*2b1a0*/  ISETP.LT.AND P4, PT, R67, UR10, !P6 ;  /* 0x0000000a43007c0c */ /* 0x010fe4000f781270 */
[C---:B------:R-:W-:Y:S01]  /*2b1b0*/  IADD3 R74, P0, PT, R73.reuse, R2, RZ ;  /* 0x00000002494a7210 */ /* 0x040fe20007f1e0ff */
[----:B------:R-:W-:Y:S01]  /*2b1c0*/  IMAD.MOV.U32 R26, RZ, RZ, R75 ;  /* 0x000000ffff1a7224 */ /* 0x000fe200078e004b */
[----:B------:R-:W-:Y:S01]  /*2b1d0*/  IADD3 R32, P5, PT, R73, R0, RZ ;  /* 0x0000000049207210 */ /* 0x000fe20007fbe0ff */
[----:B------:R-:W-:Y:S01]  /*2b1e0*/  VIADD R25, R66, 0x5 ;  /* 0x0000000542197836 */ /* 0x000fe20000000000 */
[----:B------:R-:W-:Y:S01]  /*2b1f0*/  PRMT R36, R36, 0x9910, RZ ;  /* 0x0000991024247816 */ /* 0x000fe200000000ff */
[----:B------:R-:W-:Y:S01]  /*2b200*/  IMAD.X R75, R40, 0x1, R71, P0 ;  /* 0x00000001284b7824 */ /* 0x000fe200000e0647 */
[----:B------:R-:W-:Y:S01]  /*2b210*/  ISETP.LT.AND P0, PT, R34, UR18, !P6 ;  /* 0x0000001222007c0c */ /* 0x000fe2000f701270 */
[----:B------:R-:W3:Y:S01]  /*2b220*/  LDCU UR10, c[0x0][0x398] ;  /* 0x00007300ff0a77ac */ /* 0x000ee20008000800 */
[----:B------:R-:W-:Y:S01]  /*2b230*/  SHF.R.S32.HI R26, RZ, 0x8, R26 ;  /* 0x00000008ff1a7819 */ /* 0x000fe2000001141a */
[----:B------:R-:W-:Y:S01]  /*2b240*/  IMAD.X R33, R40, 0x1, R72, P5 ;  /* 0x0000000128217824 */ /* 0x000fe200028e0648 */
[----:B------:R-:W-:Y:S01]  /*2b250*/  ISETP.GE.AND P5, PT, R25, UR4, PT ;  /* 0x0000000419007c0c */ /* 0x000fe2000bfa6270 */
[----:B------:R-:W4:Y:S01]  /*2b260*/  LDCU UR4, c[0x0][0x39c] ;  /* 0x00007380ff0477ac */ /* 0x000f220008000800 */
[----:B------:R-:W3:Y:S01]  /*2b270*/  LDL.LU R25, [R1+0xdc8] ;  /* 0x000dc80001197983 */ /* 0x000ee20000300800 */
[----:B------:R-:W0:Y:S03]  /*2b280*/  LDCU UR18, c[0x0][0x398] ;  /* 0x00007300ff1277ac */ /* 0x000e260008000800 */
[----:B------:R1:W-:Y:S02]  /*2b290*/  @P4 STG.E.U8 desc[UR24][R86.64], R26 ;  /* 0x0000001a56004986 */ /* 0x0003e4000c101118 */
[----:B-1----:R-:W-:-:S02]  /*2b2a0*/  SHF.R.S32.HI R86, RZ, 0x8, R27 ;  /* 0x00000008ff567819 */ /* 0x002fc4000001141b */
[----:B------:R-:W3:Y:S01]  /*2b2b0*/  LDL.LU R26, [R1+0xdc4] ;  /* 0x000dc400011a7983 */ /* 0x000ee20000300800 */
[----:B------:R-:W-:-:S03]  /*2b2c0*/  PRMT R87, R41, 0x9910, RZ ;  /* 0x0000991029577816 */ /* 0x000fc600000000ff */
[----:B------:R-:W3:Y:S04]  /*2b2d0*/  LDL.LU R27, [R1+0xdc0] ;  /* 0x000dc000011b7983 */ /* 0x000ee80000300800 */
[----:B------:R1:W-:Y:S04]  /*2b2e0*/  @P0 STG.E.U8 desc[UR24][R84.64], R86 ;  /* 0x0000005654000986 */ /* 0x0003e8000c101118 */
[----:B------:R-:W3:Y:S01]  /*2b2f0*/  LDL.LU R41, [R1+0x610] ;  /* 0x0006100001297983 */ /* 0x000ee20000300800 */
[----:B-1----:R-:W-:-:S03]  /*2b300*/  IMAD.MOV.U32 R84, RZ, RZ, R36 ;  /* 0x000000ffff547224 */ /* 0x002fc600078e0024 */
[----:B------:R-:W3:Y:S01]  /*2b310*/  LDL.LU R36, [R1+0x614] ;  /* 0x0006140001247983 */ /* 0x000ee20000300800 */
[----:B------:R-:W-:Y:S02]  /*2b320*/  ISETP.LT.AND P4, PT, R35, UR20, !P6 ;  /* 0x0000001423007c0c */ /* 0x000fe4000f781270 */
[----:B--2---:R-:W-:Y:S01]  /*2b330*/  ISETP.LT.AND P6, PT, R37, UR14, !P6 ;  /* 0x0000000e25007c0c */ /* 0x004fe2000f7c1270 */
[----:B------:R-:W1:Y:S01]  /*2b340*/  LDCU UR14, c[0x0][0x398] ;  /* 0x00007300ff0e77ac */ /* 0x000e620008000800 */
[----:B------:R-:W-:Y:S02]  /*2b350*/  SHF.R.S32.HI R85, RZ, 0x8, R87 ;  /* 0x00000008ff557819 */ /* 0x000fe40000011457 */
[----:B------:R-:W-:Y:S01]  /*2b360*/  ISETP.LT.AND P0, PT, R67, UR16, !P3 ;  /* 0x0000001043007c0c */ /* 0x000fe2000df01270 */
[----:B------:R-:W2:Y:S01]  /*2b370*/  LDCU UR16, c[0x0][0x398] ;  /* 0x00007300ff1077ac */ /* 0x000ea20008000800 */
[----:B------:R-:W-:-:S05]  /*2b380*/  SHF.R.S32.HI R84, RZ, 0x8, R84 ;  /* 0x00000008ff547819 */ /* 0x000fca0000011454 */
[----:B------:R0:W-:Y:S01]  /*2b390*/  @P4 STG.E.U8 desc[UR24][R82.64], R85 ;  /* 0x0000005552004986 */ /* 0x0001e2000c101118 */
[----:B------:R-:W-:-:S03]  /*2b3a0*/  ISETP.LT.AND P4, PT, R34, UR22, !P3 ;  /* 0x0000001622007c0c */ /* 0x000fc6000df81270 */
[----:B------:R-:W-:Y:S01]  /*2b3b0*/  @P6 STG.E.U8 desc[UR24][R80.64], R84 ;  /* 0x0000005450006986 */ /* 0x000fe2000c101118 */
[----:B------:R-:W-:Y:S02]  /*2b3c0*/  ISETP.LT.AND P6, PT, R35, UR26, !P3 ;  /* 0x0000001a23007c0c */ /* 0x000fe4000dfc1270 */
[----:B-----5:R-:W-:Y:S02]  /*2b3d0*/  F2FP.SATFINITE.E5M2.F32.PACK_AB_MERGE_C R86, R65, R64, RZ ;  /* 0x000000404156723e */ /* 0x020fe400048060ff */
[----:B------:R-:W-:-:S03]  /*2b3e0*/  ISETP.LT.AND P3, PT, R37, UR28, !P3 ;  /* 0x0000001c25007c0c */ /* 0x000fc6000df61270 */
[----:B------:R5:W-:Y:S01]  /*2b3f0*/  @P0 STG.E.U8 desc[UR24][R78.64], R86 ;  /* 0x000000564e000986 */ /* 0x000be2000c101118 */
[----:B0-----:R-:W-:-:S05]  /*2b400*/  F2FP.SATFINITE.E5M2.F32.PACK_AB_MERGE_C R82, R63, R62, RZ ;  /* 0x0000003e3f52723e */ /* 0x001fca00048060ff */
[----:B------:R-:W-:Y:S01]  /*2b410*/  @P4 STG.E.U8 desc[UR24][R76.64], R82 ;  /* 0x000000524c004986 */ /* 0x000fe2000c101118 */
[----:B-----5:R-:W-:Y:S02]  /*2b420*/  F2FP.SATFINITE.E5M2.F32.PACK_AB_MERGE_C R79, R61, R60, RZ ;  /* 0x0000003c3d4f723e */ /* 0x020fe400048060ff */
[----:B------:R-:W-:Y:S02]  /*2b430*/  F2FP.SATFINITE.E5M2.F32.PACK_AB_MERGE_C R78, R55, R54, RZ ;  /* 0x00000036374e723e */ /* 0x000fe400048060ff */
[----:B------:R-:W5:Y:S04]  /*2b440*/  LDL.LU R55, [R1+0x410] ;  /* 0x0004100001377983 */ /* 0x000f680000300800 */
[----:B------:R0:W-:Y:S04]  /*2b450*/  @P6 STG.E.U8 desc[UR24][R52.64], R79 ;  /* 0x0000004f34006986 */ /* 0x0001e8000c101118 */
[----:B------:R1:W-:Y:S04]  /*2b460*/  @P3 STG.E.U8 desc[UR24][R46.64], R78 ;  /* 0x0000004e2e003986 */ /* 0x0003e8000c101118 */
[----:B0-----:R-:W5:Y:S04]  /*2b470*/  LDL.LU R52, [R1+0x414] ;  /* 0x0004140001347983 */ /* 0x001f680000300800 */
[----:B------:R-:W2:Y:S04]  /*2b480*/  LDL.LU R53, [R1+0x210] ;  /* 0x0002100001357983 */ /* 0x000ea80000300800 */
[----:B-1----:R-:W2:Y:S01]  /*2b490*/  LDL.LU R46, [R1+0x214] ;  /* 0x00021400012e7983 */ /* 0x002ea20000300800 */
[----:B---3--:R-:W-:-:S03]  /*2b4a0*/  F2FP.SATFINITE.E5M2.F32.PACK_AB_MERGE_C R87, R36, R41, RZ ;  /* 0x000000292457723e */ /* 0x008fc600048060ff */
[----:B------:R-:W3:Y:S04]  /*2b4b0*/  LDL.LU R41, [R1+0x10] ;  /* 0x0000100001297983 */ /* 0x000ee80000300800 */
[----:B------:R-:W3:Y:S01]  /*2b4c0*/  LDL.LU R36, [R1+0x14] ;  /* 0x0000140001247983 */ /* 0x000ee20000300800 */
[----:B------:R-:W-:Y:S01]  /*2b4d0*/  VIADD R80, R66, 0x6 ;  /* 0x0000000642507836 */ /* 0x000fe20000000000 */
[----:B------:R-:W-:Y:S01]  /*2b4e0*/  PRMT R86, R86, 0x9910, RZ ;  /* 0x0000991056567816 */ /* 0x000fe200000000ff */
[----:B------:R-:W-:Y:S01]  /*2b4f0*/  VIADD R76, R66, 0x7 ;  /* 0x00000007424c7836 */ /* 0x000fe20000000000 */
[----:B------:R-:W-:Y:S01]  /*2b500*/  PRMT R82, R82, 0x9910, RZ ;  /* 0x0000991052527816 */ /* 0x000fe200000000ff */
[----:B------:R-:W3:Y:S01]  /*2b510*/  LDL.LU R47, [R1+0x618] ;  /* 0x00061800012f7983 */ /* 0x000ee20000300800 */
[----:B------:R-:W-:Y:S01]  /*2b520*/  ISETP.GE.AND P0, PT, R80, UR6, PT ;  /* 0x0000000650007c0c */ /* 0x000fe2000bf06270 */
[----:B------:R-:W0:Y:S01]  /*2b530*/  LDCU UR6, c[0x0][0x398] ;  /* 0x00007300ff0677ac */ /* 0x000e220008000800 */
[----:B------:R-:W-:-:S02]  /*2b540*/  IADD3 R80, P4, PT, R73, R68, RZ ;  /* 0x0000004449507210 */ /* 0x000fc40007f9e0ff */
[----:B----4-:R-:W-:-:S03]  /*2b550*/  ISETP.GE.AND P6, PT, R76, UR4, PT ;  /* 0x000000044c007c0c */ /* 0x010fc6000bfc6270 */
[----:B------:R-:W-:Y:S01]  /*2b560*/  IMAD.X R81, R40, 0x1, R3, P4 ;  /* 0x0000000128517824 */ /* 0x000fe200020e0603 */
[----:B------:R-:W-:Y:S01]  /*2b570*/  ISETP.LT.AND P4, PT, R67, UR32, !P1 ;  /* 0x0000002043007c0c */ /* 0x000fe2000cf81270 */
[----:B------:R-:W-:Y:S01]  /*2b580*/  IMAD.MOV.U32 R76, RZ, RZ, R86 ;  /* 0x000000ffff4c7224 */ /* 0x000fe200078e0056 */
[----:B------:R-:W-:Y:S01]  /*2b590*/  PRMT R77, R79, 0x9910, RZ ;  /* 0x000099104f4d7816 */ /* 0x000fe200000000ff */
[----:B------:R-:W1:Y:S03]  /*2b5a0*/  LDCU UR4, c[0x0][0x39c] ;  /* 0x00007380ff0477ac */ /* 0x000e660008000800 */
[----:B------:R-:W-:Y:S02]  /*2b5b0*/  SHF.R.S32.HI R76, RZ, 0x8, R76 ;  /* 0x00000008ff4c7819 */ /* 0x000fe4000001144c */
[----:B0-----:R-:W-:Y:S01]  /*2b5c0*/  ISETP.LT.AND P3, PT, R34, UR6, !P1 ;  /* 0x0000000622007c0c */ /* 0x001fe2000cf61270 */
[----:B------:R-:W0:Y:S04]  /*2b5d0*/  LDCU UR6, c[0x0][0x39c] ;  /* 0x00007380ff0677ac */ /* 0x000e280008000800 */
[----:B------:R4:W-:Y:S01]  /*2b5e0*/  @P4 STG.E.U8 desc[UR24][R92.64], R76 ;  /* 0x0000004c5c004986 */ /* 0x0009e2000c101118 */
[----:B------:R-:W-:-:S02]  /*2b5f0*/  ISETP.LT.AND P4, PT, R35, UR9, !P1 ;  /* 0x0000000923007c0c */ /* 0x000fc4000cf81270 */
[----:B------:R-:W-:Y:S01]  /*2b600*/  PRMT R78, R78, 0x9910, RZ ;  /* 0x000099104e4e7816 */ /* 0x000fe200000000ff */
[----:B------:R-:W0:Y:S01]  /*2b610*/  LDCU UR9, c[0x0][0x398] ;  /* 0x00007300ff0977ac */ /* 0x000e220008000800 */
[----:B----4-:R-:W-:-:S05]  /*2b620*/  IMAD.MOV.U32 R76, RZ, RZ, R82 ;  /* 0x000000ffff4c7224 */ /* 0x010fca00078e0052 */
[----:B------:R-:W-:Y:S02]  /*2b630*/  SHF.R.S32.HI R76, RZ, 0x8, R76 ;  /* 0x00000008ff4c7819 */ /* 0x000fe4000001144c */
[----:B------:R-:W-:Y:S01]  /*2b640*/  ISETP.LT.AND P1, PT, R37, UR10, !P1 ;  /* 0x0000000a25007c0c */ /* 0x000fe2000cf21270 */
[----:B------:R-:W4:Y:S02]  /*2b650*/  LDCU UR10, c[0x0][0x398] ;  /* 0x00007300ff0a77ac */ /* 0x000f240008000800 */
[----:B------:R0:W-:Y:S02]  /*2b660*/  @P3 STG.E.U8 desc[UR24][R90.64], R76 ;  /* 0x0000004c5a003986 */ /* 0x0001e4000c101118 */
[----:B0-----:R-:W-:Y:S01]  /*2b670*/  SHF.R.S32.HI R76, RZ, 0x8, R77 ;  /* 0x00000008ff4c7819 */ /* 0x001fe2000001144d */
[----:B------:R-:W-:-:S04]  /*2b680*/  IMAD.MOV.U32 R77, RZ, RZ, R78 ;  /* 0x000000ffff4d7224 */ /* 0x000fc800078e004e */
[----:B------:R0:W-:Y:S01]  /*2b690*/  @P4 STG.E.U8 desc[UR24][R88.64], R76 ;  /* 0x0000004c58004986 */ /* 0x0001e2000c101118 */
[C---:B------:R-:W-:Y:S01]  /*2b6a0*/  IADD3 R78, P4, PT, R73.reuse, R70, RZ ;  /* 0x00000046494e7210 */ /* 0x040fe20007f9e0ff */
[----:B------:R-:W-:Y:S01]  /*2b6b0*/  VIADD R73, R73, UR30 ;  /* 0x0000001e49497c36 */ /* 0x000fe20008000000 */
[----:B------:R-:W-:-:S03]  /*2b6c0*/  SHF.R.S32.HI R77, RZ, 0x8, R77 ;  /* 0x00000008ff4d7819 */ /* 0x000fc6000001144d */
[----:B------:R-:W-:Y:S01]  /*2b6d0*/  IMAD.X R79, R40, 0x1, R69, P4 ;  /* 0x00000001284f7824 */ /* 0x000fe200020e0645 */
[----:B------:R-:W-:Y:S01]  /*2b6e0*/  SHF.R.S32.HI R84, RZ, 0x1f, R73 ;  /* 0x0000001fff547819 */ /* 0x000fe20000011449 */
[----:B------:R1:W-:Y:S01]  /*2b6f0*/  @P1 STG.E.U8 desc[UR24][R58.64], R77 ;  /* 0x0000004d3a001986 */ /* 0x0003e2000c101118 */
[----:B0-----:R-:W-:-:S03]  /*2b700*/  IADD3 R76, P4, PT, R73, R0, RZ ;  /* 0x00000000494c7210 */ /* 0x001fc60007f9e0ff */
[----:B------:R-:W3:Y:S01]  /*2b710*/  LDL.LU R40, [R1+0x61c] ;  /* 0x00061c0001287983 */ /* 0x000ee20000300800 */
[----:B------:R-:W-:Y:S01]  /*2b720*/  ISETP.LT.AND P3, PT, R67, UR12, !P2 ;  /* 0x0000000c43007c0c */ /* 0x000fe2000d761270 */
[----:B------:R-:W0:Y:S01]  /*2b730*/  LDCU UR12, c[0x0][0x398] ;  /* 0x00007300ff0c77ac */ /* 0x000e220008000800 */
[----:B------:R-:W-:Y:S02]  /*2b740*/  ISETP.LT.AND P1, PT, R34, UR14, !P2 ;  /* 0x0000000e22007c0c */ /* 0x000fe4000d721270 */
[----:B-----5:R-:W-:Y:S02]  /*2b750*/  F2FP.SATFINITE.E5M2.F32.PACK_AB_MERGE_C R86, R52, R55, RZ ;  /* 0x000000373456723e */ /* 0x020fe400048060ff */
[----:B--2---:R-:W-:Y:S01]  /*2b760*/  F2FP.SATFINITE.E5M2.F32.PACK_AB_MERGE_C R83, R46, R53, RZ ;  /* 0x000000352e53723e */ /* 0x004fe200048060ff */
[----:B-1----:R-:W-:Y:S01]  /*2b770*/  IMAD.X R77, R84, 0x1, R72, P4 ;  /* 0x00000001544d7824 */ /* 0x002fe200020e0648 */
[----:B------:R-:W-:Y:S02]  /*2b780*/  ISETP.LT.AND P4, PT, R35, UR9, !P2 ;  /* 0x0000000923007c0c */ /* 0x000fe4000d781270 */
[----:B---3--:R-:W-:-:S03]  /*2b790*/  F2FP.SATFINITE.E5M2.F32.PACK_AB_MERGE_C R85, R36, R41, RZ ;  /* 0x000000292455723e */ /* 0x008fc600048060ff */
[----:B------:R-:W-:Y:S01]  /*2b7a0*/  @P3 STG.E.U8 desc[UR24][R56.64], R87 ;  /* 0x0000005738003986 */ /* 0x000fe2000c101118 */
[----:B----4-:R-:W-:Y:S01]  /*2b7b0*/  ISETP.LT.AND P2, PT, R37, UR10, !P2 ;  /* 0x0000000a25007c0c */ /* 0x010fe2000d741270 */
[----:B------:R-:W-:Y:S01]  /*2b7c0*/  VIADD R82, R66, 0x8 ;  /* 0x0000000842527836 */ /* 0x000fe20000000000 */
[----:B------:R-:W1:Y:S01]  /*2b7d0*/  LDCU UR14, c[0x0][0x398] ;  /* 0x00007300ff0e77ac */ /* 0x000e620008000800 */
[----:B------:R-:W-:Y:S01]  /*2b7e0*/  @P1 STG.E.U8 desc[UR24][R50.64], R86 ;  /* 0x0000005632001986 */ /* 0x000fe2000c101118 */
[----:B------:R-:W2:Y:S03]  /*2b7f0*/  LDCU UR9, c[0x0][0x398] ;  /* 0x00007300ff0977ac */ /* 0x000ea60008000800 */
[----:B------:R-:W3:Y:S01]  /*2b800*/  LDL.LU R41, [R1+0x418] ;  /* 0x0004180001297983 */ /* 0x000ee20000300800 */
[----:B------:R-:W4:Y:S03]  /*2b810*/  LDCU UR10, c[0x0][0x398] ;  /* 0x00007300ff0a77ac */ /* 0x000f260008000800 */
[----:B------:R5:W-:Y:S04]  /*2b820*/  @P4 STG.E.U8 desc[UR24][R30.64], R83 ;  /* 0x000000531e004986 */ /* 0x000be8000c101118 */
[----:B------:R-:W3:Y:S04]  /*2b830*/  LDL.LU R36, [R1+0x41c] ;  /* 0x00041c0001247983 */ /* 0x000ee80000300800 */
[----:B------:R0:W-:Y:S04]  /*2b840*/  @P2 STG.E.U8 desc[UR24][R28.64], R85 ;  /* 0x000000551c002986 */ /* 0x0001e8000c101118 */
[----:B-----5:R-:W5:Y:S04]  /*2b850*/  LDL.LU R30, [R1+0x218] ;  /* 0x00021800011e7983 */ /* 0x020f680000300800 */
[----:B------:R-:W5:Y:S04]  /*2b860*/  LDL.LU R31, [R1+0x21c] ;  /* 0x00021c00011f7983 */ /* 0x000f680000300800 */
[----:B0-----:R-:W3:Y:S04]  /*2b870*/  LDL.LU R28, [R1+0x18] ;  /* 0x00001800011c7983 */ /* 0x001ee80000300800 */
[----:B------:R-:W3:Y:S01]  /*2b880*/  LDL.LU R29, [R1+0x1c] ;  /* 0x00001c00011d7983 */ /* 0x000ee20000300800 */
[----:B------:R-:W-:Y:S01]  /*2b890*/  ISETP.GE.AND P3, PT, R82, UR4, PT ;  /* 0x0000000452007c0c */ /* 0x000fe2000bf66270 */
[----:B------:R-:W-:Y:S01]  /*2b8a0*/  VIADD R82, R66, 0x9 ;  /* 0x0000000942527836 */ /* 0x000fe20000000000 */
[----:B------:R-:W-:Y:S01]  /*2b8b0*/  PRMT R87, R87, 0x9910, RZ ;  /* 0x0000991057577816 */ /* 0x000fe200000000ff */
[----:B------:R-:W0:Y:S01]  /*2b8c0*/  LDCU UR4, c[0x0][0x39c] ;  /* 0x00007380ff0477ac */ /* 0x000e220008000800 */
[----:B------:R-:W-:-:S02]  /*2b8d0*/  ISETP.LT.AND P1, PT, R67, UR12, !P5 ;  /* 0x0000000c43007c0c */ /* 0x000fc4000ef21270 */
[----:B------:R-:W-:Y:S01]  /*2b8e0*/  ISETP.GE.AND P4, PT, R82, UR6, PT ;  /* 0x0000000652007c0c */ /* 0x000fe2000bf86270 */
[----:B------:R-:W-:Y:S01]  /*2b8f0*/  IMAD.MOV.U32 R82, RZ, RZ, R87 ;  /* 0x000000ffff527224 */ /* 0x000fe200078e0057 */
[----:B------:R-:W-:Y:S01]  /*2b900*/  PRMT R86, R86, 0x9910, RZ ;  /* 0x0000991056567816 */ /* 0x000fe200000000ff */
[----:B------:R-:W0:Y:S03]  /*2b910*/  LDCU UR6, c[0x0][0x398] ;  /* 0x00007300ff0677ac */ /* 0x000e260008000800 */
[----:B------:R-:W-:Y:S01]  /*2b920*/  SHF.R.S32.HI R82, RZ, 0x8, R82 ;  /* 0x00000008ff527819 */ /* 0x000fe20000011452 */
[----:B------:R-:W0:Y:S01]  /*2b930*/  LDCU UR12, c[0x0][0x398] ;  /* 0x00007300ff0c77ac */ /* 0x000e220008000800 */
[----:B------:R-:W-:-:S03]  /*2b940*/  PRMT R87, R83, 0x9910, RZ ;  /* 0x0000991053577816 */ /* 0x000fc600000000ff */
[----:B------:R1:W-:Y:S02]  /*2b950*/  @P1 STG.E.U8 desc[UR24][R48.64], R82 ;  /* 0x0000005230001986 */ /* 0x0003e4000c101118 */
[----:B-1----:R-:W-:-:S05]  /*2b960*/  IMAD.MOV.U32 R82, RZ, RZ, R86 ;  /* 0x000000ffff527224 */ /* 0x002fca00078e0056 */
[----:B------:R-:W-:Y:S01]  /*2b970*/  SHF.R.S32.HI R83, RZ, 0x8, R82 ;  /* 0x00000008ff537819 */ /* 0x000fe20000011452 */
[----:B------:R-:W-:Y:S01]  /*2b980*/  IMAD.MOV.U32 R82, RZ, RZ, R87 ;  /* 0x000000ffff527224 */ /* 0x000fe200078e0057 */
[----:B------:R-:W-:Y:S01]  /*2b990*/  ISETP.LT.AND P2, PT, R34, UR14, !P5 ;  /* 0x0000000e22007c0c */ /* 0x000fe2000ef41270 */
[----:B------:R-:W1:Y:S01]  /*2b9a0*/  LDCU UR14, c[0x0][0x398] ;  /* 0x00007300ff0e77ac */ /* 0x000e620008000800 */
[----:B--2---:R-:W-:Y:S01]  /*2b9b0*/  ISETP.LT.AND P1, PT, R35, UR9, !P5 ;  /* 0x0000000923007c0c */ /* 0x004fe2000ef21270 */
[----:B------:R-:W2:Y:S01]  /*2b9c0*/  LDCU UR9, c[0x0][0x398] ;  /* 0x00007300ff0977ac */ /* 0x000ea20008000800 */
[----:B------:R-:W-:Y:S02]  /*2b9d0*/  PRMT R85, R85, 0x9910, RZ ;  /* 0x0000991055557816 */ /* 0x000fe400000000ff */
[----:B----4-:R-:W-:Y:S01]  /*2b9e0*/  ISETP.LT.AND P5, PT, R37, UR10, !P5 ;  /* 0x0000000a25007c0c */ /* 0x010fe2000efa1270 */
[----:B------:R-:W4:Y:S01]  /*2b9f0*/  LDCU UR10, c[0x0][0x398] ;  /* 0x00007300ff0a77ac */ /* 0x000f220008000800 */
[----:B------:R-:W-:-:S05]  /*2ba00*/  SHF.R.S32.HI R82, RZ, 0x8, R82 ;  /* 0x00000008ff527819 */ /* 0x000fca0000011452 */
[----:B------:R1:W-:Y:S01]  /*2ba10*/  @P2 STG.E.U8 desc[UR24][R44.64], R83 ;  /* 0x000000532c002986 */ /* 0x0003e2000c101118 */
[----:B0-----:R-:W-:Y:S01]  /*2ba20*/  ISETP.LT.AND P2, PT, R67, UR6, !P0 ;  /* 0x0000000643007c0c */ /* 0x001fe2000c741270 */
[----:B------:R-:W0:Y:S02]  /*2ba30*/  LDCU UR6, c[0x0][0x398] ;  /* 0x00007300ff0677ac */ /* 0x000e240008000800 */
[----:B------:R0:W-:Y:S01]  /*2ba40*/  @P1 STG.E.U8 desc[UR24][R42.64], R82 ;  /* 0x000000522a001986 */ /* 0x0001e2000c101118 */
[----:B-1----:R-:W-:Y:S01]  /*2ba50*/  IMAD.MOV.U32 R83, RZ, RZ, R85 ;  /* 0x000000ffff537224 */ /* 0x002fe200078e0055 */
[----:B---3--:R-:W-:Y:S02]  /*2ba60*/  F2FP.SATFINITE.E5M2.F32.PACK_AB_MERGE_C R87, R29, R28, RZ ;  /* 0x0000001c1d57723e */ /* 0x008fe400048060ff */
[----:B------:R-:W3:Y:S04]  /*2ba70*/  LDL.LU R28, [R1+0x620] ;  /* 0x00062000011c7983 */ /* 0x000ee80000300800 */
[----:B------:R-:W3:Y:S01]  /*2ba80*/  LDL.LU R29, [R1+0x624] ;  /* 0x00062400011d7983 */ /* 0x000ee20000300800 */
[----:B0-----:R-:W-:-:S02]  /*2ba90*/  SHF.R.S32.HI R82, RZ, 0x8, R83 ;  /* 0x00000008ff527819 */ /* 0x001fc40000011453 */
[----:B------:R-:W-:Y:S01]  /*2baa0*/  ISETP.LT.AND P1, PT, R34, UR12, !P0 ;  /* 0x0000000c22007c0c */ /* 0x000fe2000c721270 */
[----:B------:R-:W0:Y:S02]  /*2bab0*/  LDCU UR12, c[0x0][0x398] ;  /* 0x00007300ff0c77ac */ /* 0x000e240008000800 */
[----:B------:R1:W-:Y:S01]  /*2bac0*/  @P5 STG.E.U8 desc[UR24][R38.64], R82 ;  /* 0x0000005226005986 */ /* 0x0003e2000c101118 */
[----:B--2---:R-:W-:Y:S01]  /*2bad0*/  ISETP.LT.AND P5, PT, R35, UR9, !P0 ;  /* 0x0000000923007c0c */ /* 0x004fe2000c7a1270 */
[----:B------:R-:W2:Y:S01]  /*2bae0*/  LDCU UR9, c[0x0][0x398] ;  /* 0x00007300ff0977ac */ /* 0x000ea20008000800 */
[----:B------:R-:W-:Y:S02]  /*2baf0*/  F2FP.SATFINITE.E5M2.F32.PACK_AB_MERGE_C R86, R40, R47, RZ ;  /* 0x0000002f2856723e */ /* 0x000fe400048060ff */
[----:B------:R-:W-:-:S03]  /*2bb00*/  F2FP.SATFINITE.E5M2.F32.PACK_AB_MERGE_C R83, R36, R41, RZ ;  /* 0x000000292453723e */ /* 0x000fc600048060ff */
[----:B------:R0:W-:Y:S01]  /*2bb10*/  @P2 STG.E.U8 desc[UR24][R32.64], R86 ;  /* 0x0000005620002986 */ /* 0x0001e2000c101118 */
[----:B-----5:R-:W-:-:S03]  /*2bb20*/  F2FP.SATFINITE.E5M2.F32.PACK_AB_MERGE_C R85, R31, R30, RZ ;  /* 0x0000001e1f55723e */ /* 0x020fc600048060ff */
[----:B------:R5:W-:Y:S01]  /*2bb30*/  @P1 STG.E.U8 desc[UR24][R74.64], R83 ;  /* 0x000000534a001986 */ /* 0x000be2000c101118 */
[----:B------:R-:W-:Y:S01]  /*2bb40*/  ISETP.LT.AND P0, PT, R37, UR6, !P0 ;  /* 0x0000000625007c0c */ /* 0x000fe2000c701270 */
[----:B-1----:R-:W-:Y:S01]  /*2bb50*/  VIADD R82, R66, 0xa ;  /* 0x0000000a42527836 */ /* 0x002fe20000000000 */
[----:B------:R-:W-:Y:S01]  /*2bb60*/  PRMT R88, R85, 0x9910, RZ ;  /* 0x0000991055587816 */ /* 0x000fe200000000ff */
[----:B------:R1:W-:Y:S01]  /*2bb70*/  @P5 STG.E.U8 desc[UR24][R80.64], R85 ;  /* 0x0000005550005986 */ /* 0x0003e2000c101118 */
[----:B------:R-:W-:Y:S01]  /*2bb80*/  PRMT R89, R87, 0x9910, RZ ;  /* 0x0000991057597816 */ /* 0x000fe200000000ff */
[----:B------:R-:W3:Y:S02]  /*2bb90*/  LDCU UR6, c[0x0][0x39c] ;  /* 0x00007380ff0677ac */ /* 0x000ee40008000800 */
[----:B0-----:R-:W3:Y:S01]  /*2bba0*/  LDL.LU R32, [R1+0x420] ;  /* 0x0004200001207983 */ /* 0x001ee20000300800 */
[----:B-----5:R-:W-:-:S03]  /*2bbb0*/  IADD3 R74, P1, PT, R73, R2, RZ ;  /* 0x00000002494a7210 */ /* 0x020fc60007f3e0ff */
[----:B------:R-:W5:Y:S01]  /*2bbc0*/  LDL.LU R33, [R1+0x424] ;  /* 0x0004240001217983 */ /* 0x000f620000300800 */
[----:B--2---:R-:W-:Y:S01]  /*2bbd0*/  ISETP.LT.AND P5, PT, R34, UR9, !P6 ;  /* 0x0000000922007c0c */ /* 0x004fe2000f7a1270 */
[----:B------:R-:W0:Y:S01]  /*2bbe0*/  LDCU UR9, c[0x0][0x398] ;  /* 0x00007300ff0977ac */ /* 0x000e220008000800 */
[----:B------:R-:W-:Y:S01]  /*2bbf0*/  IMAD.X R75, R84, 0x1, R71, P1 ;  /* 0x00000001544b7824 */ /* 0x000fe200008e0647 */
[----:B----4-:R-:W-:Y:S02]  /*2bc00*/  ISETP.LT.AND P1, PT, R67, UR10, !P6 ;  /* 0x0000000a43007c0c */ /* 0x010fe4000f721270 */
[----:B-1----:R-:W-:Y:S02]  /*2bc10*/  PRMT R80, R86, 0x9910, RZ ;  /* 0x0000991056507816 */ /* 0x002fe400000000ff */
[----:B------:R-:W-:Y:S01]  /*2bc20*/  PRMT R81, R83, 0x9910, RZ ;  /* 0x0000991053517816 */ /* 0x000fe200000000ff */
[----:B------:R1:W-:Y:S01]  /*2bc30*/  @P0 STG.E.U8 desc[UR24][R78.64], R87 ;  /* 0x000000574e000986 */ /* 0x0003e2000c101118 */
[----:B------:R-:W-:Y:S01]  /*2bc40*/  SHF.R.S32.HI R80, RZ, 0x8, R80 ;  /* 0x00000008ff507819 */ /* 0x000fe20000011450 */
[----:B------:R-:W2:Y:S01]  /*2bc50*/  LDCU UR10, c[0x0][0x398] ;  /* 0x00007300ff0a77ac */ /* 0x000ea20008000800 */
[----:B------:R-:W-:Y:S01]  /*2bc60*/  ISETP.GE.AND P2, PT, R82, UR4, PT ;  /* 0x0000000452007c0c */ /* 0x000fe2000bf46270 */
[----:B------:R-:W4:Y:S01]  /*2bc70*/  LDL.LU R30, [R1+0x220] ;  /* 0x00022000011e7983 */ /* 0x000f220000300800 */
[----:B------:R-:W-:Y:S01]  /*2bc80*/  IADD3 R82, P0, PT, R73, R68, RZ ;  /* 0x0000004449527210 */ /* 0x000fe20007f1e0ff */
[----:B------:R-:W0:Y:S02]  /*2bc90*/  LDCU UR4, c[0x0][0x39c] ;  /* 0x00007380ff0477ac */ /* 0x000e240008000800 */
[----:B------:R-:W-:Y:S01]  /*2bca0*/  @P1 STG.E.U8 desc[UR24][R76.64], R80 ;  /* 0x000000504c001986 */ /* 0x000fe2000c101118 */
[----:B-1----:R-:W-:-:S03]  /*2bcb0*/  SHF.R.S32.HI R78, RZ, 0x8, R81 ;  /* 0x00000008ff4e7819 */ /* 0x002fc60000011451 */
[----:B------:R-:W4:Y:S04]  /*2bcc0*/  LDL.LU R31, [R1+0x224] ;  /* 0x00022400011f7983 */ /* 0x000f280000300800 */
[----:B------:R1:W-:Y:S01]  /*2bcd0*/  @P5 STG.E.U8 desc[UR24][R74.64], R78 ;  /* 0x0000004e4a005986 */ /* 0x0003e2000c101118 */
[----:B------:R-:W-:Y:S02]  /*2bce0*/  IMAD.X R83, R84, 0x1, R3, P0 ;  /* 0x0000000154537824 */ /* 0x000fe400000e0603 */
[C---:B-1----:R-:W-:Y:S01]  /*2bcf0*/  VIADD R74, R73.reuse, UR30 ;  /* 0x0000001e494a7c36 */ /* 0x042fe20008000000 */
[----:B------:R-:W-:-:S04]  /*2bd00*/  IADD3 R78, P1, PT, R73, R70, RZ ;  /* 0x00000046494e7210 */ /* 0x000fc80007f3e0ff */
[----:B------:R-:W-:Y:S02]  /*2bd10*/  SHF.R.S32.HI R73, RZ, 0x1f, R74 ;  /* 0x0000001fff497819 */ /* 0x000fe4000001144a */
[----:B------:R-:W-:Y:S01]  /*2bd20*/  IADD3 R76, P0, PT, R74, R0, RZ ;  /* 0x000000004a4c7210 */ /* 0x000fe20007f1e0ff */
[----:B------:R-:W-:-:S04]  /*2bd30*/  IMAD.X R79, R84, 0x1, R69, P1 ;  /* 0x00000001544f7824 */ /* 0x000fc800008e0645 */
[----:B------:R-:W-:Y:S01]  /*2bd40*/  IMAD.X R77, R73, 0x1, R72, P0 ;  /* 0x00000001494d7824 */ /* 0x000fe200000e0648 */
[C---:B------:R-:W-:Y:S02]  /*2bd50*/  IADD3 R84, P0, PT, R74.reuse, R68, RZ ;  /* 0x000000444a547210 */ /* 0x040fe40007f1e0ff */
[----:B------:R-:W-:-:S03]  /*2bd60*/  IADD3 R80, P1, PT, R74, R2, RZ ;  /* 0x000000024a507210 */ /* 0x000fc60007f3e0ff */
[C---:B------:R-:W-:Y:S01]  /*2bd70*/  IMAD.X R85, R73.reuse, 0x1, R3, P0 ;  /* 0x0000000149557824 */ /* 0x040fe200000e0603 */
[----:B------:R-:W-:Y:S01]  /*2bd80*/  IADD3 R86, P0, PT, R74, R70, RZ ;  /* 0x000000464a567210 */ /* 0x000fe20007f1e0ff */
[----:B------:R-:W-:-:S04]  /*2bd90*/  IMAD.X R81, R73, 0x1, R71, P1 ;  /* 0x0000000149517824 */ /* 0x000fc800008e0647 */
[----:B------:R-:W-:Y:S02]  /*2bda0*/  IMAD.X R87, R73, 0x1, R69, P0 ;  /* 0x0000000149577824 */ /* 0x000fe400000e0645 */
[----:B------:R-:W-:Y:S01]  /*2bdb0*/  IMAD.MOV.U32 R73, RZ, RZ, R89 ;  /* 0x000000ffff497224 */ /* 0x000fe200078e0059 */
[----:B---3--:R-:W-:Y:S02]  /*2bdc0*/  F2FP.SATFINITE.E5M2.F32.PACK_AB_MERGE_C R89, R29, R28, RZ ;  /* 0x0000001c1d59723e */ /* 0x008fe400048060ff */
[----:B------:R-:W3:Y:S04]  /*2bdd0*/  LDL.LU R28, [R1+0x20] ;  /* 0x00002000011c7983 */ /* 0x000ee80000300800 */
[----:B------:R-:W3:Y:S01]  /*2bde0*/  LDL.LU R29, [R1+0x24] ;  /* 0x00002400011d7983 */ /* 0x000ee20000300800 */
[----:B--2---:R-:W-:-:S02]  /*2bdf0*/  ISETP.LT.AND P5, PT, R35, UR10, !P6 ;  /* 0x0000000a23007c0c */ /* 0x004fc4000f7a1270 */
[----:B------:R-:W-:Y:S01]  /*2be00*/  SHF.R.S32.HI R88, RZ, 0x8, R88 ;  /* 0x00000008ff587819 */ /* 0x000fe20000011458 */
[----:B------:R-:W-:Y:S01]  /*2be10*/  VIADD R75, R66, 0xb ;  /* 0x0000000b424b7836 */ /* 0x000fe20000000000 */
[----:B------:R-:W-:Y:S01]  /*2be20*/  ISETP.LT.AND P1, PT, R67, UR12, !P3 ;  /* 0x0000000c43007c0c */ /* 0x000fe2000df21270 */
[----:B------:R-:W1:Y:S01]  /*2be30*/  LDCU UR10, c[0x0][0x398] ;  /* 0x00007300ff0a77ac */ /* 0x000e620008000800 */
[----:B0-----:R-:W-:Y:S01]  /*2be40*/  ISETP.LT.AND P6, PT, R37, UR9, !P6 ;  /* 0x0000000925007c0c */ /* 0x001fe2000f7c1270 */
[----:B------:R-:W0:Y:S06]  /*2be50*/  LDCU UR9, c[0x0][0x398] ;  /* 0x00007300ff0977ac */ /* 0x000e2c0008000800 */
[----:B------:R3:W-:Y:S01]  /*2be60*/  @P5 STG.E.U8 desc[UR24][R82.64], R88 ;  /* 0x0000005852005986 */ /* 0x0007e2000c101118 */
[----:B------:R-:W-:Y:S01]  /*2be70*/  SHF.R.S32.HI R73, RZ, 0x8, R73 ;  /* 0x00000008ff497819 */ /* 0x000fe20000011449 */
[----:B------:R-:W2:Y:S01]  /*2be80*/  LDCU UR12, c[0x0][0x398] ;  /* 0x00007300ff0c77ac */ /* 0x000ea20008000800 */
[----:B---3--:R-:W-:-:S02]  /*2be90*/  F2FP.SATFINITE.E5M2.F32.PACK_AB_MERGE_C R88, R29, R28, RZ ;  /* 0x0000001c1d58723e */ /* 0x008fc400048060ff */
[----:B------:R-:W3:Y:S04]  /*2bea0*/  LDL.LU R28, [R1+0x628] ;  /* 0x00062800011c7983 */ /* 0x000ee80000300800 */
[----:B------:R-:W3:Y:S01]  /*2beb0*/  LDL.LU R29, [R1+0x62c] ;  /* 0x00062c00011d7983 */ /* 0x000ee20000300800 */
[----:B------:R-:W-:Y:S01]  /*2bec0*/  ISETP.LT.AND P5, PT, R34, UR14, !P3 ;  /* 0x0000000e22007c0c */ /* 0x000fe2000dfa1270 */
[----:B------:R-:W-:Y:S01]  /*2bed0*/  VIADD R74, R74, UR30 ;  /* 0x0000001e4a4a7c36 */ /* 0x000fe20008000000 */
[----:B----4-:R-:W-:Y:S01]  /*2bee0*/  F2FP.SATFINITE.E5M2.F32.PACK_AB_MERGE_C R83, R31, R30, RZ ;  /* 0x0000001e1f53723e */ /* 0x010fe200048060ff */
[----:B------:R4:W-:Y:S01]  /*2bef0*/  @P6 STG.E.U8 desc[UR24][R78.64], R73 ;  /* 0x000000494e006986 */ /* 0x0009e2000c101118 */
[----:B------:R-:W-:Y:S01]  /*2bf00*/  ISETP.LT.AND P6, PT, R35, UR16, !P3 ;  /* 0x0000001023007c0c */ /* 0x000fe2000dfc1270 */
[----:B------:R-:W1:Y:S01]  /*2bf10*/  LDCU UR14, c[0x0][0x398] ;  /* 0x00007300ff0e77ac */ /* 0x000e620008000800 */
[----:B0-----:R-:W-:Y:S01]  /*2bf20*/  ISETP.LT.AND P3, PT, R37, UR9, !P3 ;  /* 0x0000000925007c0c */ /* 0x001fe2000df61270 */
[----:B------:R-:W-:Y:S01]  /*2bf30*/  @P1 STG.E.U8 desc[UR24][R76.64], R89 ;  /* 0x000000594c001986 */ /* 0x000fe2000c101118 */
[----:B------:R-:W-:Y:S01]  /*2bf40*/  ISETP.GE.AND P0, PT, R75, UR4, PT ;  /* 0x000000044b007c0c */ /* 0x000fe2000bf06270 */
[----:B------:R-:W0:Y:S01]  /*2bf50*/  LDCU UR9, c[0x0][0x398] ;  /* 0x00007300ff0977ac */ /* 0x000e220008000800 */
[----:B----4-:R-:W-:Y:S01]  /*2bf60*/  VIADD R73, R66, 0xc ;  /* 0x0000000c42497836 */ /* 0x010fe20000000000 */
[----:B------:R-:W-:Y:S01]  /*2bf70*/  SHF.R.S32.HI R75, RZ, 0x1f, R74 ;  /* 0x0000001fff4b7819 */ /* 0x000fe2000001144a */
[----:B------:R-:W4:Y:S03]  /*2bf80*/  LDCU UR4, c[0x0][0x39c] ;  /* 0x00007380ff0477ac */ /* 0x000f260008000800 */
[----:B------:R-:W-:Y:S01]  /*2bf90*/  ISETP.GE.AND P1, PT, R73, UR6, PT ;  /* 0x0000000649007c0c */ /* 0x000fe2000bf26270 */
[----:B------:R-:W0:Y:S01]  /*2bfa0*/  LDCU UR16, c[0x0][0x398] ;  /* 0x00007300ff1077ac */ /* 0x000e220008000800 */
[----:B-----5:R-:W-:-:S02]  /*2bfb0*/  F2FP.SATFINITE.E5M2.F32.PACK_AB_MERGE_C R73, R33, R32, RZ ;  /* 0x000000202149723e */ /* 0x020fc400048060ff */
[----:B------:R-:W5:Y:S01]  /*2bfc0*/  LDL.LU R32, [R1+0x428] ;  /* 0x0004280001207983 */ /* 0x000f620000300800 */
[----:B------:R-:W0:Y:S03]  /*2bfd0*/  LDCU UR6, c[0x0][0x39c] ;  /* 0x00007380ff0677ac */ /* 0x000e260008000800 */
[----:B------:R1:W-:Y:S04]  /*2bfe0*/  @P5 STG.E.U8 desc[UR24][R80.64], R73 ;  /* 0x0000004950005986 */ /* 0x0003e8000c101118 */
[----:B------:R-:W-:Y:S04]  /*2bff0*/  @P6 STG.E.U8 desc[UR24][R84.64], R83 ;  /* 0x0000005354006986 */ /* 0x000fe8000c101118 */
[----:B------:R-:W5:Y:S01]  /*2c000*/  LDL.LU R33, [R1+0x42c] ;  /* 0x00042c0001217983 */ /* 0x000f620000300800 */
[----:B-1----:R-:W-:-:S03]  /*2c010*/  PRMT R80, R89, 0x9910, RZ ;  /* 0x0000991059507816 */ /* 0x002fc600000000ff */
[----:B------:R-:W4:Y:S01]  /*2c020*/  LDL.LU R30, [R1+0x228] ;  /* 0x00022800011e7983 */ /* 0x000f220000300800 */
[----:B------:R-:W-:-:S03]  /*2c030*/  PRMT R89, R88, 0x9910, RZ ;  /* 0x0000991058597816 */ /* 0x000fc600000000ff */
[----:B------:R3:W-:Y:S04]  /*2c040*/  @P3 STG.E.U8 desc[UR24][R86.64], R88 ;  /* 0x0000005856003986 */ /* 0x0007e8000c101118 */
[----:B------:R-:W4:Y:S01]  /*2c050*/  LDL.LU R31, [R1+0x22c] ;  /* 0x00022c00011f7983 */ /* 0x000f220000300800 */
[C---:B------:R-:W-:Y:S02]  /*2c060*/  IADD3 R78, P5, PT, R74.reuse, R0, RZ ;  /* 0x000000004a4e7210 */ /* 0x040fe40007fbe0ff */
[----:B---3--:R-:W-:Y:S02]  /*2c070*/  F2FP.SATFINITE.E5M2.F32.PACK_AB_MERGE_C R88, R29, R28, RZ ;  /* 0x0000001c1d58723e */ /* 0x008fe400048060ff */
[----:B------:R-:W3:Y:S04]  /*2c080*/  LDL.LU R28, [R1+0x28] ;  /* 0x00002800011c7983 */ /* 0x000ee80000300800 */
[----:B------:R-:W3:Y:S01]  /*2c090*/  LDL.LU R29, [R1+0x2c] ;  /* 0x00002c00011d7983 */ /* 0x000ee20000300800 */
[----:B------:R-:W-:Y:S01]  /*2c0a0*/  IMAD.X R79, R75, 0x1, R72, P5 ;  /* 0x000000014b4f7824 */ /* 0x000fe200028e0648 */
[----:B------:R-:W-:-:S02]  /*2c0b0*/  IADD3 R76, P5, PT, R74, R2, RZ ;  /* 0x000000024a4c7210 */ /* 0x000fc40007fbe0ff */
[----:B--2---:R-:W-:Y:S01]  /*2c0c0*/  ISETP.LT.AND P6, PT, R34, UR12, !P4 ;  /* 0x0000000c22007c0c */ /* 0x004fe2000e7c1270 */
[----:B------:R-:W1:Y:S02]  /*2c0d0*/  LDCU UR12, c[0x0][0x398] ;  /* 0x00007300ff0c77ac */ /* 0x000e640008000800 */
[----:B------:R-:W-:Y:S01]  /*2c0e0*/  IMAD.X R77, R75, 0x1, R71, P5 ;  /* 0x000000014b4d7824 */ /* 0x000fe200028e0647 */
[----:B------:R-:W-:Y:S01]  /*2c0f0*/  ISETP.LT.AND P5, PT, R67, UR10, !P4 ;  /* 0x0000000a43007c0c */ /* 0x000fe2000e7a1270 */
[----:B------:R-:W2:Y:S01]  /*2c100*/  LDCU UR10, c[0x0][0x398] ;  /* 0x00007300ff0a77ac */ /* 0x000ea20008000800 */
[----:B------:R-:W-:Y:S02]  /*2c110*/  PRMT R73, R73, 0x9910, RZ ;  /* 0x0000991049497816 */ /* 0x000fe400000000ff */
[----:B------:R-:W-:Y:S02]  /*2c120*/  SHF.R.S32.HI R80, RZ, 0x8, R80 ;  /* 0x00000008ff507819 */ /* 0x000fe40000011450 */
[----:B------:R-:W-:-:S07]  /*2c130*/  SHF.R.S32.HI R73, RZ, 0x8, R73 ;  /* 0x00000008ff497819 */ /* 0x000fce0000011449 */
[----:B------:R-:W-:Y:S04]  /*2c140*/  @P5 STG.E.U8 desc[UR24][R78.64], R80 ;  /* 0x000000504e005986 */ /* 0x000fe8000c101118 */
[----:B------:R0:W-:Y:S02]  /*2c150*/  @P6 STG.E.U8 desc[UR24][R76.64], R73 ;  /* 0x000000494c006986 */ /* 0x0001e4000c101118 */
[C---:B0-----:R-:W-:Y:S01]  /*2c160*/  IADD3 R76, P5, PT, R74.reuse, R70, RZ ;  /* 0x000000464a4c7210 */ /* 0x041fe20007fbe0ff */
[----:B------:R-:W-:-:S04]  /*2c170*/  VIADD R73, R74, UR30 ;  /* 0x0000001e4a497c36 */ /* 0x000fc80008000000 */
[----:B------:R-:W-:Y:S01]  /*2c180*/  IMAD.X R77, R75, 0x1, R69, P5 ;  /* 0x000000014b4d7824 */ /* 0x000fe200028e0645 */
[----:B------:R-:W-:Y:S02]  /*2c190*/  SHF.R.S32.HI R85, RZ, 0x1f, R73 ;  /* 0x0000001fff557819 */ /* 0x000fe40000011449 */
[----:B------:R-:W-:-:S05]  /*2c1a0*/  IADD3 R78, P5, PT, R73, R2, RZ ;  /* 0x00000002494e7210 */ /* 0x000fca0007fbe0ff */
[----:B------:R-:W-:Y:S01]  /*2c1b0*/  IMAD.X R79, R85, 0x1, R71, P5 ;  /* 0x00000001554f7824 */ /* 0x000fe200028e0647 */
[----:B------:R-:W-:Y:S02]  /*2c1c0*/  ISETP.LT.AND P5, PT, R35, UR9, !P4 ;  /* 0x0000000923007c0c */ /* 0x000fe4000e7a1270 */
[----:B------:R-:W-:Y:S01]  /*2c1d0*/  PRMT R87, R83, 0x9910, RZ ;  /* 0x0000991053577816 */ /* 0x000fe200000000ff */
[----:B------:R-:W-:Y:S01]  /*2c1e0*/  VIADD R86, R66, 0xd ;  /* 0x0000000d42567836 */ /* 0x000fe20000000000 */
[----:B------:R-:W-:Y:S01]  /*2c1f0*/  IADD3 R80, P3, PT, R74, R68, RZ ;  /* 0x000000444a507210 */ /* 0x000fe20007f7e0ff */
[----:B------:R-:W0:Y:S01]  /*2c200*/  LDCU UR9, c[0x0][0x398] ;  /* 0x00007300ff0977ac */ /* 0x000e220008000800 */
[----:B------:R-:W-:-:S03]  /*2c210*/  SHF.R.S32.HI R87, RZ, 0x8, R87 ;  /* 0x00000008ff577819 */ /* 0x000fc60000011457 */
[----:B------:R-:W-:-:S05]  /*2c220*/  IMAD.X R81, R75, 0x1, R3, P3 ;  /* 0x000000014b517824 */ /* 0x000fca00018e0603 */
[----:B------:R3:W-:Y:S01]  /*2c230*/  @P5 STG.E.U8 desc[UR24][R80.64], R87 ;  /* 0x0000005750005986 */ /* 0x0007e2000c101118 */
[----:B------:R-:W-:-:S05]  /*2c240*/  IADD3 R74, P3, PT, R73, R0, RZ ;  /* 0x00000000494a7210 */ /* 0x000fca0007f7e0ff */
[----:B------:R-:W-:Y:S01]  /*2c250*/  IMAD.X R75, R85, 0x1, R72, P3 ;  /* 0x00000001554b7824 */ /* 0x000fe200018e0648 */
[----:B---3--:R-:W-:Y:S02]  /*2c260*/  F2FP.SATFINITE.E5M2.F32.PACK_AB_MERGE_C R87, R29, R28, RZ ;  /* 0x0000001c1d57723e */ /* 0x008fe400048060ff */
[----:B------:R-:W3:Y:S04]  /*2c270*/  LDL.LU R28, [R1+0x630] ;  /* 0x00063000011c7983 */ /* 0x000ee80000300800 */
[----:B------:R-:W3:Y:S01]  /*2c280*/  LDL.LU R29, [R1+0x634] ;  /* 0x00063400011d7983 */ /* 0x000ee20000300800 */
[----:B------:R-:W-:Y:S02]  /*2c290*/  IADD3 R82, P3, PT, R73, R68, RZ ;  /* 0x0000004449527210 */ /* 0x000fe40007f7e0ff */
[----:B--2---:R-:W-:Y:S01]  /*2c2a0*/  ISETP.LT.AND P4, PT, R37, UR10, !P4 ;  /* 0x0000000a25007c0c */ /* 0x004fe2000e781270 */
[----:B------:R-:W2:Y:S02]  /*2c2b0*/  LDCU UR10, c[0x0][0x398] ;  /* 0x00007300ff0a77ac */ /* 0x000ea40008000800 */
[----:B------:R-:W-:Y:S01]  /*2c2c0*/  IMAD.X R83, R85, 0x1, R3, P3 ;  /* 0x0000000155537824 */ /* 0x000fe200018e0603 */
[----:B------:R-:W-:-:S05]  /*2c2d0*/  IADD3 R84, P3, PT, R73, R70, RZ ;  /* 0x0000004649547210 */ /* 0x000fca0007f7e0ff */
[----:B------:R-:W-:Y:S01]  /*2c2e0*/  IMAD.X R85, R85, 0x1, R69, P3 ;  /* 0x0000000155557824 */ /* 0x000fe200018e0645 */
[----:B----4-:R-:W-:Y:S02]  /*2c2f0*/  ISETP.GE.AND P3, PT, R86, UR4, PT ;  /* 0x0000000456007c0c */ /* 0x010fe4000bf66270 */
[----:B-1----:R-:W-:Y:S01]  /*2c300*/  ISETP.LT.AND P6, PT, R67, UR12, !P2 ;  /* 0x0000000c43007c0c */ /* 0x002fe2000d7c1270 */
[----:B------:R-:W1:Y:S01]  /*2c310*/  LDCU UR12, c[0x0][0x398] ;  /* 0x00007300ff0c77ac */ /* 0x000e620008000800 */
[----:B------:R-:W-:Y:S02]  /*2c320*/  SHF.R.S32.HI R86, RZ, 0x8, R89 ;  /* 0x00000008ff567819 */ /* 0x000fe40000011459 */
[----:B------:R-:W-:Y:S02]  /*2c330*/  ISETP.LT.AND P5, PT, R34, UR14, !P2 ;  /* 0x0000000e22007c0c */ /* 0x000fe4000d7a1270 */
[----:B-----5:R-:W-:Y:S01]  /*2c340*/  F2FP.SATFINITE.E5M2.F32.PACK_AB_MERGE_C R80, R33, R32, RZ ;  /* 0x000000202150723e */ /* 0x020fe200048060ff */
[----:B------:R4:W-:Y:S01]  /*2c350*/  @P4 STG.E.U8 desc[UR24][R76.64], R86 ;  /* 0x000000564c004986 */ /* 0x0009e2000c101118 */
[----:B------:R-:W-:Y:S01]  /*2c360*/  ISETP.LT.AND P4, PT, R35, UR16, !P2 ;  /* 0x0000001023007c0c */ /* 0x000fe2000d781270 */
[----:B------:R-:W-:Y:S01]  /*2c370*/  VIADD R73, R73, UR30 ;  /* 0x0000001e49497c36 */ /* 0x000fe20008000000 */
[----:B------:R-:W-:Y:S01]  /*2c380*/  PRMT R89, R87, 0x9910, RZ ;  /* 0x0000991057597816 */ /* 0x000fe200000000ff */
[----:B------:R-:W5:Y:S01]  /*2c390*/  LDL.LU R32, [R1+0x430] ;  /* 0x0004300001207983 */ /* 0x000f620000300800 */
[----:B------:R-:W0:Y:S03]  /*2c3a0*/  LDCU UR14, c[0x0][0x398] ;  /* 0x00007300ff0e77ac */ /* 0x000e260008000800 */
[----:B------:R1:W-:Y:S01]  /*2c3b0*/  @P6 STG.E.U8 desc[UR24][R74.64], R88 ;  /* 0x000000584a006986 */ /* 0x0003e2000c101118 */
[----:B------:R-:W-:Y:S01]  /*2c3c0*/  PRMT R81, R80, 0x9910, RZ ;  /* 0x0000991050517816 */ /* 0x000fe200000000ff */
[----:B------:R-:W0:Y:S01]  /*2c3d0*/  LDCU UR16, c[0x0][0x398] ;  /* 0x00007300ff1077ac */ /* 0x000e220008000800 */
[----:B----4-:R-:W-:Y:S01]  /*2c3e0*/  F2FP.SATFINITE.E5M2.F32.PACK_AB_MERGE_C R86, R31, R30, RZ ;  /* 0x0000001e1f56723e */ /* 0x010fe200048060ff */
[----:B------:R-:W-:Y:S01]  /*2c3f0*/  VIADD R76, R66, 0xe ;  /* 0x0000000e424c7836 */ /* 0x000fe20000000000 */
[----:B------:R4:W-:Y:S01]  /*2c400*/  @P5 STG.E.U8 desc[UR24][R78.64], R80 ;  /* 0x000000504e005986 */ /* 0x0009e2000c101118 */
[----:B------:R-:W3:Y:S03]  /*2c410*/  LDCU UR4, c[0x0][0x39c] ;  /* 0x00007380ff0477ac */ /* 0x000ee60008000800 */
[----:B------:R2:W-:Y:S01]  /*2c420*/  @P4 STG.E.U8 desc[UR24][R82.64], R86 ;  /* 0x0000005652004986 */ /* 0x0005e2000c101118 */
[----:B------:R-:W-:Y:S01]  /*2c430*/  ISETP.GE.AND P6, PT, R76, UR6, PT ;  /* 0x000000064c007c0c */ /* 0x000fe2000bfc6270 */
[----:B------:R-:W3:Y:S01]  /*2c440*/  LDCU UR6, c[0x0][0x39c] ;  /* 0x00007380ff0677ac */ /* 0x000ee20008000800 */
[C---:B-1----:R-:W-:Y:S01]  /*2c450*/  IADD3 R74, P4, PT, R73.reuse, R2, RZ ;  /* 0x00000002494a7210 */ /* 0x042fe20007f9e0ff */
[----:B------:R-:W5:Y:S01]  /*2c460*/  LDL.LU R33, [R1+0x434] ;  /* 0x0004340001217983 */ /* 0x000f620000300800 */
[----:B------:R-:W-:-:S02]  /*2c470*/  IADD3 R76, P5, PT, R73, R0, RZ ;  /* 0x00000000494c7210 */ /* 0x000fc40007fbe0ff */
[----:B----4-:R-:W-:Y:S01]  /*2c480*/  SHF.R.S32.HI R79, RZ, 0x1f, R73 ;  /* 0x0000001fff4f7819 */ /* 0x010fe20000011449 */
[----:B------:R-:W4:Y:S01]  /*2c490*/  LDL.LU R30, [R1+0x230] ;  /* 0x00023000011e7983 */ /* 0x000f220000300800 */
[----:B0-----:R-:W-:Y:S01]  /*2c4a0*/  ISETP.LT.AND P2, PT, R37, UR9, !P2 ;  /* 0x0000000925007c0c */ /* 0x001fe2000d741270 */
[----:B------:R-:W0:Y:S01]  /*2c4b0*/  LDCU UR9, c[0x0][0x398] ;  /* 0x00007300ff0977ac */ /* 0x000e220008000800 */
[----:B------:R-:W-:Y:S01]  /*2c4c0*/  PRMT R78, R88, 0x9910, RZ ;  /* 0x00009910584e7816 */ /* 0x000fe200000000ff */
[----:B------:R-:W-:Y:S01]  /*2c4d0*/  IMAD.X R75, R79, 0x1, R71, P4 ;  /* 0x000000014f4b7824 */ /* 0x000fe200020e0647 */
[----:B--2---:R-:W-:Y:S01]  /*2c4e0*/  ISETP.LT.AND P4, PT, R67, UR10, !P0 ;  /* 0x0000000a43007c0c */ /* 0x004fe2000c781270 */
[----:B------:R-:W-:Y:S01]  /*2c4f0*/  IMAD.X R77, R79, 0x1, R72, P5 ;  /* 0x000000014f4d7824 */ /* 0x000fe200028e0648 */
[----:B------:R-:W-:Y:S01]  /*2c500*/  ISETP.LT.AND P5, PT, R34, UR12, !P0 ;  /* 0x0000000c22007c0c */ /* 0x000fe2000c7a1270 */
[----:B------:R-:W4:Y:S01]  /*2c510*/  LDL.LU R31, [R1+0x234] ;  /* 0x00023400011f7983 */ /* 0x000f220000300800 */
[----:B------:R-:W-:Y:S01]  /*2c520*/  SHF.R.S32.HI R80, RZ, 0x8, R78 ;  /* 0x00000008ff507819 */ /* 0x000fe2000001144e */
[----:B------:R-:W-:-:S04]  /*2c530*/  IMAD.MOV.U32 R78, RZ, RZ, R81 ;  /* 0x000000ffff4e7224 */ /* 0x000fc800078e0051 */
[----:B------:R-:W-:Y:S01]  /*2c540*/  @P2 STG.E.U8 desc[UR24][R84.64], R87 ;  /* 0x0000005754002986 */ /* 0x000fe2000c101118 */
[----:B------:R-:W-:Y:S01]  /*2c550*/  SHF.R.S32.HI R78, RZ, 0x8, R78 ;  /* 0x00000008ff4e7819 */ /* 0x000fe2000001144e */
[----:B------:R-:W1:Y:S01]  /*2c560*/  LDCU UR10, c[0x0][0x398] ;  /* 0x00007300ff0a77ac */ /* 0x000e620008000800 */
[----:B------:R-:W-:Y:S01]  /*2c570*/  IADD3 R82, P2, PT, R73, R68, RZ ;  /* 0x0000004449527210 */ /* 0x000fe20007f5e0ff */
[----:B------:R-:W-:Y:S01]  /*2c580*/  @P4 STG.E.U8 desc[UR24][R76.64], R80 ;  /* 0x000000504c004986 */ /* 0x000fe2000c101118 */
[----:B------:R-:W-:Y:S01]  /*2c590*/  PRMT R88, R86, 0x9910, RZ ;  /* 0x0000991056587816 */ /* 0x000fe200000000ff */
[----:B------:R-:W2:Y:S02]  /*2c5a0*/  LDCU UR12, c[0x0][0x398] ;  /* 0x00007300ff0c77ac */ /* 0x000ea40008000800 */
[----:B------:R0:W-:Y:S01]  /*2c5b0*/  @P5 STG.E.U8 desc[UR24][R74.64], R78 ;  /* 0x0000004e4a005986 */ /* 0x0001e2000c101118 */
[----:B------:R-:W-:Y:S02]  /*2c5c0*/  IMAD.X R83, R79, 0x1, R3, P2 ;  /* 0x000000014f537824 */ /* 0x000fe400010e0603 */
[C---:B0-----:R-:W-:Y:S01]  /*2c5d0*/  VIADD R74, R73.reuse, UR30 ;  /* 0x0000001e494a7c36 */ /* 0x041fe20008000000 */
[----:B------:R-:W-:-:S04]  /*2c5e0*/  IADD3 R78, P4, PT, R73, R70, RZ ;  /* 0x00000046494e7210 */ /* 0x000fc80007f9e0ff */
[----:B------:R-:W-:Y:S02]  /*2c5f0*/  SHF.R.S32.HI R73, RZ, 0x1f, R74 ;  /* 0x0000001fff497819 */ /* 0x000fe4000001144a */
[C---:B------:R-:W-:Y:S01]  /*2c600*/  IADD3 R76, P2, PT, R74.reuse, R0, RZ ;  /* 0x000000004a4c7210 */ /* 0x040fe20007f5e0ff */
[----:B------:R-:W-:Y:S01]  /*2c610*/  IMAD.X R79, R79, 0x1, R69, P4 ;  /* 0x000000014f4f7824 */ /* 0x000fe200020e0645 */
[C---:B------:R-:W-:Y:S02]  /*2c620*/  IADD3 R80, P4, PT, R74.reuse, R2, RZ ;  /* 0x000000024a507210 */ /* 0x040fe40007f9e0ff */
[C---:B------:R-:W-:Y:S01]  /*2c630*/  IADD3 R86, P5, PT, R74.reuse, R70, RZ ;  /* 0x000000464a567210 */ /* 0x040fe20007fbe0ff */
[C---:B------:R-:W-:Y:S01]  /*2c640*/  IMAD.X R77, R73.reuse, 0x1, R72, P2 ;  /* 0x00000001494d7824 */ /* 0x040fe200010e0648 */
[----:B------:R-:W-:Y:S01]  /*2c650*/  IADD3 R84, P2, PT, R74, R68, RZ ;  /* 0x000000444a547210 */ /* 0x000fe20007f5e0ff */
[C---:B------:R-:W-:Y:S02]  /*2c660*/  IMAD.X R81, R73.reuse, 0x1, R71, P4 ;  /* 0x0000000149517824 */ /* 0x040fe400020e0647 */
[----:B------:R-:W-:-:S02]  /*2c670*/  IMAD.X R87, R73, 0x1, R69, P5 ;  /* 0x0000000149577824 */ /* 0x000fc400028e0645 */
[----:B------:R-:W-:Y:S02]  /*2c680*/  IMAD.X R85, R73, 0x1, R3, P2 ;  /* 0x0000000149557824 */ /* 0x000fe400010e0603 */
[----:B------:R-:W-:Y:S01]  /*2c690*/  IMAD.MOV.U32 R73, RZ, RZ, R89 ;  /* 0x000000ffff497224 */ /* 0x000fe200078e0059 */
[----:B---3--:R-:W-:Y:S02]  /*2c6a0*/  F2FP.SATFINITE.E5M2.F32.PACK_AB_MERGE_C R89, R29, R28, RZ ;  /* 0x0000001c1d59723e */ /* 0x008fe400048060ff */
[----:B------:R-:W3:Y:S04]  /*2c6b0*/  LDL.LU R28, [R1+0x30] ;  /* 0x00003000011c7983 */ /* 0x000ee80000300800 */
[----:B------:R-:W3:Y:S01]  /*2c6c0*/  LDL.LU R29, [R1+0x34] ;  /* 0x00003400011d7983 */ /* 0x000ee20000300800 */
[----:B------:R-:W-:Y:S01]  /*2c6d0*/  ISETP.LT.AND P4, PT, R35, UR9, !P0 ;  /* 0x0000000923007c0c */ /* 0x000fe2000c781270 */
[----:B------:R-:W0:Y:S01]  /*2c6e0*/  LDCU UR9, c[0x0][0x398] ;  /* 0x00007300ff0977ac */ /* 0x000e220008000800 */
[----:B-1----:R-:W-:Y:S01]  /*2c6f0*/  ISETP.LT.AND P2, PT, R37, UR10, !P0 ;  /* 0x0000000a25007c0c */ /* 0x002fe2000c741270 */
[----:B------:R-:W3:Y:S01]  /*2c700*/  LDL.LU R39, [R1+0x638] ;  /* 0x0006380001277983 */ /* 0x000ee20000300800 */
[----:B--2---:R-:W-:Y:S01]  /*2c710*/  ISETP.LT.AND P5, PT, R67, UR12, !P1 ;  /* 0x0000000c43007c0c */ /* 0x004fe2000cfa1270 */
[----:B------:R-:W1:Y:S01]  /*2c720*/  LDCU UR10, c[0x0][0x398] ;  /* 0x00007300ff0a77ac */ /* 0x000e620008000800 */
[----:B------:R-:W-:Y:S01]  /*2c730*/  SHF.R.S32.HI R88, RZ, 0x8, R88 ;  /* 0x00000008ff587819 */ /* 0x000fe20000011458 */
[----:B------:R-:W2:Y:S01]  /*2c740*/  LDL.LU R36, [R1+0x63c] ;  /* 0x00063c0001247983 */ /* 0x000ea20000300800 */
[----:B------:R-:W-:Y:S01]  /*2c750*/  SHF.R.S32.HI R73, RZ, 0x8, R73 ;  /* 0x00000008ff497819 */ /* 0x000fe20000011449 */
[----:B------:R-:W0:Y:S04]  /*2c760*/  LDCU UR12, c[0x0][0x398] ;  /* 0x00007300ff0c77ac */ /* 0x000e280008000800 */
[----:B------:R-:W-:Y:S04]  /*2c770*/  @P4 STG.E.U8 desc[UR24][R82.64], R88 ;  /* 0x0000005852004986 */ /* 0x000fe8000c101118 */
[----:B------:R0:W-:Y:S04]  /*2c780*/  @P2 STG.E.U8 desc[UR24][R78.64], R73 ;  /* 0x000000494e002986 */ /* 0x0001e8000c101118 */
[----:B------:R1:W-:Y:S01]  /*2c790*/  @P5 STG.E.U8 desc[UR24][R76.64], R89 ;  /* 0x000000594c005986 */ /* 0x0003e2000c101118 */
[----:B0-----:R-:W-:-:S05]  /*2c7a0*/  VIADD R73, R66, 0x10 ;  /* 0x0000001042497836 */ /* 0x001fca0000000000 */
[----:B------:R-:W-:Y:S01]  /*2c7b0*/  ISETP.GE.AND P5, PT, R73, UR6, PT ;  /* 0x0000000649007c0c */ /* 0x000fe2000bfa6270 */
[----:B------:R-:W-:Y:S01]  /*2c7c0*/  VIADD R75, R66, 0xf ;  /* 0x0000000f424b7836 */ /* 0x000fe20000000000 */
[----:B----4-:R-:W-:Y:S01]  /*2c7d0*/  F2FP.SATFINITE.E5M2.F32.PACK_AB_MERGE_C R88, R31, R30, RZ ;  /* 0x0000001e1f58723e */ /* 0x010fe200048060ff */
[----:B------:R-:W-:Y:S01]  /*2c7e0*/  VIADD R74, R74, UR30 ;  /* 0x0000001e4a4a7c36 */ /* 0x000fe20008000000 */
[----:B-----5:R-:W-:Y:S01]  /*2c7f0*/  F2FP.SATFINITE.E5M2.F32.PACK_AB_MERGE_C R73, R33, R32, RZ ;  /* 0x000000202149723e */ /* 0x020fe200048060ff */
[----:B------:R-:W0:Y:S01]  /*2c800*/  LDCU UR6, c[0x0][0x39c] ;  /* 0x00007380ff0677ac */ /* 0x000e220008000800 */
[----:B------:R-:W4:Y:S04]  /*2c810*/  LDL.LU R32, [R1+0x438] ;  /* 0x0004380001207983 */ /* 0x000f280000300800 */
[----:B------:R-:W4:Y:S04]  /*2c820*/  LDL.LU R30, [R1+0x43c] ;  /* 0x00043c00011e7983 */ /* 0x000f280000300800 */
[----:B------:R-:W5:Y:S04]  /*2c830*/  LDL.LU R33, [R1+0x238] ;  /* 0x0002380001217983 */ /* 0x000f680000300800 */
[----:B------:R-:W5:Y:S01]  /*2c840*/  LDL.LU R31, [R1+0x23c] ;  /* 0x00023c00011f7983 */ /* 0x000f620000300800 */
[----:B------:R-:W-:Y:S01]  /*2c850*/  ISETP.LT.AND P4, PT, R34, UR14, !P1 ;  /* 0x0000000e22007c0c */ /* 0x000fe2000cf81270 */
[----:B------:R-:W0:Y:S01]  /*2c860*/  LDCU UR14, c[0x0][0x398] ;  /* 0x00007300ff0e77ac */ /* 0x000e220008000800 */
[----:B------:R-:W-:-:S02]  /*2c870*/  ISETP.LT.AND P2, PT, R35, UR16, !P1 ;  /* 0x0000001023007c0c */ /* 0x000fc4000cf41270 */
[----:B------:R-:W-:Y:S01]  /*2c880*/  ISETP.GE.AND P0, PT, R75, UR4, PT ;  /* 0x000000044b007c0c */ /* 0x000fe2000bf06270 */
[----:B------:R-:W0:Y:S01]  /*2c890*/  LDCU UR4, c[0x0][0x39c] ;  /* 0x00007380ff0477ac */ /* 0x000e220008000800 */
[----:B------:R-:W-:-:S07]  /*2c8a0*/  SHF.R.S32.HI R75, RZ, 0x1f, R74 ;  /* 0x0000001fff4b7819 */ /* 0x000fce000001144a */
[----:B------:R0:W-:Y:S01]  /*2c8b0*/  @P4 STG.E.U8 desc[UR24][R80.64], R73 ;  /* 0x0000004950004986 */ /* 0x0001e2000c101118 */
[----:B---3--:R-:W-:Y:S01]  /*2c8c0*/  F2FP.SATFINITE.E5M2.F32.PACK_AB_MERGE_C R82, R29, R28, RZ ;  /* 0x0000001c1d52723e */ /* 0x008fe200048060ff */
[----:B------:R-:W3:Y:S02]  /*2c8d0*/  LDCU UR16, c[0x0][0x398] ;  /* 0x00007300ff1077ac */ /* 0x000ee40008000800 */
[----:B------:R-:W5:Y:S04]  /*2c8e0*/  LDL.LU R28, [R1+0x38] ;  /* 0x00003800011c7983 */ /* 0x000f680000300800 */
[----:B------:R-:W5:Y:S01]  /*2c8f0*/  LDL.LU R29, [R1+0x3c] ;  /* 0x00003c00011d7983 */ /* 0x000f620000300800 */
[----:B------:R-:W-:-:S03]  /*2c900*/  IADD3 R78, P4, PT, R74, R0, RZ ;  /* 0x000000004a4e7210 */ /* 0x000fc60007f9e0ff */
[----:B------:R2:W-:Y:S01]  /*2c910*/  @P2 STG.E.U8 desc[UR24][R84.64], R88 ;  /* 0x0000005854002986 */ /* 0x0005e2000c101118 */
[----:B-1----:R-:W-:Y:S01]  /*2c920*/  IADD3 R76, P2, PT, R74, R2, RZ ;  /* 0x000000024a4c7210 */ /* 0x002fe20007f5e0ff */
[----:B------:R-:W-:Y:S01]  /*2c930*/  IMAD.X R79, R75, 0x1, R72, P4 ;  /* 0x000000014b4f7824 */ /* 0x000fe200020e0648 */
[----:B------:R-:W-:Y:S01]  /*2c940*/  ISETP.LT.AND P1, PT, R37, UR9, !P1 ;  /* 0x0000000925007c0c */ /* 0x000fe2000cf21270 */
[----:B------:R-:W1:Y:S01]  /*2c950*/  LDCU UR9, c[0x0][0x398] ;  /* 0x00007300ff0977ac */ /* 0x000e620008000800 */
[----:B0-----:R-:W-:Y:S01]  /*2c960*/  PRMT R80, R89, 0x9910, RZ ;  /* 0x0000991059507816 */ /* 0x001fe200000000ff */
[----:B------:R-:W-:Y:S01]  /*2c970*/  IMAD.X R77, R75, 0x1, R71, P2 ;  /* 0x000000014b4d7824 */ /* 0x000fe200010e0647 */
[----:B------:R-:W-:Y:S01]  /*2c980*/  ISETP.LT.AND P2, PT, R67, UR10, !P3 ;  /* 0x0000000a43007c0c */ /* 0x000fe2000df41270 */
[----:B------:R-:W0:Y:S01]  /*2c990*/  LDCU UR10, c[0x0][0x398] ;  /* 0x00007300ff0a77ac */ /* 0x000e220008000800 */
[----:B------:R-:W-:Y:S01]  /*2c9a0*/  ISETP.LT.AND P4, PT, R34, UR12, !P3 ;  /* 0x0000000c22007c0c */ /* 0x000fe2000df81270 */
[----:B------:R-:W5:Y:S01]  /*2c9b0*/  LDL.LU R41, [R1+0x640] ;  /* 0x0006400001297983 */ /* 0x000f620000300800 */
[----:B------:R-:W-:Y:S01]  /*2c9c0*/  PRMT R73, R73, 0x9910, RZ ;  /* 0x0000991049497816 */ /* 0x000fe200000000ff */
[----:B------:R-:W0:Y:S01]  /*2c9d0*/  LDCU UR12, c[0x0][0x398] ;  /* 0x00007300ff0c77ac */ /* 0x000e220008000800 */
[----:B------:R-:W-:-:S02]  /*2c9e0*/  SHF.R.S32.HI R80, RZ, 0x8, R80 ;  /* 0x00000008ff507819 */ /* 0x000fc40000011450 */
[----:B------:R-:W-:Y:S01]  /*2c9f0*/  SHF.R.S32.HI R73, RZ, 0x8, R73 ;  /* 0x00000008ff497819 */ /* 0x000fe20000011449 */
[----:B------:R-:W-:Y:S01]  /*2ca00*/  @P1 STG.E.U8 desc[UR24][R86.64], R82 ;  /* 0x0000005256001986 */ /* 0x000fe2000c101118 */
[----:B--2---:R-:W-:-:S03]  /*2ca10*/  IADD3 R84, P1, PT, R74, R68, RZ ;  /* 0x000000444a547210 */ /* 0x004fc60007f3e0ff */
[----:B------:R-:W-:Y:S04]  /*2ca20*/  @P2 STG.E.U8 desc[UR24][R78.64], R80 ;  /* 0x000000504e002986 */ /* 0x000fe8000c101118 */
[----:B------:R2:W-:Y:S01]  /*2ca30*/  @P4 STG.E.U8 desc[UR24][R76.64], R73 ;  /* 0x000000494c004986 */ /* 0x0005e2000c101118 */
[----:B------:R-:W-:Y:S02]  /*2ca40*/  IMAD.X R85, R75, 0x1, R3, P1 ;  /* 0x000000014b557824 */ /* 0x000fe400008e0603 */
[C---:B--2---:R-:W-:Y:S01]  /*2ca50*/  VIADD R73, R74.reuse, UR30 ;  /* 0x0000001e4a497c36 */ /* 0x044fe20008000000 */
[----:B------:R-:W-:-:S04]  /*2ca60*/  IADD3 R80, P2, PT, R74, R70, RZ ;  /* 0x000000464a507210 */ /* 0x000fc80007f5e0ff */
[----:B------:R-:W-:Y:S02]  /*2ca70*/  SHF.R.S32.HI R83, RZ, 0x1f, R73 ;  /* 0x0000001fff537819 */ /* 0x000fe40000011449 */
[----:B------:R-:W-:Y:S01]  /*2ca80*/  IADD3 R78, P1, PT, R73, R0, RZ ;  /* 0x00000000494e7210 */ /* 0x000fe20007f3e0ff */
[----:B------:R-:W-:-:S04]  /*2ca90*/  IMAD.X R81, R75, 0x1, R69, P2 ;  /* 0x000000014b517824 */ /* 0x000fc800010e0645 */
[----:B------:R-:W-:Y:S01]  /*2caa0*/  IMAD.X R79, R83, 0x1, R72, P1 ;  /* 0x00000001534f7824 */ /* 0x000fe200008e0648 */
[----:B------:R-:W-:Y:S02]  /*2cab0*/  IADD3 R74, P1, PT, R73, R68, RZ ;  /* 0x00000044494a7210 */ /* 0x000fe40007f3e0ff */
[----:B-1----:R-:W-:Y:S02]  /*2cac0*/  ISETP.LT.AND P2, PT, R35, UR9, !P3 ;  /* 0x0000000923007c0c */ /* 0x002fe4000df41270 */
[----:B------:R-:W-:Y:S01]  /*2cad0*/  PRMT R87, R88, 0x9910, RZ ;  /* 0x0000991058577816 */ /* 0x000fe200000000ff */
[----:B------:R-:W-:Y:S01]  /*2cae0*/  IMAD.X R75, R83, 0x1, R3, P1 ;  /* 0x00000001534b7824 */ /* 0x000fe200008e0603 */
[----:B------:R-:W-:Y:S01]  /*2caf0*/  IADD3 R76, P4, PT, R73, R2, RZ ;  /* 0x00000002494c7210 */ /* 0x000fe20007f9e0ff */
[----:B------:R-:W-:Y:S01]  /*2cb00*/  VIADD R86, R66, 0x11 ;  /* 0x0000001142567836 */ /* 0x000fe20000000000 */
[----:B0-----:R-:W-:Y:S01]  /*2cb10*/  ISETP.LT.AND P3, PT, R37, UR10, !P3 ;  /* 0x0000000a25007c0c */ /* 0x001fe2000df61270 */
[----:B------:R-:W0:Y:S01]  /*2cb20*/  LDCU UR9, c[0x0][0x398] ;  /* 0x00007300ff0977ac */ /* 0x000e220008000800 */
[----:B------:R-:W-:-:S02]  /*2cb30*/  PRMT R88, R82, 0x9910, RZ ;  /* 0x0000991052587816 */ /* 0x000fc400000000ff */
[----:B------:R-:W-:Y:S01]  /*2cb40*/  IADD3 R82, P1, PT, R73, R70, RZ ;  /* 0x0000004649527210 */ /* 0x000fe20007f3e0ff */
[C---:B------:R-:W-:Y:S01]  /*2cb50*/  IMAD.X R77, R83.reuse, 0x1, R71, P4 ;  /* 0x00000001534d7824 */ /* 0x040fe200020e0647 */
[----:B------:R-:W-:Y:S01]  /*2cb60*/  SHF.R.S32.HI R87, RZ, 0x8, R87 ;  /* 0x00000008ff577819 */ /* 0x000fe20000011457 */
[----:B------:R-:W1:Y:S02]  /*2cb70*/  LDCU UR10, c[0x0][0x398] ;  /* 0x00007300ff0a77ac */ /* 0x000e640008000800 */
[----:B------:R-:W-:Y:S01]  /*2cb80*/  IMAD.X R83, R83, 0x1, R69, P1 ;  /* 0x0000000153537824 */ /* 0x000fe200008e0645 */
[----:B------:R-:W-:Y:S01]  /*2cb90*/  ISETP.GE.AND P1, PT, R86, UR4, PT ;  /* 0x0000000456007c0c */ /* 0x000fe2000bf26270 */
[----:B------:R2:W-:Y:S01]  /*2cba0*/  @P2 STG.E.U8 desc[UR24][R84.64], R87 ;  /* 0x0000005754002986 */ /* 0x0005e2000c101118 */
[----:B------:R-:W-:Y:S02]  /*2cbb0*/  SHF.R.S32.HI R86, RZ, 0x8, R88 ;  /* 0x00000008ff567819 */ /* 0x000fe40000011458 */
[----:B----4-:R-:W-:Y:S01]  /*2cbc0*/  F2FP.SATFINITE.E5M2.F32.PACK_AB_MERGE_C R30, R30, R32, RZ ;  /* 0x000000201e1e723e */ /* 0x010fe200048060ff */
[----:B------:R-:W-:Y:S01]  /*2cbd0*/  VIADD R73, R73, UR30 ;  /* 0x0000001e49497c36 */ /* 0x000fe20008000000 */
[----:B------:R-:W-:Y:S01]  /*2cbe0*/  ISETP.LT.AND P4, PT, R67, UR12, !P6 ;  /* 0x0000000c43007c0c */ /* 0x000fe2000f781270 */
[----:B------:R4:W-:Y:S01]  /*2cbf0*/  @P3 STG.E.U8 desc[UR24][R80.64], R86 ;  /* 0x0000005650003986 */ /* 0x0009e2000c101118 */
[----:B------:R-:W-:Y:S01]  /*2cc00*/  ISETP.LT.AND P2, PT, R34, UR14, !P6 ;  /* 0x0000000e22007c0c */ /* 0x000fe2000f741270 */
[----:B------:R-:W0:Y:S01]  /*2cc10*/  LDCU UR4, c[0x0][0x39c] ;  /* 0x00007380ff0477ac */ /* 0x000e220008000800 */
[----:B---3--:R-:W-:-:S02]  /*2cc20*/  ISETP.LT.AND P3, PT, R35, UR16, !P6 ;  /* 0x0000001023007c0c */ /* 0x008fc4000f761270 */
[----:B--2---:R-:W-:Y:S01]  /*2cc30*/  F2FP.SATFINITE.E5M2.F32.PACK_AB_MERGE_C R84, R36, R39, RZ ;  /* 0x000000272454723e */ /* 0x004fe200048060ff */
[----:B------:R-:W2:Y:S01]  /*2cc40*/  LDCU UR12, c[0x0][0x398] ;  /* 0x00007300ff0c77ac */ /* 0x000ea20008000800 */
[----:B-----5:R-:W-:Y:S01]  /*2cc50*/  F2FP.SATFINITE.E5M2.F32.PACK_AB_MERGE_C R40, R31, R33, RZ ;  /* 0x000000211f28723e */ /* 0x020fe200048060ff */
[----:B------:R-:W3:Y:S04]  /*2cc60*/  LDCU UR14, c[0x0][0x398] ;  /* 0x00007300ff0e77ac */ /* 0x000ee80008000800 */
[----:B------:R-:W-:Y:S01]  /*2cc70*/  @P4 STG.E.U8 desc[UR24][R78.64], R84 ;  /* 0x000000544e004986 */ /* 0x000fe2000c101118 */
[----:B----4-:R-:W-:Y:S01]  /*2cc80*/  VIADD R80, R66, 0x12 ;  /* 0x0000001242507836 */ /* 0x010fe20000000000 */
[----:B------:R-:W4:Y:S02]  /*2cc90*/  LDCU UR16, c[0x0][0x398] ;  /* 0x00007300ff1077ac */ /* 0x000f240008000800 */
[----:B------:R-:W-:Y:S01]  /*2cca0*/  @P2 STG.E.U8 desc[UR24][R76.64], R30 ;  /* 0x0000001e4c002986 */ /* 0x000fe2000c101118 */
[----:B------:R-:W-:-:S03]  /*2ccb0*/  IADD3 R48, P2, PT, R73, R0, RZ ;  /* 0x0000000049307210 */ /* 0x000fc60007f5e0ff */
[----:B------:R5:W-:Y:S01]  /*2ccc0*/  @P3 STG.E.U8 desc[UR24][R74.64], R40 ;  /* 0x000000284a003986 */ /* 0x000be2000c101118 */
[----:B------:R-:W-:Y:S02]  /*2ccd0*/  IADD3 R46, P3, PT, R73, R2, RZ ;  /* 0x00000002492e7210 */ /* 0x000fe40007f7e0ff */
[----:B------:R-:W-:Y:S02]  /*2cce0*/  ISETP.LT.AND P6, PT, R37, UR18, !P6 ;  /* 0x0000001225007c0c */ /* 0x000fe4000f7c1270 */
[----:B-----5:R-:W-:Y:S01]  /*2ccf0*/  SHF.R.S32.HI R74, RZ, 0x1f, R73 ;  /* 0x0000001fff4a7819 */ /* 0x020fe20000011449 */
[----:B------:R-:W-:-:S04]  /*2cd00*/  VIADD R75, R73, UR30 ;  /* 0x0000001e494b7c36 */ /* 0x000fc80008000000 */
[C---:B------:R-:W-:Y:S01]  /*2cd10*/  IMAD.X R49, R74.reuse, 0x1, R72, P2 ;  /* 0x000000014a317824 */ /* 0x040fe200010e0648 */
[C---:B------:R-:W-:Y:S01]  /*2cd20*/  IADD3 R42, P2, PT, R73.reuse, R68, RZ ;  /* 0x00000044492a7210 */ /* 0x040fe20007f5e0ff */
[C---:B------:R-:W-:Y:S01]  /*2cd30*/  IMAD.X R47, R74.reuse, 0x1, R71, P3 ;  /* 0x000000014a2f7824 */ /* 0x040fe200018e0647 */
[----:B------:R-:W-:Y:S02]  /*2cd40*/  IADD3 R92, P3, PT, R73, R70, RZ ;  /* 0x00000046495c7210 */ /* 0x000fe40007f7e0ff */
[----:B------:R-:W-:Y:S01]  /*2cd50*/  SHF.R.S32.HI R73, RZ, 0x1f, R75 ;  /* 0x0000001fff497819 */ /* 0x000fe2000001144b */
[C---:B------:R-:W-:Y:S01]  /*2cd60*/  IMAD.X R43, R74.reuse, 0x1, R3, P2 ;  /* 0x000000014a2b7824 */ /* 0x040fe200010e0603 */
[C---:B------:R-:W-:Y:S01]  /*2cd70*/  IADD3 R90, P2, PT, R75.reuse, R0, RZ ;  /* 0x000000004b5a7210 */ /* 0x040fe20007f5e0ff */
[----:B------:R-:W-:Y:S01]  /*2cd80*/  IMAD.X R93, R74, 0x1, R69, P3 ;  /* 0x000000014a5d7824 */ /* 0x000fe200018e0645 */
[C---:B------:R-:W-:Y:S01]  /*2cd90*/  IADD3 R88, P3, PT, R75.reuse, R2, RZ ;  /* 0x000000024b587210 */ /* 0x040fe20007f7e0ff */
[----:B------:R-:W-:-:S02]  /*2cda0*/  VIADD R74, R75, UR30 ;  /* 0x0000001e4b4a7c36 */ /* 0x000fc40008000000 */
[----:B------:R-:W-:Y:S01]  /*2cdb0*/  IMAD.X R91, R73, 0x1, R72, P2 ;  /* 0x00000001495b7824 */ /* 0x000fe200010e0648 */
[----:B------:R-:W-:Y:S01]  /*2cdc0*/  IADD3 R86, P2, PT, R75, R68, RZ ;  /* 0x000000444b567210 */ /* 0x000fe20007f5e0ff */
[C---:B------:R-:W-:Y:S01]  /*2cdd0*/  IMAD.X R89, R73.reuse, 0x1, R71, P3 ;  /* 0x0000000149597824 */ /* 0x040fe200018e0647 */
[----:B------:R-:W-:Y:S02]  /*2cde0*/  ISETP.GE.AND P4, PT, R80, UR6, PT ;  /* 0x0000000650007c0c */ /* 0x000fe4000bf86270 */
[----:B------:R-:W-:Y:S01]  /*2cdf0*/  PRMT R85, R84, 0x9910, RZ ;  /* 0x0000991054557816 */ /* 0x000fe200000000ff */
[----:B------:R-:W-:Y:S01]  /*2ce00*/  IMAD.X R87, R73, 0x1, R3, P2 ;  /* 0x0000000149577824 */ /* 0x000fe200010e0603 */
[----:B------:R-:W-:Y:S01]  /*2ce10*/  IADD3 R80, P2, PT, R74, R0, RZ ;  /* 0x000000004a507210 */ /* 0x000fe20007f5e0ff */
[----:B------:R-:W-:Y:S01]  /*2ce20*/  VIADD R31, R66, 0x13 ;  /* 0x00000013421f7836 */ /* 0x000fe20000000000 */
[----:B------:R-:W-:Y:S01]  /*2ce30*/  PRMT R30, R30, 0x9910, RZ ;  /* 0x000099101e1e7816 */ /* 0x000fe200000000ff */
[----:B------:R-:W-:Y:S01]  /*2ce40*/  IMAD.MOV.U32 R32, RZ, RZ, R85 ;  /* 0x000000ffff207224 */ /* 0x000fe200078e0055 */
[----:B------:R-:W5:Y:S04]  /*2ce50*/  LDCU UR6, c[0x0][0x398] ;  /* 0x00007300ff0677ac */ /* 0x000f680008000800 */
[----:B------:R-:W-:Y:S01]  /*2ce60*/  SHF.R.S32.HI R45, RZ, 0x8, R32 ;  /* 0x00000008ff2d7819 */ /* 0x000fe20000011420 */
[----:B------:R-:W-:Y:S01]  /*2ce70*/  IMAD.MOV.U32 R44, RZ, RZ, R30 ;  /* 0x000000ffff2c7224 */ /* 0x000fe200078e001e */
[----:B------:R-:W-:-:S02]  /*2ce80*/  F2FP.SATFINITE.E5M2.F32.PACK_AB_MERGE_C R38, R29, R28, RZ ;  /* 0x0000001c1d26723e */ /* 0x000fc400048060ff */
[----:B------:R-:W3:Y:S04]  /*2ce90*/  LDL.LU R29, [R1+0x644] ;  /* 0x00064400011d7983 */ /* 0x000ee80000300800 */
[----:B------:R0:W-:Y:S04]  /*2cea0*/  @P6 STG.E.U8 desc[UR24][R82.64], R38 ;  /* 0x0000002652006986 */ /* 0x0001e8000c101118 */
[----:B------:R-:W4:Y:S04]  /*2ceb0*/  LDL.LU R39, [R1+0x440] ;  /* 0x0004400001277983 */ /* 0x000f280000300800 */
[----:B------:R-:W4:Y:S01]  /*2cec0*/  LDL.LU R36, [R1+0x444] ;  /* 0x0004440001247983 */ /* 0x000f220000300800 */
[----:B0-----:R-:W-:-:S03]  /*2ced0*/  IADD3 R82, P3, PT, R75, R70, RZ ;  /* 0x000000464b527210 */ /* 0x001fc60007f7e0ff */
[----:B------:R-:W4:Y:S01]  /*2cee0*/  LDL.LU R32, [R1+0x240] ;  /* 0x0002400001207983 */ /* 0x000f220000300800 */
[----:B------:R-:W-:Y:S01]  /*2cef0*/  SHF.R.S32.HI R75, RZ, 0x1f, R74 ;  /* 0x0000001fff4b7819 */ /* 0x000fe2000001144a */
[----:B------:R-:W-:Y:S02]  /*2cf00*/  IMAD.X R83, R73, 0x1, R69, P3 ;  /* 0x0000000149537824 */ /* 0x000fe400018e0645 */
[----:B------:R-:W4:Y:S02]  /*2cf10*/  LDL.LU R33, [R1+0x244] ;  /* 0x0002440001217983 */ /* 0x000f240000300800 */
[C---:B------:R-:W-:Y:S01]  /*2cf20*/  IMAD.X R81, R75.reuse, 0x1, R72, P2 ;  /* 0x000000014b517824 */ /* 0x040fe200010e0648 */
[C---:B------:R-:W-:Y:S01]  /*2cf30*/  IADD3 R76, P2, PT, R74.reuse, R68, RZ ;  /* 0x000000444a4c7210 */ /* 0x040fe20007f5e0ff */
[----:B------:R-:W-:Y:S01]  /*2cf40*/  VIADD R73, R74, UR30 ;  /* 0x0000001e4a497c36 */ /* 0x000fe20008000000 */
[----:B------:R-:W4:Y:S03]  /*2cf50*/  LDL.LU R30, [R1+0x40] ;  /* 0x00004000011e7983 */ /* 0x000f260000300800 */
[----:B------:R-:W-:Y:S01]  /*2cf60*/  IMAD.X R77, R75, 0x1, R3, P2 ;  /* 0x000000014b4d7824 */ /* 0x000fe200010e0603 */
[----:B------:R-:W-:-:S02]  /*2cf70*/  SHF.R.S32.HI R28, RZ, 0x1f, R73 ;  /* 0x0000001fff1c7819 */ /* 0x000fc40000011449 */
[----:B------:R-:W-:-:S05]  /*2cf80*/  IADD3 R84, P2, PT, R73, R0, RZ ;  /* 0x0000000049547210 */ /* 0x000fca0007f5e0ff */
[----:B------:R-:W-:Y:S01]  /*2cf90*/  IMAD.X R85, R28, 0x1, R72, P2 ;  /* 0x000000011c557824 */ /* 0x000fe200010e0648 */
[----:B------:R-:W-:Y:S01]  /*2cfa0*/  ISETP.GE.AND P2, PT, R31, UR4, PT ;  /* 0x000000041f007c0c */ /* 0x000fe2000bf46270 */
[----:B------:R-:W0:Y:S01]  /*2cfb0*/  LDCU UR4, c[0x0][0x39c] ;  /* 0x00007380ff0477ac */ /* 0x000e220008000800 */
[----:B------:R-:W4:Y:S01]  /*2cfc0*/  LDL.LU R31, [R1+0x44] ;  /* 0x00004400011f7983 */ /* 0x000f220000300800 */
[----:B------:R-:W-:-:S05]  /*2cfd0*/  IADD3 R78, P3, PT, R74, R2, RZ ;  /* 0x000000024a4e7210 */ /* 0x000fca0007f7e0ff */
[----:B------:R-:W-:Y:S01]  /*2cfe0*/  IMAD.X R79, R75, 0x1, R71, P3 ;  /* 0x000000014b4f7824 */ /* 0x000fe200018e0647 */
[----:B-----5:R-:W-:Y:S01]  /*2cff0*/  ISETP.LT.AND P3, PT, R67, UR6, !P0 ;  /* 0x0000000643007c0c */ /* 0x020fe2000c761270 */
[----:B------:R-:W5:Y:S01]  /*2d000*/  LDCU UR6, c[0x0][0x398] ;  /* 0x00007300ff0677ac */ /* 0x000f620008000800 */
[----:B------:R-:W-:-:S05]  /*2d010*/  IADD3 R74, P6, PT, R74, R70, RZ ;  /* 0x000000464a4a7210 */ /* 0x000fca0007fde0ff */
[----:B------:R-:W-:Y:S01]  /*2d020*/  IMAD.X R75, R75, 0x1, R69, P6 ;  /* 0x000000014b4b7824 */ /* 0x000fe200030e0645 */
[----:B------:R-:W-:Y:S01]  /*2d030*/  ISETP.LT.AND P6, PT, R34, UR9, !P0 ;  /* 0x0000000922007c0c */ /* 0x000fe2000c7c1270 */
[----:B------:R-:W0:Y:S04]  /*2d040*/  LDCU UR9, c[0x0][0x398] ;  /* 0x00007300ff0977ac */ /* 0x000e280008000800 */
[----:B------:R-:W-:Y:S01]  /*2d050*/  @P3 STG.E.U8 desc[UR24][R48.64], R45 ;  /* 0x0000002d30003986 */ /* 0x000fe2000c101118 */
[----:B-1----:R-:W-:Y:S01]  /*2d060*/  ISETP.LT.AND P3, PT, R35, UR10, !P0 ;  /* 0x0000000a23007c0c */ /* 0x002fe2000c761270 */
[----:B------:R-:W1:Y:S01]  /*2d070*/  LDCU UR10, c[0x0][0x398] ;  /* 0x00007300ff0a77ac */ /* 0x000e620008000800 */
[----:B------:R-:W-:Y:S02]  /*2d080*/  PRMT R40, R40, 0x9910, RZ ;  /* 0x0000991028287816 */ /* 0x000fe400000000ff */
[----:B------:R-:W-:-:S02]  /*2d090*/  SHF.R.S32.HI R44, RZ, 0x8, R44 ;  /* 0x00000008ff2c7819 */ /* 0x000fc4000001142c */
[----:B-----5:R-:W-:Y:S01]  /*2d0a0*/  ISETP.LT.AND P0, PT, R37, UR6, !P0 ;  /* 0x0000000625007c0c */ /* 0x020fe2000c701270 */
[----:B------:R-:W5:Y:S01]  /*2d0b0*/  LDCU UR6, c[0x0][0x398] ;  /* 0x00007300ff0677ac */ /* 0x000f620008000800 */
[----:B------:R-:W-:Y:S02]  /*2d0c0*/  SHF.R.S32.HI R40, RZ, 0x8, R40 ;  /* 0x00000008ff287819 */ /* 0x000fe40000011428 */
[----:B------:R-:W-:Y:S01]  /*2d0d0*/  PRMT R38, R38, 0x9910, RZ ;  /* 0x0000991026267816 */ /* 0x000fe200000000ff */
[----:B------:R-:W-:Y:S01]  /*2d0e0*/  @P6 STG.E.U8 desc[UR24][R46.64], R44 ;  /* 0x0000002c2e006986 */ /* 0x000fe2000c101118 */
[----:B0-----:R-:W-:Y:S01]  /*2d0f0*/  ISETP.LT.AND P6, PT, R67, UR9, !P5 ;  /* 0x0000000943007c0c */ /* 0x001fe2000efc1270 */
[----:B------:R-:W0:Y:S02]  /*2d100*/  LDCU UR9, c[0x0][0x398] ;  /* 0x00007300ff0977ac */ /* 0x000e240008000800 */
[----:B------:R1:W-:Y:S01]  /*2d110*/  @P3 STG.E.U8 desc[UR24][R42.64], R40 ;  /* 0x000000282a003986 */ /* 0x0003e2000c101118 */
[----:B--2---:R-:W-:Y:S01]  /*2d120*/  ISETP.LT.AND P3, PT, R34, UR12, !P5 ;  /* 0x0000000c22007c0c */ /* 0x004fe2000ef61270 */
[----:B------:R-:W2:Y:S01]  /*2d130*/  LDCU UR12, c[0x0][0x398] ;  /* 0x00007300ff0c77ac */ /* 0x000ea20008000800 */
[----:B-1----:R-:W-:Y:S01]  /*2d140*/  SHF.R.S32.HI R40, RZ, 0x8, R38 ;  /* 0x00000008ff287819 */ /* 0x002fe20000011426 */
[----:B------:R-:W-:Y:S01]  /*2d150*/  VIADD R38, R66, 0x14 ;  /* 0x0000001442267836 */ /* 0x000fe20000000000 */
[----:B------:R-:W2:Y:S04]  /*2d160*/  LDL.LU R42, [R1+0x648] ;  /* 0x00064800012a7983 */ /* 0x000ea80000300800 */
[----:B------:R1:W-:Y:S01]  /*2d170*/  @P0 STG.E.U8 desc[UR24][R92.64], R40 ;  /* 0x000000285c000986 */ /* 0x0003e2000c101118 */
[----:B------:R-:W-:Y:S01]  /*2d180*/  ISETP.GE.AND P0, PT, R38, UR4, PT ;  /* 0x0000000426007c0c */ /* 0x000fe2000bf06270 */
[----:B------:R-:W0:Y:S02]  /*2d190*/  LDCU UR4, c[0x0][0x39c] ;  /* 0x00007380ff0477ac */ /* 0x000e240008000800 */
[----:B------:R-:W2:Y:S04]  /*2d1a0*/  LDL.LU R43, [R1+0x64c] ;  /* 0x00064c00012b7983 */ /* 0x000ea80000300800 */
[----:B-1----:R-:W2:Y:S01]  /*2d1b0*/  LDL.LU R40, [R1+0x650] ;  /* 0x0006500001287983 */ /* 0x002ea20000300800 */
[----:B---3--:R-:W-:-:S03]  /*2d1c0*/  F2FP.SATFINITE.E5M2.F32.PACK_AB_MERGE_C R29, R29, R41, RZ ;  /* 0x000000291d1d723e */ /* 0x008fc600048060ff */
[----:B------:R-:W3:Y:S04]  /*2d1d0*/  LDL.LU R41, [R1+0x654] ;  /* 0x0006540001297983 */ /* 0x000ee80000300800 */
[----:B------:R-:W3:Y:S01]  /*2d1e0*/  LDL.LU R38, [R1+0x448] ;  /* 0x0004480001267983 */ /* 0x000ee20000300800 */
[----:B----4-:R-:W-:-:S03]  /*2d1f0*/  F2FP.SATFINITE.E5M2.F32.PACK_AB_MERGE_C R92, R36, R39, RZ ;  /* 0x00000027245c723e */ /* 0x010fc600048060ff */
[----:B------:R-:W3:Y:S04]  /*2d200*/  LDL.LU R39, [R1+0x44c] ;  /* 0x00044c0001277983 */ /* 0x000ee80000300800 */
[----:B------:R1:W-:Y:S04]  /*2d210*/  @P6 STG.E.U8 desc[UR24][R90.64], R29 ;  /* 0x0000001d5a006986 */ /* 0x0003e8000c101118 */
[----:B------:R-:W4:Y:S04]  /*2d220*/  LDL.LU R36, [R1+0x450] ;  /* 0x0004500001247983 */ /* 0x000f280000300800 */
[----:B------:R0:W-:Y:S01]  /*2d230*/  @P3 STG.E.U8 desc[UR24][R88.64], R92 ;  /* 0x0000005c58003986 */ /* 0x0001e2000c101118 */
[----:B-1----:R-:W-:-:S03]  /*2d240*/  F2FP.SATFINITE.E5M2.F32.PACK_AB_MERGE_C R91, R33, R32, RZ ;  /* 0x00000020215b723e */ /* 0x002fc600048060ff */
[----:B------:R-:W4:Y:S04]  /*2d250*/  LDL.LU R32, [R1+0x454] ;  /* 0x0004540001207983 */ /* 0x000f280000300800 */
[----:B------:R-:W4:Y:S01]  /*2d260*/  LDL.LU R33, [R1+0x248] ;  /* 0x0002480001217983 */ /* 0x000f220000300800 */
[----:B0-----:R-:W-:Y:S02]  /*2d270*/  PRMT R89, R29, 0x9910, RZ ;  /* 0x000099101d597816 */ /* 0x001fe400000000ff */
[----:B------:R-:W-:Y:S02]  /*2d280*/  F2FP.SATFINITE.E5M2.F32.PACK_AB_MERGE_C R90, R31, R30, RZ ;  /* 0x0000001e1f5a723e */ /* 0x000fe400048060ff */
[----:B------:R-:W4:Y:S04]  /*2d290*/  LDL.LU R30, [R1+0x24c] ;  /* 0x00024c00011e7983 */ /* 0x000f280000300800 */
[----:B------:R-:W4:Y:S04]  /*2d2a0*/  LDL.LU R31, [R1+0x48] ;  /* 0x00004800011f7983 */ /* 0x000f280000300800 */
[----:B------:R-:W4:Y:S01]  /*2d2b0*/  LDL.LU R29, [R1+0x4c] ;  /* 0x00004c00011d7983 */ /* 0x000f220000300800 */
[----:B------:R-:W-:Y:S01]  /*2d2c0*/  ISETP.LT.AND P6, PT, R35, UR10, !P5 ;  /* 0x0000000a23007c0c */ /* 0x000fe2000efc1270 */
[----:B------:R-:W0:Y:S01]  /*2d2d0*/  LDCU UR10, c[0x0][0x398] ;  /* 0x00007300ff0a77ac */ /* 0x000e220008000800 */
[----:B-----5:R-:W-:-:S02]  /*2d2e0*/  ISETP.LT.AND P5, PT, R37, UR6, !P5 ;  /* 0x0000000625007c0c */ /* 0x020fc4000efa1270 */
[----:B------:R-:W-:Y:S01]  /*2d2f0*/  ISETP.LT.AND P3, PT, R67, UR9, !P1 ;  /* 0x0000000943007c0c */ /* 0x000fe2000cf61270 */
[----:B------:R-:W1:Y:S01]  /*2d300*/  LDCU UR6, c[0x0][0x398] ;  /* 0x00007300ff0677ac */ /* 0x000e620008000800 */
[----:B------:R-:W-:Y:S01]  /*2d310*/  PRMT R92, R92, 0x9910, RZ ;  /* 0x000099105c5c7816 */ /* 0x000fe200000000ff */
[----:B------:R-:W5:Y:S06]  /*2d320*/  LDCU UR9, c[0x0][0x398] ;  /* 0x00007300ff0977ac */ /* 0x000f6c0008000800 */
[----:B------:R0:W-:Y:S04]  /*2d330*/  @P6 STG.E.U8 desc[UR24][R86.64], R91 ;  /* 0x0000005b56006986 */ /* 0x0001e8000c101118 */
[----:B------:R1:W-:Y:S01]  /*2d340*/  @P5 STG.E.U8 desc[UR24][R82.64], R90 ;  /* 0x0000005a52005986 */ /* 0x0003e2000c101118 */
[----:B0-----:R-:W-:Y:S01]  /*2d350*/  IMAD.MOV.U32 R86, RZ, RZ, R89 ;  /* 0x000000ffff567224 */ /* 0x001fe200078e0059 */
[----:B------:R-:W-:Y:S01]  /*2d360*/  ISETP.LT.AND P5, PT, R34, UR10, !P1 ;  /* 0x0000000a22007c0c */ /* 0x000fe2000cfa1270 */
[----:B------:R-:W0:Y:S03]  /*2d370*/  LDCU UR10, c[0x0][0x398] ;  /* 0x00007300ff0a77ac */ /* 0x000e260008000800 */
[----:B-1----:R-:W-:-:S05]  /*2d380*/  SHF.R.S32.HI R82, RZ, 0x8, R86 ;  /* 0x00000008ff527819 */ /* 0x002fca0000011456 */
[----:B------:R1:W-:Y:S01]  /*2d390*/  @P3 STG.E.U8 desc[UR24][R80.64], R82 ;  /* 0x0000005250003986 */ /* 0x0003e2000c101118 */
[----:B------:R-:W-:Y:S01]  /*2d3a0*/  ISETP.LT.AND P3, PT, R35, UR6, !P1 ;  /* 0x0000000623007c0c */ /* 0x000fe2000cf61270 */
[----:B------:R-:W-:Y:S02]  /*2d3b0*/  VIADD R88, R66, 0x15 ;  /* 0x0000001542587836 */ /* 0x000fe40000000000 */
[----:B-1----:R-:W-:Y:S01]  /*2d3c0*/  IMAD.MOV.U32 R80, RZ, RZ, R92 ;  /* 0x000000ffff507224 */ /* 0x002fe200078e005c */
[----:B------:R-:W-:Y:S01]  /*2d3d0*/  PRMT R81, R91, 0x9910, RZ ;  /* 0x000099105b517816 */ /* 0x000fe200000000ff */
[----:B------:R-:W1:Y:S03]  /*2d3e0*/  LDCU UR6, c[0x0][0x398] ;  /* 0x00007300ff0677ac */ /* 0x000e660008000800 */
[----:B------:R-:W-:-:S05]  /*2d3f0*/  SHF.R.S32.HI R80, RZ, 0x8, R80 ;  /* 0x00000008ff507819 */ /* 0x000fca0000011450 */
[----:B------:R0:W-:Y:S01]  /*2d400*/  @P5 STG.E.U8 desc[UR24][R78.64], R80 ;  /* 0x000000504e005986 */ /* 0x0001e2000c101118 */
[----:B------:R-:W-:Y:S02]  /*2d410*/  PRMT R90, R90, 0x9910, RZ ;  /* 0x000099105a5a7816 */ /* 0x000fe400000000ff */
[----:B0-----:R-:W-:-:S05]  /*2d420*/  SHF.R.S32.HI R79, RZ, 0x8, R81 ;  /* 0x00000008ff4f7819 */ /* 0x001fca0000011451 */
[----:B------:R0:W-:Y:S01]  /*2d430*/  @P3 STG.E.U8 desc[UR24][R76.64], R79 ;  /* 0x0000004f4c003986 */ /* 0x0001e2000c101118 */
[----:B--2---:R-:W-:Y:S02]  /*2d440*/  ISETP.LT.AND P1, PT, R37, UR12, !P1 ;  /* 0x0000000c25007c0c */ /* 0x004fe4000cf21270 */
[----:B-----5:R-:W-:Y:S01]  /*2d450*/  ISETP.LT.AND P5, PT, R67, UR9, !P4 ;  /* 0x0000000943007c0c */ /* 0x020fe2000e7a1270 */
[----:B------:R-:W-:Y:S01]  /*2d460*/  IMAD.MOV.U32 R78, RZ, RZ, R90 ;  /* 0x000000ffff4e7224 */ /* 0x000fe200078e005a */
[----:B------:R-:W-:Y:S01]  /*2d470*/  F2FP.SATFINITE.E5M2.F32.PACK_AB_MERGE_C R82, R43, R42, RZ ;  /* 0x0000002a2b52723e */ /* 0x000fe200048060ff */
[----:B------:R-:W2:Y:S01]  /*2d480*/  LDCU UR9, c[0x0][0x398] ;  /* 0x00007300ff0977ac */ /* 0x000ea20008000800 */
[----:B0-----:R-:W-:Y:S01]  /*2d490*/  IADD3 R76, P3, PT, R73, R2, RZ ;  /* 0x00000002494c7210 */ /* 0x001fe20007f7e0ff */
[----:B------:R-:W0:Y:S04]  /*2d4a0*/  LDCU UR12, c[0x0][0x398] ;  /* 0x00007300ff0c77ac */ /* 0x000e280008000800 */
[----:B------:R-:W-:Y:S01]  /*2d4b0*/  IMAD.X R77, R28, 0x1, R71, P3 ;  /* 0x000000011c4d7824 */ /* 0x000fe200018e0647 */
[----:B------:R-:W-:Y:S01]  /*2d4c0*/  ISETP.LT.AND P3, PT, R34, UR10, !P4 ;  /* 0x0000000a22007c0c */ /* 0x000fe2000e761270 */
[----:B------:R-:W5:Y:S01]  /*2d4d0*/  LDCU UR10, c[0x0][0x398] ;  /* 0x00007300ff0a77ac */ /* 0x000f620008000800 */
[----:B------:R-:W-:-:S05]  /*2d4e0*/  SHF.R.S32.HI R78, RZ, 0x8, R78 ;  /* 0x00000008ff4e7819 */ /* 0x000fca000001144e */
[----:B------:R0:W-:Y:S04]  /*2d4f0*/  @P1 STG.E.U8 desc[UR24][R74.64], R78 ;  /* 0x0000004e4a001986 */ /* 0x0001e8000c101118 */
[----:B------:R-:W-:Y:S01]  /*2d500*/  @P5 STG.E.U8 desc[UR24][R84.64], R82 ;  /* 0x0000005254005986 */ /* 0x000fe2000c101118 */
[----:B0-----:R-:W-:-:S05]  /*2d510*/  IADD3 R74, P1, PT, R73, R68, RZ ;  /* 0x00000044494a7210 */ /* 0x001fca0007f3e0ff */
[----:B------:R-:W-:Y:S01]  /*2d520*/  IMAD.X R75, R28, 0x1, R3, P1 ;  /* 0x000000011c4b7824 */ /* 0x000fe200008e0603 */
[----:B---3--:R-:W-:-:S05]  /*2d530*/  F2FP.SATFINITE.E5M2.F32.PACK_AB_MERGE_C R80, R39, R38, RZ ;  /* 0x000000262750723e */ /* 0x008fca00048060ff */
[----:B------:R0:W-:Y:S02]  /*2d540*/  @P3 STG.E.U8 desc[UR24][R76.64], R80 ;  /* 0x000000504c003986 */ /* 0x0001e4000c101118 */
[----:B0-----:R-:W-:-:S05]  /*2d550*/  IADD3 R76, P3, PT, R73, R70, RZ ;  /* 0x00000046494c7210 */ /* 0x001fca0007f7e0ff */
[----:B------:R-:W-:Y:S01]  /*2d560*/  IMAD.X R77, R28, 0x1, R69, P3 ;  /* 0x000000011c4d7824 */ /* 0x000fe200018e0645 */
[----:B----4-:R-:W-:Y:S02]  /*2d570*/  F2FP.SATFINITE.E5M2.F32.PACK_AB_MERGE_C R79, R30, R33, RZ ;  /* 0x000000211e4f723e */ /* 0x010fe400048060ff */
[----:B------:R-:W3:Y:S01]  /*2d580*/  LDL.LU R30, [R1+0x250] ;  /* 0x00025000011e7983 */ /* 0x000ee20000300800 */
[----:B------:R-:W-:-:S03]  /*2d590*/  F2FP.SATFINITE.E5M2.F32.PACK_AB_MERGE_C R81, R29, R31, RZ ;  /* 0x0000001f1d51723e */ /* 0x000fc600048060ff */
[----:B------:R-:W3:Y:S04]  /*2d5a0*/  LDL.LU R31, [R1+0x254] ;  /* 0x00025400011f7983 */ /* 0x000ee80000300800 */
[----:B------:R-:W4:Y:S04]  /*2d5b0*/  LDL.LU R28, [R1+0x50] ;  /* 0x00005000011c7983 */ /* 0x000f280000300800 */
[----:B------:R-:W4:Y:S01]  /*2d5c0*/  LDL.LU R29, [R1+0x54] ;  /* 0x00005400011d7983 */ /* 0x000f220000300800 */
[----:B------:R-:W-:Y:S01]  /*2d5d0*/  ISETP.GE.AND P6, PT, R88, UR4, PT ;  /* 0x0000000458007c0c */ /* 0x000fe2000bfc6270 */
[----:B------:R-:W0:Y:S01]  /*2d5e0*/  LDCU UR4, c[0x0][0x39c] ;  /* 0x00007380ff0477ac */ /* 0x000e220008000800 */
[----:B------:R-:W-:Y:S01]  /*2d5f0*/  VIADD R78, R66, 0x16 ;  /* 0x00000016424e7836 */ /* 0x000fe20000000000 */
[----:B------:R-:W-:-:S02]  /*2d600*/  ISETP.LT.AND P5, PT, R35, UR14, !P4 ;  /* 0x0000000e23007c0c */ /* 0x000fc4000e7a1270 */
[----:B-1----:R-:W-:Y:S01]  /*2d610*/  ISETP.LT.AND P4, PT, R37, UR6, !P4 ;  /* 0x0000000625007c0c */ /* 0x002fe2000e781270 */
[----:B------:R-:W-:Y:S01]  /*2d620*/  VIADD R73, R73, UR30 ;  /* 0x0000001e49497c36 */ /* 0x000fe20008000000 */
[----:B------:R-:W-:Y:S01]  /*2d630*/  PRMT R82, R82, 0x9910, RZ ;  /* 0x0000991052527816 */ /* 0x000fe200000000ff */
[----:B------:R-:W1:Y:S01]  /*2d640*/  LDCU UR6, c[0x0][0x398] ;  /* 0x00007300ff0677ac */ /* 0x000e620008000800 */
[----:B------:R-:W-:Y:S02]  /*2d650*/  PRMT R80, R80, 0x9910, RZ ;  /* 0x0000991050507816 */ /* 0x000fe400000000ff */
[----:B------:R-:W-:Y:S01]  /*2d660*/  F2FP.SATFINITE.E5M2.F32.PACK_AB_MERGE_C R83, R41, R40, RZ ;  /* 0x000000282953723e */ /* 0x000fe200048060ff */
[----:B------:R-:W1:Y:S01]  /*2d670*/  LDCU UR14, c[0x0][0x398] ;  /* 0x00007300ff0e77ac */ /* 0x000e620008000800 */
[----:B------:R-:W4:Y:S01]  /*2d680*/  LDL.LU R41, [R1+0x658] ;  /* 0x0006580001297983 */ /* 0x000f220000300800 */
[----:B0-----:R-:W-:Y:S01]  /*2d690*/  ISETP.GE.AND P1, PT, R78, UR4, PT ;  /* 0x000000044e007c0c */ /* 0x001fe2000bf26270 */
[----:B------:R-:W0:Y:S02]  /*2d6a0*/  LDCU UR4, c[0x0][0x398] ;  /* 0x00007300ff0477ac */ /* 0x000e240008000800 */
[----:B------:R1:W-:Y:S01]  /*2d6b0*/  @P5 STG.E.U8 desc[UR24][R74.64], R79 ;  /* 0x0000004f4a005986 */ /* 0x0003e2000c101118 */
[----:B------:R-:W-:-:S03]  /*2d6c0*/  SHF.R.S32.HI R78, RZ, 0x1f, R73 ;  /* 0x0000001fff4e7819 */ /* 0x000fc60000011449 */
[----:B------:R0:W-:Y:S04]  /*2d6d0*/  @P4 STG.E.U8 desc[UR24][R76.64], R81 ;  /* 0x000000514c004986 */ /* 0x0001e8000c101118 */
[----:B------:R-:W4:Y:S01]  /*2d6e0*/  LDL.LU R38, [R1+0x65c] ;  /* 0x00065c0001267983 */ /* 0x000f220000300800 */
[----:B-1----:R-:W-:-:S03]  /*2d6f0*/  IADD3 R74, P5, PT, R73, R0, RZ ;  /* 0x00000000494a7210 */ /* 0x002fc60007fbe0ff */
[----:B------:R-:W4:Y:S01]  /*2d700*/  LDL.LU R39, [R1+0x458] ;  /* 0x0004580001277983 */ /* 0x000f220000300800 */
[----:B0-----:R-:W-:Y:S01]  /*2d710*/  ISETP.LT.AND P3, PT, R67, UR4, !P2 ;  /* 0x0000000443007c0c */ /* 0x001fe2000d761270 */
[----:B------:R-:W-:Y:S01]  /*2d720*/  IMAD.X R75, R78, 0x1, R72, P5 ;  /* 0x000000014e4b7824 */ /* 0x000fe200028e0648 */
[----:B------:R-:W-:Y:S01]  /*2d730*/  SHF.R.S32.HI R77, RZ, 0x8, R82 ;  /* 0x00000008ff4d7819 */ /* 0x000fe20000011452 */
[----:B------:R-:W0:Y:S01]  /*2d740*/  LDCU UR4, c[0x0][0x39c] ;  /* 0x00007380ff0477ac */ /* 0x000e220008000800 */
[----:B--2---:R-:W-:Y:S02]  /*2d750*/  ISETP.LT.AND P4, PT, R34, UR9, !P2 ;  /* 0x0000000922007c0c */ /* 0x004fe4000d781270 */
[----:B------:R-:W-:Y:S01]  /*2d760*/  IADD3 R76, P5, PT, R73, R2, RZ ;  /* 0x00000002494c7210 */ /* 0x000fe20007fbe0ff */
[----:B------:R-:W1:Y:S06]  /*2d770*/  LDCU UR9, c[0x0][0x398] ;  /* 0x00007300ff0977ac */ /* 0x000e6c0008000800 */
[----:B------:R2:W-:Y:S01]  /*2d780*/  @P3 STG.E.U8 desc[UR24][R74.64], R77 ;  /* 0x0000004d4a003986 */ /* 0x0005e2000c101118 */
[----:B-----5:R-:W-:Y:S01]  /*2d790*/  ISETP.LT.AND P3, PT, R35, UR10, !P2 ;  /* 0x0000000a23007c0c */ /* 0x020fe2000d761270 */
[----:B------:R-:W5:Y:S01]  /*2d7a0*/  LDCU UR10, c[0x0][0x398] ;  /* 0x00007300ff0a77ac */ /* 0x000f620008000800 */
[----:B------:R-:W-:Y:S01]  /*2d7b0*/  PRMT R79, R79, 0x9910, RZ ;  /* 0x000099104f4f7816 */ /* 0x000fe200000000ff */
[----:B--2---:R-:W-:-:S02]  /*2d7c0*/  IMAD.MOV.U32 R75, RZ, RZ, R80 ;  /* 0x000000ffff4b7224 */ /* 0x004fc400078e0050 */
[----:B------:R-:W-:Y:S01]  /*2d7d0*/  IMAD.X R77, R78, 0x1, R71, P5 ;  /* 0x000000014e4d7824 */ /* 0x000fe200028e0647 */
[----:B------:R-:W-:Y:S02]  /*2d7e0*/  IADD3 R74, P5, PT, R73, R68, RZ ;  /* 0x00000044494a7210 */ /* 0x000fe40007fbe0ff */
[----:B------:R-:W-:Y:S02]  /*2d7f0*/  SHF.R.S32.HI R75, RZ, 0x8, R75 ;  /* 0x00000008ff4b7819 */ /* 0x000fe4000001144b */
[----:B------:R-:W-:-:S03]  /*2d800*/  PRMT R81, R81, 0x9910, RZ ;  /* 0x0000991051517816 */ /* 0x000fc600000000ff */
[----:B------:R2:W-:Y:S01]  /*2d810*/  @P4 STG.E.U8 desc[UR24][R76.64], R75 ;  /* 0x0000004b4c004986 */ /* 0x0005e2000c101118 */
[----:B------:R-:W-:Y:S01]  /*2d820*/  ISETP.LT.AND P4, PT, R67, UR12, !P0 ;  /* 0x0000000c43007c0c */ /* 0x000fe2000c781270 */
[----:B------:R-:W0:Y:S01]  /*2d830*/  LDCU UR12, c[0x0][0x398] ;  /* 0x00007300ff0c77ac */ /* 0x000e220008000800 */
[----:B--2---:R-:W-:Y:S01]  /*2d840*/  IMAD.X R75, R78, 0x1, R3, P5 ;  /* 0x000000014e4b7824 */ /* 0x004fe200028e0603 */
[----:B------:R-:W-:Y:S02]  /*2d850*/  SHF.R.S32.HI R76, RZ, 0x8, R79 ;  /* 0x00000008ff4c7819 */ /* 0x000fe4000001144f */
[----:B------:R-:W-:Y:S01]  /*2d860*/  ISETP.LT.AND P5, PT, R37, UR6, !P2 ;  /* 0x0000000625007c0c */ /* 0x000fe2000d7a1270 */
[----:B------:R-:W-:Y:S01]  /*2d870*/  VIADD R79, R66, 0x17 ;  /* 0x00000017424f7836 */ /* 0x000fe20000000000 */
[----:B------:R-:W-:Y:S01]  /*2d880*/  F2FP.SATFINITE.E5M2.F32.PACK_AB_MERGE_C R84, R32, R36, RZ ;  /* 0x000000242054723e */ /* 0x000fe200048060ff */
[----:B------:R2:W-:Y:S01]  /*2d890*/  @P3 STG.E.U8 desc[UR24][R74.64], R76 ;  /* 0x0000004c4a003986 */ /* 0x0005e2000c101118 */
[----:B------:R-:W0:Y:S03]  /*2d8a0*/  LDCU UR6, c[0x0][0x39c] ;  /* 0x00007380ff0677ac */ /* 0x000e260008000800 */
[----:B------:R-:W4:Y:S04]  /*2d8b0*/  LDL.LU R36, [R1+0x45c] ;  /* 0x00045c0001247983 */ /* 0x000f280000300800 */
[----:B------:R-:W4:Y:S01]  /*2d8c0*/  LDL.LU R32, [R1+0x258] ;  /* 0x0002580001207983 */ /* 0x000f220000300800 */
[----:B--2---:R-:W-:Y:S01]  /*2d8d0*/  IADD3 R76, P2, PT, R73, R70, RZ ;  /* 0x00000046494c7210 */ /* 0x004fe20007f5e0ff */
[----:B------:R-:W-:-:S02]  /*2d8e0*/  IMAD.MOV.U32 R75, RZ, RZ, R81 ;  /* 0x000000ffff4b7224 */ /* 0x000fc400078e0051 */
[----:B------:R-:W2:Y:S01]  /*2d8f0*/  LDL.LU R33, [R1+0x25c] ;  /* 0x00025c0001217983 */ /* 0x000ea20000300800 */
[----:B------:R-:W-:Y:S02]  /*2d900*/  VIADD R73, R73, UR30 ;  /* 0x0000001e49497c36 */ /* 0x000fe40008000000 */
[----:B------:R-:W-:Y:S01]  /*2d910*/  IMAD.X R77, R78, 0x1, R69, P2 ;  /* 0x000000014e4d7824 */ /* 0x000fe200010e0645 */
[----:B------:R-:W-:Y:S02]  /*2d920*/  SHF.R.S32.HI R75, RZ, 0x8, R75 ;  /* 0x00000008ff4b7819 */ /* 0x000fe4000001144b */
[----:B------:R-:W-:Y:S02]  /*2d930*/  SHF.R.S32.HI R78, RZ, 0x1f, R73 ;  /* 0x0000001fff4e7819 */ /* 0x000fe40000011449 */
[----:B------:R-:W-:Y:S01]  /*2d940*/  IADD3 R74, P3, PT, R73, R0, RZ ;  /* 0x00000000494a7210 */ /* 0x000fe20007f7e0ff */
[----:B------:R0:W-:Y:S04]  /*2d950*/  @P5 STG.E.U8 desc[UR24][R76.64], R75 ;  /* 0x0000004b4c005986 */ /* 0x0001e8000c101118 */
[----:B0-----:R-:W-:-:S05]  /*2d960*/  IMAD.X R75, R78, 0x1, R72, P3 ;  /* 0x000000014e4b7824 */ /* 0x001fca00018e0648 */
[----:B------:R0:W-:Y:S01]  /*2d970*/  @P4 STG.E.U8 desc[UR24][R74.64], R83 ;  /* 0x000000534a004986 */ /* 0x0001e2000c101118 */
[----:B------:R-:W-:Y:S01]  /*2d980*/  ISETP.GE.AND P4, PT, R79, UR4, PT ;  /* 0x000000044f007c0c */ /* 0x000fe2000bf86270 */
[----:B------:R-:W0:Y:S01]  /*2d990*/  LDCU UR4, c[0x0][0x39c] ;  /* 0x00007380ff0477ac */ /* 0x000e220008000800 */
[----:B---3--:R-:W-:Y:S02]  /*2d9a0*/  F2FP.SATFINITE.E5M2.F32.PACK_AB_MERGE_C R79, R31, R30, RZ ;  /* 0x0000001e1f4f723e */ /* 0x008fe400048060ff */
[----:B------:R-:W3:Y:S04]  /*2d9b0*/  LDL.LU R30, [R1+0x660] ;  /* 0x00066000011e7983 */ /* 0x000ee80000300800 */
[----:B------:R-:W3:Y:S01]  /*2d9c0*/  LDL.LU R31, [R1+0x664] ;  /* 0x00066400011f7983 */ /* 0x000ee20000300800 */
[----:B----4-:R-:W-:-:S03]  /*2d9d0*/  F2FP.SATFINITE.E5M2.F32.PACK_AB_MERGE_C R80, R29, R28, RZ ;  /* 0x0000001c1d50723e */ /* 0x010fc600048060ff */
[----:B------:R-:W4:Y:S04]  /*2d9e0*/  LDL.LU R28, [R1+0x58] ;  /* 0x00005800011c7983 */ /* 0x000f280000300800 */
[----:B------:R-:W4:Y:S01]  /*2d9f0*/  LDL.LU R29, [R1+0x5c] ;  /* 0x00005c00011d7983 */ /* 0x000f220000300800 */
[----:B------:R-:W-:Y:S02]  /*2da00*/  ISETP.LT.AND P2, PT, R34, UR14, !P0 ;  /* 0x0000000e22007c0c */ /* 0x000fe4000c741270 */
[----:B------:R-:W-:Y:S02]  /*2da10*/  IADD3 R76, P5, PT, R73, R2, RZ ;  /* 0x00000002494c7210 */ /* 0x000fe40007fbe0ff */
[----:B-1----:R-:W-:Y:S01]  /*2da20*/  ISETP.LT.AND P3, PT, R35, UR9, !P0 ;  /* 0x0000000923007c0c */ /* 0x002fe2000c761270 */
[----:B0-----:R-:W-:Y:S01]  /*2da30*/  VIADD R75, R66, 0x18 ;  /* 0x00000018424b7836 */ /* 0x001fe20000000000 */
[----:B------:R-:W-:Y:S01]  /*2da40*/  PRMT R81, R83, 0x9910, RZ ;  /* 0x0000991053517816 */ /* 0x000fe200000000ff */
[C---:B------:R-:W-:Y:S01]  /*2da50*/  IMAD.X R77, R78.reuse, 0x1, R71, P5 ;  /* 0x000000014e4d7824 */ /* 0x040fe200028e0647 */
[----:B------:R-:W-:Y:S01]  /*2da60*/  IADD3 R74, P5, PT, R73, R68, RZ ;  /* 0x00000044494a7210 */ /* 0x000fe20007fbe0ff */
[----:B------:R-:W0:Y:S04]  /*2da70*/  LDCU UR9, c[0x0][0x398] ;  /* 0x00007300ff0977ac */ /* 0x000e280008000800 */
[----:B------:R1:W-:Y:S01]  /*2da80*/  @P2 STG.E.U8 desc[UR24][R76.64], R84 ;  /* 0x000000544c002986 */ /* 0x0003e2000c101118 */
[----:B------:R-:W-:Y:S01]  /*2da90*/  ISETP.GE.AND P2, PT, R75, UR6, PT ;  /* 0x000000064b007c0c */ /* 0x000fe2000bf46270 */
[----:B------:R-:W-:Y:S01]  /*2daa0*/  IMAD.X R75, R78, 0x1, R3, P5 ;  /* 0x000000014e4b7824 */ /* 0x000fe200028e0603 */
[----:B------:R-:W0:Y:S01]  /*2dab0*/  LDCU UR6, c[0x0][0x398] ;  /* 0x00007300ff0677ac */ /* 0x000e220008000800 */
[----:B-----5:R-:W-:-:S03]  /*2dac0*/  ISETP.LT.AND P0, PT, R37, UR10, !P0 ;  /* 0x0000000a25007c0c */ /* 0x020fc6000c701270 */
[----:B------:R5:W-:Y:S01]  /*2dad0*/  @P3 STG.E.U8 desc[UR24][R74.64], R79 ;  /* 0x0000004f4a003986 */ /* 0x000be2000c101118 */
[----:B------:R-:W-:Y:S01]  /*2dae0*/  ISETP.LT.AND P5, PT, R67, UR12, !P6 ;  /* 0x0000000c43007c0c */ /* 0x000fe2000f7a1270 */
[----:B------:R-:W0:Y:S01]  /*2daf0*/  LDCU UR10, c[0x0][0x398] ;  /* 0x00007300ff0a77ac */ /* 0x000e220008000800 */
[C---:B-1----:R-:W-:Y:S01]  /*2db00*/  IADD3 R76, P3, PT, R73.reuse, R70, RZ ;  /* 0x00000046494c7210 */ /* 0x042fe20007f7e0ff */
[----:B------:R-:W-:Y:S01]  /*2db10*/  VIADD R73, R73, UR30 ;  /* 0x0000001e49497c36 */ /* 0x000fe20008000000 */
[----:B------:R-:W1:Y:S03]  /*2db20*/  LDCU UR12, c[0x0][0x398] ;  /* 0x00007300ff0c77ac */ /* 0x000e660008000800 */
[----:B------:R-:W-:Y:S01]  /*2db30*/  IMAD.X R77, R78, 0x1, R69, P3 ;  /* 0x000000014e4d7824 */ /* 0x000fe200018e0645 */
[----:B------:R-:W-:Y:S01]  /*2db40*/  SHF.R.S32.HI R78, RZ, 0x1f, R73 ;  /* 0x0000001fff4e7819 */ /* 0x000fe20000011449 */
[----:B------:R-:W1:Y:S01]  /*2db50*/  LDCU UR14, c[0x0][0x398] ;  /* 0x00007300ff0e77ac */ /* 0x000e620008000800 */
[----:B-----5:R-:W-:-:S02]  /*2db60*/  IADD3 R74, P3, PT, R73, R0, RZ ;  /* 0x00000000494a7210 */ /* 0x020fc40007f7e0ff */
[----:B------:R5:W-:Y:S03]  /*2db70*/  @P0 STG.E.U8 desc[UR24][R76.64], R80 ;  /* 0x000000504c000986 */ /* 0x000be6000c101118 */
[----:B------:R-:W-:Y:S01]  /*2db80*/  IMAD.X R75, R78, 0x1, R72, P3 ;  /* 0x000000014e4b7824 */ /* 0x000fe200018e0648 */
[----:B0-----:R-:W-:Y:S01]  /*2db90*/  ISETP.LT.AND P3, PT, R34, UR6, !P6 ;  /* 0x0000000622007c0c */ /* 0x001fe2000f761270 */
[----:B------:R-:W0:Y:S01]  /*2dba0*/  LDCU UR6, c[0x0][0x398] ;  /* 0x00007300ff0677ac */ /* 0x000e220008000800 */
[----:B-----5:R-:W-:Y:S02]  /*2dbb0*/  SHF.R.S32.HI R76, RZ, 0x8, R81 ;  /* 0x00000008ff4c7819 */ /* 0x020fe40000011451 */
[----:B------:R-:W-:-:S03]  /*2dbc0*/  PRMT R77, R84, 0x9910, RZ ;  /* 0x00009910544d7816 */ /* 0x000fc600000000ff */
[----:B------:R5:W-:Y:S01]  /*2dbd0*/  @P5 STG.E.U8 desc[UR24][R74.64], R76 ;  /* 0x0000004c4a005986 */ /* 0x000be2000c101118 */
[----:B------:R-:W-:Y:S01]  /*2dbe0*/  ISETP.LT.AND P0, PT, R35, UR9, !P6 ;  /* 0x0000000923007c0c */ /* 0x000fe2000f701270 */
[----:B------:R-:W0:Y:S01]  /*2dbf0*/  LDCU UR9, c[0x0][0x398] ;  /* 0x00007300ff0977ac */ /* 0x000e220008000800 */
[----:B------:R-:W-:Y:S02]  /*2dc00*/  PRMT R81, R79, 0x9910, RZ ;  /* 0x000099104f517816 */ /* 0x000fe400000000ff */
[----:B-----5:R-:W-:Y:S01]  /*2dc10*/  IADD3 R76, P5, PT, R73, R2, RZ ;  /* 0x00000002494c7210 */ /* 0x020fe20007fbe0ff */
[----:B------:R-:W-:Y:S02]  /*2dc20*/  IMAD.MOV.U32 R74, RZ, RZ, R77 ;  /* 0x000000ffff4a7224 */ /* 0x000fe400078e004d */
[----:B------:R-:W-:Y:S02]  /*2dc30*/  VIADD R75, R66, 0x19 ;  /* 0x00000019424b7836 */ /* 0x000fe40000000000 */
[----:B------:R-:W-:Y:S01]  /*2dc40*/  IMAD.X R77, R78, 0x1, R71, P5 ;  /* 0x000000014e4d7824 */ /* 0x000fe200028e0647 */
[----:B------:R-:W-:-:S02]  /*2dc50*/  SHF.R.S32.HI R79, RZ, 0x8, R74 ;  /* 0x00000008ff4f7819 */ /* 0x000fc4000001144a */
[----:B------:R-:W-:-:S03]  /*2dc60*/  IADD3 R74, P5, PT, R73, R68, RZ ;  /* 0x00000044494a7210 */ /* 0x000fc60007fbe0ff */
[----:B------:R5:W-:Y:S01]  /*2dc70*/  @P3 STG.E.U8 desc[UR24][R76.64], R79 ;  /* 0x0000004f4c003986 */ /* 0x000be2000c101118 */
[----:B------:R-:W-:Y:S01]  /*2dc80*/  ISETP.GE.AND P3, PT, R75, UR4, PT ;  /* 0x000000044b007c0c */ /* 0x000fe2000bf66270 */
[----:B------:R-:W-:Y:S01]  /*2dc90*/  IMAD.X R75, R78, 0x1, R3, P5 ;  /* 0x000000014e4b7824 */ /* 0x000fe200028e0603 */
[----:B------:R-:W-:Y:S01]  /*2dca0*/  ISETP.LT.AND P6, PT, R37, UR10, !P6 ;  /* 0x0000000a25007c0c */ /* 0x000fe2000f7c1270 */
[----:B------:R-:W1:Y:S01]  /*2dcb0*/  LDCU UR10, c[0x0][0x398] ;  /* 0x00007300ff0a77ac */ /* 0x000e620008000800 */
[----:B-----5:R-:W-:Y:S01]  /*2dcc0*/  SHF.R.S32.HI R76, RZ, 0x8, R81 ;  /* 0x00000008ff4c7819 */ /* 0x020fe20000011451 */
[----:B------:R-:W5:Y:S04]  /*2dcd0*/  LDCU UR4, c[0x0][0x39c] ;  /* 0x00007380ff0477ac */ /* 0x000f680008000800 */
[----:B------:R1:W-:Y:S01]  /*2dce0*/  @P0 STG.E.U8 desc[UR24][R74.64], R76 ;  /* 0x0000004c4a000986 */ /* 0x0003e2000c101118 */
[----:B0-----:R-:W-:Y:S01]  /*2dcf0*/  ISETP.LT.AND P5, PT, R67, UR6, !P1 ;  /* 0x0000000643007c0c */ /* 0x001fe2000cfa1270 */
[----:B------:R-:W0:Y:S01]  /*2dd00*/  LDCU UR6, c[0x0][0x398] ;  /* 0x00007300ff0677ac */ /* 0x000e220008000800 */
[----:B------:R-:W-:-:S02]  /*2dd10*/  PRMT R80, R80, 0x9910, RZ ;  /* 0x0000991050507816 */ /* 0x000fc400000000ff */
[C---:B-1----:R-:W-:Y:S01]  /*2dd20*/  IADD3 R76, P0, PT, R73.reuse, R70, RZ ;  /* 0x00000046494c7210 */ /* 0x042fe20007f1e0ff */
[----:B------:R-:W-:Y:S01]  /*2dd30*/  VIADD R73, R73, UR30 ;  /* 0x0000001e49497c36 */ /* 0x000fe20008000000 */
[----:B------:R-:W-:-:S03]  /*2dd40*/  SHF.R.S32.HI R80, RZ, 0x8, R80 ;  /* 0x00000008ff507819 */ /* 0x000fc60000011450 */
[----:B------:R-:W-:Y:S01]  /*2dd50*/  IMAD.X R77, R78, 0x1, R69, P0 ;  /* 0x000000014e4d7824 */ /* 0x000fe200000e0645 */
[----:B------:R-:W-:Y:S02]  /*2dd60*/  SHF.R.S32.HI R79, RZ, 0x1f, R73 ;  /* 0x0000001fff4f7819 */ /* 0x000fe40000011449 */
[----:B------:R-:W-:Y:S02]  /*2dd70*/  IADD3 R74, P0, PT, R73, R0, RZ ;  /* 0x00000000494a7210 */ /* 0x000fe40007f1e0ff */
[----:B------:R-:W-:Y:S01]  /*2dd80*/  F2FP.SATFINITE.E5M2.F32.PACK_AB_MERGE_C R81, R38, R41, RZ ;  /* 0x000000292651723e */ /* 0x000fe200048060ff */
[----:B------:R1:W-:Y:S02]  /*2dd90*/  @P6 STG.E.U8 desc[UR24][R76.64], R80 ;  /* 0x000000504c006986 */ /* 0x0003e4000c101118 */
[----:B------:R-:W-:Y:S01]  /*2dda0*/  IMAD.X R75, R79, 0x1, R72, P0 ;  /* 0x000000014f4b7824 */ /* 0x000fe200000e0648 */
[----:B------:R-:W-:Y:S01]  /*2ddb0*/  ISETP.LT.AND P0, PT, R34, UR9, !P1 ;  /* 0x0000000922007c0c */ /* 0x000fe2000cf01270 */
[----:B------:R-:W-:Y:S01]  /*2ddc0*/  VIADD R78, R66, 0x1a ;  /* 0x0000001a424e7836 */ /* 0x000fe20000000000 */
[----:B------:R-:W-:Y:S01]  /*2ddd0*/  F2FP.SATFINITE.E5M2.F32.PACK_AB_MERGE_C R82, R36, R39, RZ ;  /* 0x000000272452723e */ /* 0x000fe200048060ff */
[----:B------:R-:W0:Y:S01]  /*2dde0*/  LDCU UR9, c[0x0][0x398] ;  /* 0x00007300ff0977ac */ /* 0x000e220008000800 */
[----:B------:R2:W-:Y:S01]  /*2ddf0*/  @P5 STG.E.U8 desc[UR24][R74.64], R81 ;  /* 0x000000514a005986 */ /* 0x0005e2000c101118 */
[----:B------:R-:W-:-:S02]  /*2de00*/  ISETP.LT.AND P5, PT, R35, UR10, !P1 ;  /* 0x0000000a23007c0c */ /* 0x000fc4000cfa1270 */
[----:B-1----:R-:W-:Y:S01]  /*2de10*/  IADD3 R76, P6, PT, R73, R2, RZ ;  /* 0x00000002494c7210 */ /* 0x002fe20007fde0ff */
[----:B------:R-:W1:Y:S04]  /*2de20*/  LDCU UR10, c[0x0][0x398] ;  /* 0x00007300ff0a77ac */ /* 0x000e680008000800 */
[----:B------:R-:W-:Y:S01]  /*2de30*/  IMAD.X R77, R79, 0x1, R71, P6 ;  /* 0x000000014f4d7824 */ /* 0x000fe200030e0647 */
[----:B--2---:R-:W-:Y:S02]  /*2de40*/  IADD3 R74, P6, PT, R73, R68, RZ ;  /* 0x00000044494a7210 */ /* 0x004fe40007fde0ff */
[----:B------:R-:W-:Y:S02]  /*2de50*/  F2FP.SATFINITE.E5M2.F32.PACK_AB_MERGE_C R80, R33, R32, RZ ;  /* 0x000000202150723e */ /* 0x000fe400048060ff */
[----:B------:R-:W-:Y:S01]  /*2de60*/  @P0 STG.E.U8 desc[UR24][R76.64], R82 ;  /* 0x000000524c000986 */ /* 0x000fe2000c101118 */
[----:B------:R-:W-:Y:S01]  /*2de70*/  IMAD.X R75, R79, 0x1, R3, P6 ;  /* 0x000000014f4b7824 */ /* 0x000fe200030e0603 */
[----:B-----5:R-:W-:-:S02]  /*2de80*/  ISETP.GE.AND P0, PT, R78, UR4, PT ;  /* 0x000000044e007c0c */ /* 0x020fc4000bf06270 */
[----:B------:R-:W2:Y:S01]  /*2de90*/  LDL.LU R32, [R1+0x460] ;  /* 0x0004600001207983 */ /* 0x000ea20000300800 */
[C---:B------:R-:W-:Y:S01]  /*2dea0*/  IADD3 R78, P6, PT, R73.reuse, R70, RZ ;  /* 0x00000046494e7210 */ /* 0x040fe20007fde0ff */
[----:B------:R-:W5:Y:S02]  /*2deb0*/  LDCU UR4, c[0x0][0x398] ;  /* 0x00007300ff0477ac */ /* 0x000f640008000800 */
[----:B------:R0:W-:Y:S04]  /*2dec0*/  @P5 STG.E.U8 desc[UR24][R74.64], R80 ;  /* 0x000000504a005986 */ /* 0x0001e8000c101118 */
[----:B------:R-:W2:Y:S01]  /*2ded0*/  LDL.LU R33, [R1+0x464] ;  /* 0x0004640001217983 */ /* 0x000ea20000300800 */
[----:B0-----:R-:W-:Y:S01]  /*2dee0*/  VIADD R74, R73, UR30 ;  /* 0x0000001e494a7c36 */ /* 0x001fe20008000000 */
[----:B------:R-:W-:-:S02]  /*2def0*/  PRMT R73, R81, 0x9910, RZ ;  /* 0x0000991051497816 */ /* 0x000fc400000000ff */
[----:B---3--:R-:W-:Y:S02]  /*2df00*/  F2FP.SATFINITE.E5M2.F32.PACK_AB_MERGE_C R84, R31, R30, RZ ;  /* 0x0000001e1f54723e */ /* 0x008fe400048060ff */
[----:B------:R-:W3:Y:S04]  /*2df10*/  LDL.LU R30, [R1+0x260] ;  /* 0x00026000011e7983 */ /* 0x000ee80000300800 */
[----:B------:R-:W3:Y:S01]  /*2df20*/  LDL.LU R31, [R1+0x264] ;  /* 0x00026400011f7983 */ /* 0x000ee20000300800 */
[----:B----4-:R-:W-:-:S03]  /*2df30*/  F2FP.SATFINITE.E5M2.F32.PACK_AB_MERGE_C R81, R29, R28, RZ ;  /* 0x0000001c1d51723e */ /* 0x010fc600048060ff */
[----:B------:R-:W4:Y:S04]  /*2df40*/  LDL.LU R28, [R1+0x60] ;  /* 0x00006000011c7983 */ /* 0x000f280000300800 */
[----:B------:R-:W4:Y:S01]  /*2df50*/  LDL.LU R29, [R1+0x64] ;  /* 0x00006400011d7983 */ /* 0x000f220000300800 */
[----:B------:R-:W-:Y:S01]  /*2df60*/  ISETP.LT.AND P1, PT, R37, UR6, !P1 ;  /* 0x0000000625007c0c */ /* 0x000fe2000cf21270 */
[----:B------:R-:W-:Y:S01]  /*2df70*/  IMAD.X R79, R79, 0x1, R69, P6 ;  /* 0x000000014f4f7824 */ /* 0x000fe200030e0645 */
[----:B------:R-:W-:Y:S01]  /*2df80*/  ISETP.LT.AND P5, PT, R67, UR9, !P4 ;  /* 0x0000000943007c0c */ /* 0x000fe2000e7a1270 */
[----:B------:R-:W0:Y:S01]  /*2df90*/  LDCU UR6, c[0x0][0x398] ;  /* 0x00007300ff0677ac */ /* 0x000e220008000800 */
[----:B------:R-:W-:Y:S02]  /*2dfa0*/  SHF.R.S32.HI R75, RZ, 0x1f, R74 ;  /* 0x0000001fff4b7819 */ /* 0x000fe4000001144a */
[----:B------:R-:W-:Y:S01]  /*2dfb0*/  IADD3 R76, P6, PT, R74, R0, RZ ;  /* 0x000000004a4c7210 */ /* 0x000fe20007fde0ff */
[----:B------:R-:W0:Y:S01]  /*2dfc0*/  LDCU UR9, c[0x0][0x398] ;  /* 0x00007300ff0977ac */ /* 0x000e220008000800 */
[----:B------:R-:W-:-:S03]  /*2dfd0*/  SHF.R.S32.HI R73, RZ, 0x8, R73 ;  /* 0x00000008ff497819 */ /* 0x000fc60000011449 */
[----:B------:R-:W-:Y:S01]  /*2dfe0*/  IMAD.X R77, R75, 0x1, R72, P6 ;  /* 0x000000014b4d7824 */ /* 0x000fe200030e0648 */
[----:B------:R-:W-:Y:S01]  /*2dff0*/  PRMT R82, R82, 0x9910, RZ ;  /* 0x0000991052527816 */ /* 0x000fe200000000ff */
[----:B------:R0:W-:Y:S04]  /*2e000*/  @P1 STG.E.U8 desc[UR24][R78.64], R81 ;  /* 0x000000514e001986 */ /* 0x0001e8000c101118 */
[----:B------:R1:W-:Y:S01]  /*2e010*/  @P5 STG.E.U8 desc[UR24][R76.64], R73 ;  /* 0x000000494c005986 */ /* 0x0003e2000c101118 */
[----:B-----5:R-:W-:Y:S01]  /*2e020*/  ISETP.LT.AND P5, PT, R34, UR4, !P4 ;  /* 0x0000000422007c0c */ /* 0x020fe2000e7a1270 */
[----:B------:R-:W5:Y:S01]  /*2e030*/  LDCU UR4, c[0x0][0x39c] ;  /* 0x00007380ff0477ac */ /* 0x000f620008000800 */
[----:B0-----:R-:W-:Y:S02]  /*2e040*/  IADD3 R78, P6, PT, R74, R2, RZ ;  /* 0x000000024a4e7210 */ /* 0x001fe40007fde0ff */
[----:B-1----:R-:W-:Y:S01]  /*2e050*/  PRMT R73, R80, 0x9910, RZ ;  /* 0x0000991050497816 */ /* 0x002fe200000000ff */
[----:B------:R-:W-:-:S02]  /*2e060*/  IMAD.MOV.U32 R80, RZ, RZ, R82 ;  /* 0x000000ffff507224 */ /* 0x000fc400078e0052 */
[----:B------:R-:W-:Y:S01]  /*2e070*/  IMAD.X R79, R75, 0x1, R71, P6 ;  /* 0x000000014b4f7824 */ /* 0x000fe200030e0647 */
[----:B------:R-:W-:Y:S01]  /*2e080*/  ISETP.LT.AND P1, PT, R35, UR10, !P4 ;  /* 0x0000000a23007c0c */ /* 0x000fe2000e721270 */
[----:B------:R-:W0:Y:S01]  /*2e090*/  LDCU UR10, c[0x0][0x398] ;  /* 0x00007300ff0a77ac */ /* 0x000e220008000800 */
[----:B------:R-:W-:Y:S02]  /*2e0a0*/  SHF.R.S32.HI R80, RZ, 0x8, R80 ;  /* 0x00000008ff507819 */ /* 0x000fe40000011450 */
[----:B------:R-:W-:Y:S01]  /*2e0b0*/  ISETP.LT.AND P4, PT, R37, UR6, !P4 ;  /* 0x0000000625007c0c */ /* 0x000fe2000e781270 */
[----:B------:R-:W1:Y:S01]  /*2e0c0*/  LDCU UR6, c[0x0][0x39c] ;  /* 0x00007380ff0677ac */ /* 0x000e620008000800 */
[----:B------:R-:W-:Y:S01]  /*2e0d0*/  IADD3 R76, P6, PT, R74, R68, RZ ;  /* 0x000000444a4c7210 */ /* 0x000fe20007fde0ff */
[----:B------:R0:W-:Y:S01]  /*2e0e0*/  @P5 STG.E.U8 desc[UR24][R78.64], R80 ;  /* 0x000000504e005986 */ /* 0x0001e2000c101118 */
[----:B------:R-:W-:Y:S02]  /*2e0f0*/  PRMT R82, R81, 0x9910, RZ ;  /* 0x0000991051527816 */ /* 0x000fe400000000ff */
[----:B------:R-:W-:Y:S01]  /*2e100*/  SHF.R.S32.HI R73, RZ, 0x8, R73 ;  /* 0x00000008ff497819 */ /* 0x000fe20000011449 */
[----:B------:R-:W-:Y:S01]  /*2e110*/  IMAD.X R77, R75, 0x1, R3, P6 ;  /* 0x000000014b4d7824 */ /* 0x000fe200030e0603 */
[----:B------:R-:W-:Y:S01]  /*2e120*/  SHF.R.S32.HI R82, RZ, 0x8, R82 ;  /* 0x00000008ff527819 */ /* 0x000fe20000011452 */
[----:B------:R-:W-:Y:S01]  /*2e130*/  VIADD R81, R66, 0x1b ;  /* 0x0000001b42517836 */ /* 0x000fe20000000000 */
[----:B0-----:R-:W-:-:S02]  /*2e140*/  IADD3 R78, P5, PT, R74, R70, RZ ;  /* 0x000000464a4e7210 */ /* 0x001fc40007fbe0ff */
[----:B------:R0:W-:Y:S03]  /*2e150*/  @P1 STG.E.U8 desc[UR24][R76.64], R73 ;  /* 0x000000494c001986 */ /* 0x0001e6000c101118 */
[----:B------:R-:W-:-:S05]  /*2e160*/  IMAD.X R79, R75, 0x1, R69, P5 ;  /* 0x000000014b4f7824 */ /* 0x000fca00028e0645 */
[----:B------:R3:W-:Y:S01]  /*2e170*/  @P4 STG.E.U8 desc[UR24][R78.64], R82 ;  /* 0x000000524e004986 */ /* 0x0007e2000c101118 */
[----:B-----5:R-:W-:Y:S01]  /*2e180*/  ISETP.GE.AND P4, PT, R81, UR4, PT ;  /* 0x0000000451007c0c */ /* 0x020fe2000bf86270 */
[----:B------:R-:W5:Y:S01]  /*2e190*/  LDCU UR4, c[0x0][0x398] ;  /* 0x00007300ff0477ac */ /* 0x000f620008000800 */
[----:B----4-:R-:W-:Y:S02]  /*2e1a0*/  F2FP.SATFINITE.E5M2.F32.PACK_AB_MERGE_C R81, R29, R28, RZ ;  /* 0x0000001c1d51723e */ /* 0x010fe400048060ff */
[----:B------:R-:W4:Y:S04]  /*2e1b0*/  LDL.LU R28, [R1+0x668] ;  /* 0x00066800011c7983 */ /* 0x000f280000300800 */
[----:B------:R-:W4:Y:S01]  /*2e1c0*/  LDL.LU R29, [R1+0x66c] ;  /* 0x00066c00011d7983 */ /* 0x000f220000300800 */
[----:B0-----:R-:W-:Y:S01]  /*2e1d0*/  VIADD R73, R74, UR30 ;  /* 0x0000001e4a497c36 */ /* 0x001fe20008000000 */
[----:B------:R-:W-:Y:S01]  /*2e1e0*/  ISETP.LT.AND P1, PT, R67, UR9, !P2 ;  /* 0x0000000943007c0c */ /* 0x000fe2000d721270 */
[----:B------:R-:W0:Y:S03]  /*2e1f0*/  LDCU UR9, c[0x0][0x398] ;  /* 0x00007300ff0977ac */ /* 0x000e260008000800 */
[----:B------:R-:W-:-:S02]  /*2e200*/  SHF.R.S32.HI R80, RZ, 0x1f, R73 ;  /* 0x0000001fff507819 */ /* 0x000fc40000011449 */
[C---:B------:R-:W-:Y:S02]  /*2e210*/  IADD3 R76, P6, PT, R73.reuse, R0, RZ ;  /* 0x00000000494c7210 */ /* 0x040fe40007fde0ff */
[----:B------:R-:W-:Y:S01]  /*2e220*/  ISETP.LT.AND P5, PT, R34, UR12, !P2 ;  /* 0x0000000c22007c0c */ /* 0x000fe2000d7a1270 */
[----:B------:R-:W0:Y:S02]  /*2e230*/  LDCU UR12, c[0x0][0x398] ;  /* 0x00007300ff0c77ac */ /* 0x000e240008000800 */
[C---:B------:R-:W-:Y:S01]  /*2e240*/  IMAD.X R77, R80.reuse, 0x1, R72, P6 ;  /* 0x00000001504d7824 */ /* 0x040fe200030e0648 */
[----:B------:R-:W-:Y:S02]  /*2e250*/  IADD3 R74, P6, PT, R73, R2, RZ ;  /* 0x00000002494a7210 */ /* 0x000fe40007fde0ff */
[----:B--2---:R-:W-:Y:S02]  /*2e260*/  F2FP.SATFINITE.E5M2.F32.PACK_AB_MERGE_C R83, R33, R32, RZ ;  /* 0x000000202153723e */ /* 0x004fe400048060ff */
[----:B------:R-:W2:Y:S01]  /*2e270*/  LDL.LU R32, [R1+0x468] ;  /* 0x0004680001207983 */ /* 0x000ea20000300800 */
[----:B------:R-:W-:Y:S01]  /*2e280*/  IMAD.X R75, R80, 0x1, R71, P6 ;  /* 0x00000001504b7824 */ /* 0x000fe200030e0647 */
[----:B---3--:R-:W-:-:S02]  /*2e290*/  F2FP.SATFINITE.E5M2.F32.PACK_AB_MERGE_C R82, R31, R30, RZ ;  /* 0x0000001e1f52723e */ /* 0x008fc400048060ff */
[----:B------:R3:W-:Y:S01]  /*2e2a0*/  @P1 STG.E.U8 desc[UR24][R76.64], R84 ;  /* 0x000000544c001986 */ /* 0x0007e2000c101118 */
[----:B------:R-:W-:-:S03]  /*2e2b0*/  PRMT R78, R83, 0x9910, RZ ;  /* 0x00009910534e7816 */ /* 0x000fc600000000ff */
[----:B------:R-:W2:Y:S04]  /*2e2c0*/  LDL.LU R33, [R1+0x46c] ;  /* 0x00046c0001217983 */ /* 0x000ea80000300800 */
[----:B------:R4:W-:Y:S04]  /*2e2d0*/  @P5 STG.E.U8 desc[UR24][R74.64], R83 ;  /* 0x000000534a005986 */ /* 0x0009e8000c101118 */
[----:B------:R-:W2:Y:S04]  /*2e2e0*/  LDL.LU R30, [R1+0x268] ;  /* 0x00026800011e7983 */ /* 0x000ea80000300800 */
[----:B------:R-:W2:Y:S01]  /*2e2f0*/  LDL.LU R31, [R1+0x26c] ;  /* 0x00026c00011f7983 */ /* 0x000ea20000300800 */
[----:B------:R-:W-:Y:S01]  /*2e300*/  ISETP.LT.AND P5, PT, R35, UR10, !P2 ;  /* 0x0000000a23007c0c */ /* 0x000fe2000d7a1270 */
[----:B------:R-:W0:Y:S01]  /*2e310*/  LDCU UR10, c[0x0][0x398] ;  /* 0x00007300ff0a77ac */ /* 0x000e220008000800 */
[----:B------:R-:W-:-:S02]  /*2e320*/  ISETP.LT.AND P1, PT, R37, UR14, !P2 ;  /* 0x0000000e25007c0c */ /* 0x000fc4000d721270 */
[----:B---3--:R-:W-:Y:S02]  /*2e330*/  IADD3 R76, P2, PT, R73, R68, RZ ;  /* 0x00000044494c7210 */ /* 0x008fe40007f5e0ff */
[----:B----4-:R-:W-:Y:S01]  /*2e340*/  F2FP.SATFINITE.E5M2.F32.PACK_AB_MERGE_C R83, R29, R28, RZ ;  /* 0x0000001c1d53723e */ /* 0x010fe200048060ff */
[----:B------:R-:W-:Y:S01]  /*2e350*/  VIADD R75, R66, 0x1c ;  /* 0x0000001c424b7836 */ /* 0x000fe20000000000 */
[----:B------:R-:W3:Y:S01]  /*2e360*/  LDL.LU R28, [R1+0x68] ;  /* 0x00006800011c7983 */ /* 0x000ee20000300800 */
[----:B------:R-:W-:Y:S01]  /*2e370*/  IADD3 R74, P6, PT, R73, R70, RZ ;  /* 0x00000046494a7210 */ /* 0x000fe20007fde0ff */
[----:B------:R-:W4:Y:S02]  /*2e380*/  LDCU UR14, c[0x0][0x398] ;  /* 0x00007300ff0e77ac */ /* 0x000f240008000800 */
[----:B------:R-:W3:Y:S01]  /*2e390*/  LDL.LU R29, [R1+0x6c] ;  /* 0x00006c00011d7983 */ /* 0x000ee20000300800 */
[C---:B------:R-:W-:Y:S01]  /*2e3a0*/  IMAD.X R77, R80.reuse, 0x1, R3, P2 ;  /* 0x00000001504d7824 */ /* 0x040fe200010e0603 */
[----:B-1----:R-:W-:Y:S01]  /*2e3b0*/  ISETP.GE.AND P2, PT, R75, UR6, PT ;  /* 0x000000064b007c0c */ /* 0x002fe2000bf46270 */
[----:B------:R-:W-:Y:S01]  /*2e3c0*/  VIADD R73, R73, UR30 ;  /* 0x0000001e49497c36 */ /* 0x000fe20008000000 */
[----:B------:R-:W1:Y:S01]  /*2e3d0*/  LDCU UR6, c[0x0][0x398] ;  /* 0x00007300ff0677ac */ /* 0x000e620008000800 */
[----:B------:R-:W-:Y:S01]  /*2e3e0*/  IMAD.X R75, R80, 0x1, R69, P6 ;  /* 0x00000001504b7824 */ /* 0x000fe200030e0645 */
[----:B------:R4:W-:Y:S02]  /*2e3f0*/  @P5 STG.E.U8 desc[UR24][R76.64], R82 ;  /* 0x000000524c005986 */ /* 0x0009e4000c101118 */
[----:B------:R-:W-:-:S02]  /*2e400*/  SHF.R.S32.HI R79, RZ, 0x1f, R73 ;  /* 0x0000001fff4f7819 */ /* 0x000fc40000011449 */
[----:B------:R1:W-:Y:S01]  /*2e410*/  @P1 STG.E.U8 desc[UR24][R74.64], R81 ;  /* 0x000000514a001986 */ /* 0x0003e2000c101118 */
[----:B-----5:R-:W-:Y:S01]  /*2e420*/  ISETP.LT.AND P5, PT, R67, UR4, !P3 ;  /* 0x0000000443007c0c */ /* 0x020fe2000dfa1270 */
[----:B------:R-:W5:Y:S01]  /*2e430*/  LDCU UR4, c[0x0][0x39c] ;  /* 0x00007380ff0477ac */ /* 0x000f620008000800 */
[----:B0-----:R-:W-:Y:S01]  /*2e440*/  ISETP.LT.AND P1, PT, R34, UR9, !P3 ;  /* 0x0000000922007c0c */ /* 0x001fe2000df21270 */
[----:B------:R-:W5:Y:S01]  /*2e450*/  LDL.LU R39, [R1+0x670] ;  /* 0x0006700001277983 */ /* 0x000f620000300800 */
[----:B------:R-:W-:Y:S01]  /*2e460*/  PRMT R80, R84, 0x9910, RZ ;  /* 0x0000991054507816 */ /* 0x000fe200000000ff */
[----:B------:R-:W0:Y:S01]  /*2e470*/  LDCU UR9, c[0x0][0x398] ;  /* 0x00007300ff0977ac */ /* 0x000e220008000800 */
[----:B----4-:R-:W-:Y:S01]  /*2e480*/  IADD3 R76, P6, PT, R73, R0, RZ ;  /* 0x00000000494c7210 */ /* 0x010fe20007fde0ff */
[----:B------:R-:W5:Y:S04]  /*2e490*/  LDL.LU R36, [R1+0x674] ;  /* 0x0006740001247983 */ /* 0x000f680000300800 */
[----:B------:R-:W-:Y:S01]  /*2e4a0*/  IMAD.X R77, R79, 0x1, R72, P6 ;  /* 0x000000014f4d7824 */ /* 0x000fe200030e0648 */
[----:B-1----:R-:W-:-:S02]  /*2e4b0*/  IADD3 R74, P6, PT, R73, R2, RZ ;  /* 0x00000002494a7210 */ /* 0x002fc40007fde0ff */
[----:B------:R-:W-:Y:S02]  /*2e4c0*/  SHF.R.S32.HI R80, RZ, 0x8, R80 ;  /* 0x00000008ff507819 */ /* 0x000fe40000011450 */
[----:B------:R-:W-:Y:S01]  /*2e4d0*/  SHF.R.S32.HI R78, RZ, 0x8, R78 ;  /* 0x00000008ff4e7819 */ /* 0x000fe2000001144e */
[----:B------:R-:W-:Y:S02]  /*2e4e0*/  IMAD.X R75, R79, 0x1, R71, P6 ;  /* 0x000000014f4b7824 */ /* 0x000fe400030e0647 */
[----:B------:R1:W-:Y:S04]  /*2e4f0*/  @P5 STG.E.U8 desc[UR24][R76.64], R80 ;  /* 0x000000504c005986 */ /* 0x0003e8000c101118 */
[----:B------:R4:W-:Y:S01]  /*2e500*/  @P1 STG.E.U8 desc[UR24][R74.64], R78 ;  /* 0x0000004e4a001986 */ /* 0x0009e2000c101118 */
[----:B------:R-:W-:Y:S01]  /*2e510*/  ISETP.LT.AND P1, PT, R35, UR6, !P3 ;  /* 0x0000000623007c0c */ /* 0x000fe2000df21270 */
[----:B------:R-:W0:Y:S01]  /*2e520*/  LDCU UR6, c[0x0][0x39c] ;  /* 0x00007380ff0677ac */ /* 0x000e220008000800 */
[----:B------:R-:W-:-:S02]  /*2e530*/  PRMT R82, R82, 0x9910, RZ ;  /* 0x0000991052527816 */ /* 0x000fc400000000ff */
[----:B-1----:R-:W-:Y:S02]  /*2e540*/  IADD3 R80, P6, PT, R73, R68, RZ ;  /* 0x0000004449507210 */ /* 0x002fe40007fde0ff */
[----:B------:R-:W-:Y:S02]  /*2e550*/  SHF.R.S32.HI R82, RZ, 0x8, R82 ;  /* 0x00000008ff527819 */ /* 0x000fe40000011452 */
[----:B----4-:R-:W-:Y:S01]  /*2e560*/  PRMT R74, R81, 0x9910, RZ ;  /* 0x00009910514a7816 */ /* 0x010fe200000000ff */
[----:B------:R-:W-:-:S05]  /*2e570*/  IMAD.X R81, R79, 0x1, R3, P6 ;  /* 0x000000014f517824 */ /* 0x000fca00030e0603 */
[----:B------:R2:W-:Y:S02]  /*2e580*/  @P1 STG.E.U8 desc[UR24][R80.64], R82 ;  /* 0x0000005250001986 */ /* 0x0005e4000c101118 */
[----:B--2---:R-:W-:Y:S02]  /*2e590*/  F2FP.SATFINITE.E5M2.F32.PACK_AB_MERGE_C R82, R33, R32, RZ ;  /* 0x000000202152723e */ /* 0x004fe400048060ff */
[----:B------:R-:W2:Y:S01]  /*2e5a0*/  LDL.LU R32, [R1+0x470] ;  /* 0x0004700001207983 */ /* 0x000ea20000300800 */
[----:B------:R-:W-:-:S03]  /*2e5b0*/  F2FP.SATFINITE.E5M2.F32.PACK_AB_MERGE_C R80, R31, R30, RZ ;  /* 0x0000001e1f50723e */ /* 0x000fc600048060ff */
[----:B------:R-:W2:Y:S04]  /*2e5c0*/  LDL.LU R33, [R1+0x474] ;  /* 0x0004740001217983 */ /* 0x000ea80000300800 */
[----:B------:R-:W4:Y:S04]  /*2e5d0*/  LDL.LU R30, [R1+0x270] ;  /* 0x00027000011e7983 */ /* 0x000f280000300800 */
[----:B------:R-:W4:Y:S01]  /*2e5e0*/  LDL.LU R31, [R1+0x274] ;  /* 0x00027400011f7983 */ /* 0x000f220000300800 */
[----:B---3--:R-:W-:-:S03]  /*2e5f0*/  F2FP.SATFINITE.E5M2.F32.PACK_AB_MERGE_C R81, R29, R28, RZ ;  /* 0x0000001c1d51723e */ /* 0x008fc600048060ff */
[----:B------:R-:W3:Y:S04]  /*2e600*/  LDL.LU R28, [R1+0x70] ;  /* 0x00007000011c7983 */ /* 0x000ee80000300800 */
[----:B------:R-:W3:Y:S01]  /*2e610*/  LDL.LU R29, [R1+0x74] ;  /* 0x00007400011d7983 */ /* 0x000ee20000300800 */
[----:B------:R-:W-:Y:S01]  /*2e620*/  ISETP.LT.AND P3, PT, R37, UR10, !P3 ;  /* 0x0000000a25007c0c */ /* 0x000fe2000df61270 */
[C---:B------:R-:W-:Y:S01]  /*2e630*/  VIADD R75, R73.reuse, UR30 ;  /* 0x0000001e494b7c36 */ /* 0x040fe20008000000 */
[----:B------:R-:W-:Y:S01]  /*2e640*/  IADD3 R78, P6, PT, R73, R70, RZ ;  /* 0x00000046494e7210 */ /* 0x000fe20007fde0ff */
[----:B------:R-:W1:Y:S01]  /*2e650*/  LDCU UR10, c[0x0][0x398] ;  /* 0x00007300ff0a77ac */ /* 0x000e620008000800 */
[----:B------:R-:W-:Y:S01]  /*2e660*/  ISETP.LT.AND P5, PT, R67, UR12, !P0 ;  /* 0x0000000c43007c0c */ /* 0x000fe2000c7a1270 */
[----:B------:R-:W3:Y:S01]  /*2e670*/  LDL.LU R43, [R1+0x678] ;  /* 0x00067800012b7983 */ /* 0x000ee20000300800 */
[----:B------:R-:W-:Y:S01]  /*2e680*/  SHF.R.S32.HI R74, RZ, 0x8, R74 ;  /* 0x00000008ff4a7819 */ /* 0x000fe2000001144a */
[----:B------:R-:W-:Y:S01]  /*2e690*/  IMAD.X R79, R79, 0x1, R69, P6 ;  /* 0x000000014f4f7824 */ /* 0x000fe200030e0645 */
[----:B------:R-:W-:Y:S01]  /*2e6a0*/  SHF.R.S32.HI R73, RZ, 0x1f, R75 ;  /* 0x0000001fff497819 */ /* 0x000fe2000001144b */
[----:B------:R-:W3:Y:S01]  /*2e6b0*/  LDL.LU R40, [R1+0x67c] ;  /* 0x00067c0001287983 */ /* 0x000ee20000300800 */
[----:B------:R-:W-:Y:S01]  /*2e6c0*/  IADD3 R76, P6, PT, R75, R0, RZ ;  /* 0x000000004b4c7210 */ /* 0x000fe20007fde0ff */
[----:B------:R-:W1:Y:S02]  /*2e6d0*/  LDCU UR12, c[0x0][0x398] ;  /* 0x00007300ff0c77ac */ /* 0x000e640008000800 */
[----:B------:R5:W-:Y:S01]  /*2e6e0*/  @P3 STG.E.U8 desc[UR24][R78.64], R74 ;  /* 0x0000004a4e003986 */ /* 0x000be2000c101118 */
[----:B0-----:R-:W-:Y:S01]  /*2e6f0*/  ISETP.LT.AND P3, PT, R34, UR9, !P0 ;  /* 0x0000000922007c0c */ /* 0x001fe2000c761270 */
[----:B------:R-:W-:Y:S01]  /*2e700*/  IMAD.X R77, R73, 0x1, R72, P6 ;  /* 0x00000001494d7824 */ /* 0x000fe200030e0648 */
[----:B------:R-:W0:Y:S01]  /*2e710*/  LDCU UR9, c[0x0][0x398] ;  /* 0x00007300ff0977ac */ /* 0x000e220008000800 */
[----:B------:R-:W3:Y:S04]  /*2e720*/  LDL.LU R41, [R1+0x478] ;  /* 0x0004780001297983 */ /* 0x000ee80000300800 */
[----:B------:R1:W-:Y:S01]  /*2e730*/  @P5 STG.E.U8 desc[UR24][R76.64], R83 ;  /* 0x000000534c005986 */ /* 0x0003e2000c101118 */
[----:B------:R-:W-:Y:S01]  /*2e740*/  ISETP.LT.AND P5, PT, R35, UR14, !P0 ;  /* 0x0000000e23007c0c */ /* 0x000fe2000c7a1270 */
[----:B------:R-:W0:Y:S01]  /*2e750*/  LDCU UR14, c[0x0][0x398] ;  /* 0x00007300ff0e77ac */ /* 0x000e220008000800 */
[----:B-----5:R-:W-:Y:S01]  /*2e760*/  IADD3 R78, P6, PT, R75, R2, RZ ;  /* 0x000000024b4e7210 */ /* 0x020fe20007fde0ff */
[----:B------:R-:W-:Y:S01]  /*2e770*/  VIADD R74, R66, 0x1d ;  /* 0x0000001d424a7836 */ /* 0x000fe20000000000 */
[----:B------:R-:W-:Y:S01]  /*2e780*/  F2FP.SATFINITE.E5M2.F32.PACK_AB_MERGE_C R84, R36, R39, RZ ;  /* 0x000000272454723e */ /* 0x000fe200048060ff */
[----:B------:R-:W5:Y:S02]  /*2e790*/  LDL.LU R38, [R1+0x47c] ;  /* 0x00047c0001267983 */ /* 0x000f640000300800 */
[----:B------:R-:W-:Y:S01]  /*2e7a0*/  IMAD.X R79, R73, 0x1, R71, P6 ;  /* 0x00000001494f7824 */ /* 0x000fe200030e0647 */
[----:B------:R-:W-:Y:S01]  /*2e7b0*/  ISETP.GE.AND P1, PT, R74, UR4, PT ;  /* 0x000000044a007c0c */ /* 0x000fe2000bf26270 */
[----:B------:R-:W5:Y:S01]  /*2e7c0*/  LDL.LU R39, [R1+0x680] ;  /* 0x0006800001277983 */ /* 0x000f620000300800 */
[----:B-1----:R-:W-:Y:S01]  /*2e7d0*/  IADD3 R76, P6, PT, R75, R68, RZ ;  /* 0x000000444b4c7210 */ /* 0x002fe20007fde0ff */
[----:B------:R-:W-:Y:S01]  /*2e7e0*/  VIADD R74, R66, 0x1e ;  /* 0x0000001e424a7836 */ /* 0x000fe20000000000 */
[----:B------:R-:W1:Y:S01]  /*2e7f0*/  LDCU UR4, c[0x0][0x398] ;  /* 0x00007300ff0477ac */ /* 0x000e620008000800 */
[----:B------:R0:W-:Y:S02]  /*2e800*/  @P3 STG.E.U8 desc[UR24][R78.64], R82 ;  /* 0x000000524e003986 */ /* 0x0001e4000c101118 */
[----:B------:R-:W-:Y:S01]  /*2e810*/  IMAD.X R77, R73, 0x1, R3, P6 ;  /* 0x00000001494d7824 */ /* 0x000fe200030e0603 */
[----:B------:R-:W-:Y:S01]  /*2e820*/  ISETP.GE.AND P3, PT, R74, UR6, PT ;  /* 0x000000064a007c0c */ /* 0x000fe2000bf66270 */
[----:B------:R-:W-:Y:S01]  /*2e830*/  VIADD R74, R75, UR30 ;  /* 0x0000001e4b4a7c36 */ /* 0x000fe20008000000 */
[----:B------:R-:W-:Y:S01]  /*2e840*/  PRMT R83, R83, 0x9910, RZ ;  /* 0x0000991053537816 */ /* 0x000fe200000000ff */
[----:B------:R-:W5:Y:S01]  /*2e850*/  LDL.LU R36, [R1+0x684] ;  /* 0x0006840001247983 */ /* 0x000f620000300800 */
[----:B0-----:R-:W-:Y:S01]  /*2e860*/  ISETP.LT.AND P0, PT, R37, UR9, !P0 ;  /* 0x0000000925007c0c */ /* 0x001fe2000c701270 */
[----:B------:R-:W0:Y:S02]  /*2e870*/  LDCU UR6, c[0x0][0x398] ;  /* 0x00007300ff0677ac */ /* 0x000e240008000800 */
[----:B------:R1:W-:Y:S01]  /*2e880*/  @P5 STG.E.U8 desc[UR24][R76.64], R80 ;  /* 0x000000504c005986 */ /* 0x0003e2000c101118 */
[----:B------:R-:W-:Y:S01]  /*2e890*/  IADD3 R78, P6, PT, R75, R70, RZ ;  /* 0x000000464b4e7210 */ /* 0x000fe20007fde0ff */
[----:B------:R-:W0:Y:S01]  /*2e8a0*/  LDCU UR9, c[0x0][0x398] ;  /* 0x00007300ff0977ac */ /* 0x000e220008000800 */
[----:B------:R-:W-:-:S02]  /*2e8b0*/  ISETP.LT.AND P5, PT, R67, UR10, !P4 ;  /* 0x0000000a43007c0c */ /* 0x000fc4000e7a1270 */
[----:B------:R-:W-:Y:S01]  /*2e8c0*/  SHF.R.S32.HI R75, RZ, 0x1f, R74 ;  /* 0x0000001fff4b7819 */ /* 0x000fe2000001144a */
[----:B------:R-:W-:Y:S01]  /*2e8d0*/  IMAD.X R79, R73, 0x1, R69, P6 ;  /* 0x00000001494f7824 */ /* 0x000fe200030e0645 */
[----:B------:R-:W-:Y:S01]  /*2e8e0*/  PRMT R82, R82, 0x9910, RZ ;  /* 0x0000991052527816 */ /* 0x000fe200000000ff */
[----:B------:R-:W-:Y:S01]  /*2e8f0*/  IMAD.MOV.U32 R73, RZ, RZ, R83 ;  /* 0x000000ffff497224 */ /* 0x000fe200078e0053 */
[----:B------:R-:W0:Y:S01]  /*2e900*/  LDCU UR10, c[0x0][0x398] ;  /* 0x00007300ff0a77ac */ /* 0x000e220008000800 */
[----:B-1----:R-:W-:-:S03]  /*2e910*/  IADD3 R76, P6, PT, R74, R0, RZ ;  /* 0x000000004a4c7210 */ /* 0x002fc60007fde0ff */
[----:B------:R-:W-:Y:S02]  /*2e920*/  SHF.R.S32.HI R73, RZ, 0x8, R73 ;  /* 0x00000008ff497819 */ /* 0x000fe40000011449 */
[----:B------:R-:W-:Y:S01]  /*2e930*/  IMAD.X R77, R75, 0x1, R72, P6 ;  /* 0x000000014b4d7824 */ /* 0x000fe200030e0648 */
[----:B------:R1:W-:Y:S04]  /*2e940*/  @P0 STG.E.U8 desc[UR24][R78.64], R81 ;  /* 0x000000514e000986 */ /* 0x0003e8000c101118 */
[----:B------:R0:W-:Y:S01]  /*2e950*/  @P5 STG.E.U8 desc[UR24][R76.64], R73 ;  /* 0x000000494c005986 */ /* 0x0001e2000c101118 */
[----:B------:R-:W-:Y:S01]  /*2e960*/  ISETP.LT.AND P5, PT, R34, UR4, !P4 ;  /* 0x0000000422007c0c */ /* 0x000fe2000e7a1270 */
[----:B------:R-:W2:Y:S01]  /*2e970*/  LDCU UR4, c[0x0][0x39c] ;  /* 0x00007380ff0477ac */ /* 0x000ea20008000800 */
[----:B-1----:R-:W-:-:S02]  /*2e980*/  IADD3 R78, P6, PT, R74, R2, RZ ;  /* 0x000000024a4e7210 */ /* 0x002fc40007fde0ff */
[----:B0-----:R-:W-:Y:S01]  /*2e990*/  PRMT R73, R80, 0x9910, RZ ;  /* 0x0000991050497816 */ /* 0x001fe200000000ff */
[----:B------:R-:W-:Y:S02]  /*2e9a0*/  IMAD.MOV.U32 R80, RZ, RZ, R82 ;  /* 0x000000ffff507224 */ /* 0x000fe400078e0052 */
[----:B------:R-:W-:-:S03]  /*2e9b0*/  IMAD.X R79, R75, 0x1, R71, P6 ;  /* 0x000000014b4f7824 */ /* 0x000fc600030e0647 */
[----:B------:R-:W-:-:S05]  /*2e9c0*/  SHF.R.S32.HI R80, RZ, 0x8, R80 ;  /* 0x00000008ff507819 */ /* 0x000fca0000011450 */
[----:B------:R0:W-:Y:S01]  /*2e9d0*/  @P5 STG.E.U8 desc[UR24][R78.64], R80 ;  /* 0x000000504e005986 */ /* 0x0001e2000c101118 */
[----:B----4-:R-:W-:Y:S02]  /*2e9e0*/  F2FP.SATFINITE.E5M2.F32.PACK_AB_MERGE_C R82, R31, R30, RZ ;  /* 0x0000001e1f52723e */ /* 0x010fe400048060ff */
[----:B0-----:R-:W-:Y:S02]  /*2e9f0*/  PRMT R79, R81, 0x9910, RZ ;  /* 0x00009910514f7816 */ /* 0x001fe400000000ff */
[----:B--2---:R-:W-:Y:S02]  /*2ea00*/  F2FP.SATFINITE.E5M2.F32.PACK_AB_MERGE_C R81, R33, R32, RZ ;  /* 0x000000202151723e */ /* 0x004fe400048060ff */
[----:B------:R-:W2:Y:S04]  /*2ea10*/  LDL.LU R32, [R1+0x480] ;  /* 0x0004800001207983 */ /* 0x000ea80000300800 */
[----:B------:R-:W2:Y:S04]  /*2ea20*/  LDL.LU R33, [R1+0x484] ;  /* 0x0004840001217983 */ /* 0x000ea80000300800 */
[----:B------:R-:W4:Y:S04]  /*2ea30*/  LDL.LU R30, [R1+0x278] ;  /* 0x00027800011e7983 */ /* 0x000f280000300800 */
[----:B------:R-:W4:Y:S01]  /*2ea40*/  LDL.LU R31, [R1+0x27c] ;  /* 0x00027c00011f7983 */ /* 0x000f220000300800 */
[----:B---3--:R-:W-:-:S03]  /*2ea50*/  F2FP.SATFINITE.E5M2.F32.PACK_AB_MERGE_C R83, R29, R28, RZ ;  /* 0x0000001c1d53723e */ /* 0x008fc600048060ff */
[----:B------:R-:W3:Y:S04]  /*2ea60*/  LDL.LU R28, [R1+0x78] ;  /* 0x00007800011c7983 */ /* 0x000ee80000300800 */
[----:B------:R-:W3:Y:S01]  /*2ea70*/  LDL.LU R29, [R1+0x7c] ;  /* 0x00007c00011d7983 */ /* 0x000ee20000300800 */
[----:B------:R-:W-:Y:S01]  /*2ea80*/  ISETP.LT.AND P0, PT, R35, UR6, !P4 ;  /* 0x0000000623007c0c */ /* 0x000fe2000e701270 */
[----:B------:R-:W0:Y:S01]  /*2ea90*/  LDCU UR6, c[0x0][0x398] ;  /* 0x00007300ff0677ac */ /* 0x000e220008000800 */
[----:B------:R-:W-:Y:S02]  /*2eaa0*/  IADD3 R76, P6, PT, R74, R68, RZ ;  /* 0x000000444a4c7210 */ /* 0x000fe40007fde0ff */
[----:B------:R-:W-:-:S03]  /*2eab0*/  SHF.R.S32.HI R73, RZ, 0x8, R73 ;  /* 0x00000008ff497819 */ /* 0x000fc60000011449 */
[----:B------:R-:W-:Y:S01]  /*2eac0*/  IMAD.X R77, R75, 0x1, R3, P6 ;  /* 0x000000014b4d7824 */ /* 0x000fe200030e0603 */
[----:B------:R-:W-:Y:S01]  /*2ead0*/  ISETP.LT.AND P5, PT, R67, UR10, !P2 ;  /* 0x0000000a43007c0c */ /* 0x000fe2000d7a1270 */
[----:B------:R-:W-:Y:S01]  /*2eae0*/  VIADD R78, R66, 0x1f ;  /* 0x0000001f424e7836 */ /* 0x000fe20000000000 */
[----:B------:R-:W-:Y:S01]  /*2eaf0*/  SHF.R.S32.HI R79, RZ, 0x8, R79 ;  /* 0x00000008ff4f7819 */ /* 0x000fe2000001144f */
[----:B------:R-:W1:Y:S02]  /*2eb00*/  LDCU UR10, c[0x0][0x398] ;  /* 0x00007300ff0a77ac */ /* 0x000e640008000800 */
[----:B------:R0:W-:Y:S01]  /*2eb10*/  @P0 STG.E.U8 desc[UR24][R76.64], R73 ;  /* 0x000000494c000986 */ /* 0x0001e2000c101118 */
[----:B------:R-:W-:Y:S01]  /*2eb20*/  ISETP.LT.AND P0, PT, R37, UR9, !P4 ;  /* 0x0000000925007c0c */ /* 0x000fe2000e701270 */
[----:B------:R-:W1:Y:S01]  /*2eb30*/  LDCU UR9, c[0x0][0x398] ;  /* 0x00007300ff0977ac */ /* 0x000e620008000800 */
[C---:B0-----:R-:W-:Y:S01]  /*2eb40*/  VIADD R73, R74.reuse, UR30 ;  /* 0x0000001e4a497c36 */ /* 0x041fe20008000000 */
[----:B------:R-:W-:-:S04]  /*2eb50*/  IADD3 R76, P4, PT, R74, R70, RZ ;  /* 0x000000464a4c7210 */ /* 0x000fc80007f9e0ff */
[----:B------:R-:W-:Y:S02]  /*2eb60*/  SHF.R.S32.HI R80, RZ, 0x1f, R73 ;  /* 0x0000001fff507819 */ /* 0x000fe40000011449 */
[----:B------:R-:W-:Y:S01]  /*2eb70*/  IADD3 R74, P6, PT, R73, R0, RZ ;  /* 0x00000000494a7210 */ /* 0x000fe20007fde0ff */
[----:B------:R-:W-:Y:S01]  /*2eb80*/  IMAD.X R77, R75, 0x1, R69, P4 ;  /* 0x000000014b4d7824 */ /* 0x000fe200020e0645 */
[----:B------:R-:W-:Y:S01]  /*2eb90*/  ISETP.GE.AND P4, PT, R78, UR4, PT ;  /* 0x000000044e007c0c */ /* 0x000fe2000bf86270 */
[----:B------:R-:W0:Y:S02]  /*2eba0*/  LDCU UR4, c[0x0][0x39c] ;  /* 0x00007380ff0477ac */ /* 0x000e240008000800 */
[----:B------:R-:W-:Y:S01]  /*2ebb0*/  IMAD.X R75, R80, 0x1, R72, P6 ;  /* 0x00000001504b7824 */ /* 0x000fe200030e0648 */
[----:B------:R-:W-:Y:S01]  /*2ebc0*/  IADD3 R78, P6, PT, R73, R2, RZ ;  /* 0x00000002494e7210 */ /* 0x000fe20007fde0ff */
[----:B------:R1:W-:Y:S01]  /*2ebd0*/  @P0 STG.E.U8 desc[UR24][R76.64], R79 ;  /* 0x0000004f4c000986 */ /* 0x0003e2000c101118 */
[----:B------:R-:W-:Y:S01]  /*2ebe0*/  ISETP.LT.AND P0, PT, R35, UR6, !P2 ;  /* 0x0000000623007c0c */ /* 0x000fe2000d701270 */
[----:B------:R-:W0:Y:S02]  /*2ebf0*/  LDCU UR6, c[0x0][0x39c] ;  /* 0x00007380ff0677ac */ /* 0x000e240008000800 */
[----:B------:R5:W-:Y:S01]  /*2ec00*/  @P5 STG.E.U8 desc[UR24][R74.64], R84 ;  /* 0x000000544a005986 */ /* 0x000be2000c101118 */
[----:B------:R-:W-:Y:S01]  /*2ec10*/  ISETP.LT.AND P5, PT, R34, UR12, !P2 ;  /* 0x0000000c22007c0c */ /* 0x000fe2000d7a1270 */
[----:B------:R-:W0:Y:S01]  /*2ec20*/  LDCU UR12, c[0x0][0x398] ;  /* 0x00007300ff0c77ac */ /* 0x000e220008000800 */
[----:B------:R-:W-:Y:S01]  /*2ec30*/  ISETP.LT.AND P2, PT, R37, UR14, !P2 ;  /* 0x0000000e25007c0c */ /* 0x000fe2000d741270 */
[----:B------:R-:W0:Y:S01]  /*2ec40*/  LDCU UR14, c[0x0][0x398] ;  /* 0x00007300ff0e77ac */ /* 0x000e220008000800 */
[----:B-1----:R-:W-:Y:S01]  /*2ec50*/  IMAD.X R79, R80, 0x1, R71, P6 ;  /* 0x00000001504f7824 */ /* 0x002fe200030e0647 */
[----:B------:R-:W-:-:S05]  /*2ec60*/  IADD3 R76, P6, PT, R73, R68, RZ ;  /* 0x00000044494c7210 */ /* 0x000fca0007fde0ff */
[----:B------:R-:W-:Y:S01]  /*2ec70*/  IMAD.X R77, R80, 0x1, R3, P6 ;  /* 0x00000001504d7824 */ /* 0x000fe200030e0603 */
[C---:B-----5:R-:W-:Y:S02]  /*2ec80*/  IADD3 R74, P6, PT, R73.reuse, R70, RZ ;  /* 0x00000046494a7210 */ /* 0x060fe40007fde0ff */
[----:B------:R1:W-:Y:S01]  /*2ec90*/  @P5 STG.E.U8 desc[UR24][R78.64], R81 ;  /* 0x000000514e005986 */ /* 0x0003e2000c101118 */
[----:B------:R-:W-:Y:S01]  /*2eca0*/  VIADD R73, R73, UR30 ;  /* 0x0000001e49497c36 */ /* 0x000fe20008000000 */
[----:B------:R-:W-:Y:S01]  /*2ecb0*/  PRMT R84, R84, 0x9910, RZ ;  /* 0x0000991054547816 */ /* 0x000fe200000000ff */
[----:B------:R-:W-:Y:S01]  /*2ecc0*/  IMAD.X R75, R80, 0x1, R69, P6 ;  /* 0x00000001504b7824 */ /* 0x000fe200030e0645 */
[----:B------:R5:W-:Y:S01]  /*2ecd0*/  @P0 STG.E.U8 desc[UR24][R76.64], R82 ;  /* 0x000000524c000986 */ /* 0x000be2000c101118 */
[----:B------:R-:W-:Y:S01]  /*2ece0*/  ISETP.LT.AND P0, PT, R67, UR9, !P1 ;  /* 0x0000000943007c0c */ /* 0x000fe2000cf01270 */
[----:B------:R-:W0:Y:S01]  /*2ecf0*/  LDCU UR9, c[0x0][0x398] ;  /* 0x00007300ff0977ac */ /* 0x000e220008000800 */
[----:B------:R-:W-:Y:S01]  /*2ed00*/  ISETP.LT.AND P5, PT, R34, UR10, !P1 ;  /* 0x0000000a22007c0c */ /* 0x000fe2000cfa1270 */
[----:B------:R0:W-:Y:S01]  /*2ed10*/  @P2 STG.E.U8 desc[UR24][R74.64], R83 ;  /* 0x000000534a002986 */ /* 0x0001e2000c101118 */
[----:B------:R-:W-:Y:S01]  /*2ed20*/  PRMT R80, R81, 0x9910, RZ ;  /* 0x0000991051507816 */ /* 0x000fe200000000ff */
[----:B------:R-:W2:Y:S01]  /*2ed30*/  LDCU UR10, c[0x0][0x398] ;  /* 0x00007300ff0a77ac */ /* 0x000ea20008000800 */
[----:B-1----:R-:W-:Y:S01]  /*2ed40*/  SHF.R.S32.HI R78, RZ, 0x1f, R73 ;  /* 0x0000001fff4e7819 */ /* 0x002fe20000011449 */
[----:B------:R-:W-:Y:S01]  /*2ed50*/  IMAD.MOV.U32 R81, RZ, RZ, R84 ;  /* 0x000000ffff517224 */ /* 0x000fe200078e0054 */
[----:B-----5:R-:W-:-:S02]  /*2ed60*/  IADD3 R76, P2, PT, R73, R0, RZ ;  /* 0x00000000494c7210 */ /* 0x020fc40007f5e0ff */
[----:B0-----:R-:W-:-:S03]  /*2ed70*/  IADD3 R74, P6, PT, R73, R2, RZ ;  /* 0x00000002494a7210 */ /* 0x001fc60007fde0ff */
[C---:B------:R-:W-:Y:S01]  /*2ed80*/  IMAD.X R77, R78.reuse, 0x1, R72, P2 ;  /* 0x000000014e4d7824 */ /* 0x040fe200010e0648 */
[----:B------:R-:W-:Y:S02]  /*2ed90*/  SHF.R.S32.HI R81, RZ, 0x8, R81 ;  /* 0x00000008ff517819 */ /* 0x000fe40000011451 */
[----:B------:R-:W-:Y:S01]  /*2eda0*/  SHF.R.S32.HI R80, RZ, 0x8, R80 ;  /* 0x00000008ff507819 */ /* 0x000fe20000011450 */
[----:B------:R-:W-:Y:S01]  /*2edb0*/  IMAD.X R75, R78, 0x1, R71, P6 ;  /* 0x000000014e4b7824 */ /* 0x000fe200030e0647 */
[----:B------:R-:W-:Y:S01]  /*2edc0*/  ISETP.LT.AND P6, PT, R35, UR12, !P1 ;  /* 0x0000000c23007c0c */ /* 0x000fe2000cfc1270 */
[----:B------:R0:W-:Y:S01]  /*2edd0*/  @P0 STG.E.U8 desc[UR24][R76.64], R81 ;  /* 0x000000514c000986 */ /* 0x0001e2000c101118 */
[----:B------:R-:W-:Y:S01]  /*2ede0*/  VIADD R79, R66, 0x20 ;  /* 0x00000020424f7836 */ /* 0x000fe20000000000 */
[----:B------:R-:W1:Y:S02]  /*2edf0*/  LDCU UR12, c[0x0][0x398] ;  /* 0x00007300ff0c77ac */ /* 0x000e640008000800 */
[----:B------:R5:W-:Y:S01]  /*2ee00*/  @P5 STG.E.U8 desc[UR24][R74.64], R80 ;  /* 0x000000504a005986 */ /* 0x000be2000c101118 */
[----:B0-----:R-:W-:Y:S01]  /*2ee10*/  PRMT R76, R82, 0x9910, RZ ;  /* 0x00009910524c7816 */ /* 0x001fe200000000ff */
[----:B-----5:R-:W-:Y:S01]  /*2ee20*/  VIADD R75, R66, 0x21 ;  /* 0x00000021424b7836 */ /* 0x020fe20000000000 */
[----:B------:R-:W-:-:S02]  /*2ee30*/  IADD3 R74, P5, PT, R73, R68, RZ ;  /* 0x00000044494a7210 */ /* 0x000fc40007fbe0ff */
[----:B------:R-:W-:Y:S02]  /*2ee40*/  SHF.R.S32.HI R76, RZ, 0x8, R76 ;  /* 0x00000008ff4c7819 */ /* 0x000fe4000001144c */
[----:B------:R-:W-:Y:S01]  /*2ee50*/  ISETP.GE.AND P0, PT, R75, UR6, PT ;  /* 0x000000064b007c0c */ /* 0x000fe2000bf06270 */
[----:B------:R-:W-:Y:S01]  /*2ee60*/  IMAD.X R75, R78, 0x1, R3, P5 ;  /* 0x000000014e4b7824 */ /* 0x000fe200028e0603 */
[----:B------:R-:W-:Y:S01]  /*2ee70*/  ISETP.LT.AND P5, PT, R37, UR14, !P1 ;  /* 0x0000000e25007c0c */ /* 0x000fe2000cfa1270 */
[----:B------:R-:W0:Y:S01]  /*2ee80*/  LDCU UR6, c[0x0][0x398] ;  /* 0x00007300ff0677ac */ /* 0x000e220008000800 */
[----:B------:R-:W-:Y:S02]  /*2ee90*/  ISETP.GE.AND P2, PT, R79, UR4, PT ;  /* 0x000000044f007c0c */ /* 0x000fe4000bf46270 */
[----:B------:R5:W-:Y:S01]  /*2eea0*/  @P6 STG.E.U8 desc[UR24][R74.64], R76 ;  /* 0x0000004c4a006986 */ /* 0x000be2000c101118 */
[----:B------:R-:W0:Y:S01]  /*2eeb0*/  LDCU UR4, c[0x0][0x39c] ;  /* 0x00007380ff0477ac */ /* 0x000e220008000800 */
[----:B------:R-:W-:-:S02]  /*2eec0*/  PRMT R77, R83, 0x9910, RZ ;  /* 0x00009910534d7816 */ /* 0x000fc400000000ff */
[----:B------:R-:W-:Y:S01]  /*2eed0*/  F2FP.SATFINITE.E5M2.F32.PACK_AB_MERGE_C R81, R40, R43, RZ ;  /* 0x0000002b2851723e */ /* 0x000fe200048060ff */
[----:B------:R-:W0:Y:S01]  /*2eee0*/  LDCU UR14, c[0x0][0x398] ;  /* 0x00007300ff0e77ac */ /* 0x000e220008000800 */
[C---:B-----5:R-:W-:Y:S01]  /*2eef0*/  IADD3 R74, P1, PT, R73.reuse, R70, RZ ;  /* 0x00000046494a7210 */ /* 0x060fe20007f3e0ff */
[----:B------:R-:W-:Y:S01]  /*2ef00*/  VIADD R73, R73, UR30 ;  /* 0x0000001e49497c36 */ /* 0x000fe20008000000 */
[----:B------:R-:W-:-:S03]  /*2ef10*/  SHF.R.S32.HI R77, RZ, 0x8, R77 ;  /* 0x00000008ff4d7819 */ /* 0x000fc6000001144d */
[----:B------:R-:W-:Y:S01]  /*2ef20*/  IMAD.X R75, R78, 0x1, R69, P1 ;  /* 0x000000014e4b7824 */ /* 0x000fe200008e0645 */
[----:B------:R-:W-:Y:S01]  /*2ef30*/  ISETP.LT.AND P1, PT, R67, UR9, !P3 ;  /* 0x0000000943007c0c */ /* 0x000fe2000df21270 */
[----:B------:R-:W-:Y:S01]  /*2ef40*/  VIADD R79, R66, 0x22 ;  /* 0x00000022424f7836 */ /* 0x000fe20000000000 */
[----:B------:R-:W-:Y:S01]  /*2ef50*/  SHF.R.S32.HI R78, RZ, 0x1f, R73 ;  /* 0x0000001fff4e7819 */ /* 0x000fe20000011449 */
[----:B------:R-:W5:Y:S01]  /*2ef60*/  LDCU UR9, c[0x0][0x398] ;  /* 0x00007300ff0977ac */ /* 0x000f620008000800 */
[----:B------:R-:W-:Y:S01]  /*2ef70*/  IADD3 R76, P6, PT, R73, R0, RZ ;  /* 0x00000000494c7210 */ /* 0x000fe20007fde0ff */
[----:B------:R0:W-:Y:S04]  /*2ef80*/  @P5 STG.E.U8 desc[UR24][R74.64], R77 ;  /* 0x0000004d4a005986 */ /* 0x0001e8000c101118 */
[----:B0-----:R-:W-:-:S05]  /*2ef90*/  IMAD.X R77, R78, 0x1, R72, P6 ;  /* 0x000000014e4d7824 */ /* 0x001fca00030e0648 */
[----:B------:R0:W-:Y:S01]  /*2efa0*/  @P1 STG.E.U8 desc[UR24][R76.64], R81 ;  /* 0x000000514c001986 */ /* 0x0001e2000c101118 */
[----:B------:R-:W-:Y:S01]  /*2efb0*/  ISETP.GE.AND P1, PT, R79, UR4, PT ;  /* 0x000000044f007c0c */ /* 0x000fe2000bf26270 */
[----:B------:R-:W0:Y:S01]  /*2efc0*/  LDCU UR4, c[0x0][0x398] ;  /* 0x00007300ff0477ac */ /* 0x000e220008000800 */
[----:B----4-:R-:W-:Y:S02]  /*2efd0*/  F2FP.SATFINITE.E5M2.F32.PACK_AB_MERGE_C R79, R31, R30, RZ ;  /* 0x0000001e1f4f723e */ /* 0x010fe400048060ff */
[----:B------:R-:W4:Y:S04]  /*2efe0*/  LDL.LU R30, [R1+0x280] ;  /* 0x00028000011e7983 */ /* 0x000f280000300800 */
[----:B------:R-:W4:Y:S01]  /*2eff0*/  LDL.LU R31, [R1+0x284] ;  /* 0x00028400011f7983 */ /* 0x000f220000300800 */
[----:B---3--:R-:W-:-:S03]  /*2f000*/  F2FP.SATFINITE.E5M2.F32.PACK_AB_MERGE_C R80, R29, R28, RZ ;  /* 0x0000001c1d50723e */ /* 0x008fc600048060ff */
[----:B------:R-:W3:Y:S04]  /*2f010*/  LDL.LU R28, [R1+0x80] ;  /* 0x00008000011c7983 */ /* 0x000ee80000300800 */
[----:B------:R-:W3:Y:S01]  /*2f020*/  LDL.LU R29, [R1+0x84] ;  /* 0x00008400011d7983 */ /* 0x000ee20000300800 */
[----:B--2---:R-:W-:Y:S01]  /*2f030*/  ISETP.LT.AND P5, PT, R34, UR10, !P3 ;  /* 0x0000000a22007c0c */ /* 0x004fe2000dfa1270 */
[----:B------:R-:W2:Y:S01]  /*2f040*/  LDCU UR10, c[0x0][0x398] ;  /* 0x00007300ff0a77ac */ /* 0x000ea20008000800 */
[----:B------:R-:W-:Y:S02]  /*2f050*/  IADD3 R74, P6, PT, R73, R2, RZ ;  /* 0x00000002494a7210 */ /* 0x000fe40007fde0ff */
[----:B------:R-:W-:Y:S02]  /*2f060*/  F2FP.SATFINITE.E5M2.F32.PACK_AB_MERGE_C R82, R38, R41, RZ ;  /* 0x000000292652723e */ /* 0x000fe400048060ff */
[----:B0-----:R-:W-:Y:S01]  /*2f070*/  PRMT R81, R81, 0x9910, RZ ;  /* 0x0000991051517816 */ /* 0x001fe200000000ff */
[----:B------:R-:W-:Y:S01]  /*2f080*/  IMAD.X R75, R78, 0x1, R71, P6 ;  /* 0x000000014e4b7824 */ /* 0x000fe200030e0647 */
[----:B------:R-:W-:Y:S01]  /*2f090*/  ISETP.LT.AND P6, PT, R35, UR6, !P3 ;  /* 0x0000000623007c0c */ /* 0x000fe2000dfc1270 */
[----:B------:R-:W0:Y:S01]  /*2f0a0*/  LDCU UR6, c[0x0][0x398] ;  /* 0x00007300ff0677ac */ /* 0x000e220008000800 */
[----:B------:R-:W3:Y:S04]  /*2f0b0*/  LDL.LU R41, [R1+0x688] ;  /* 0x0006880001297983 */ /* 0x000ee80000300800 */
[----:B------:R1:W-:Y:S01]  /*2f0c0*/  @P5 STG.E.U8 desc[UR24][R74.64], R82 ;  /* 0x000000524a005986 */ /* 0x0003e2000c101118 */
[----:B-----5:R-:W-:Y:S01]  /*2f0d0*/  ISETP.LT.AND P3, PT, R37, UR9, !P3 ;  /* 0x0000000925007c0c */ /* 0x020fe2000df61270 */
[----:B------:R-:W5:Y:S02]  /*2f0e0*/  LDCU UR9, c[0x0][0x398] ;  /* 0x00007300ff0977ac */ /* 0x000f640008000800 */
[----:B------:R-:W3:Y:S01]  /*2f0f0*/  LDL.LU R38, [R1+0x68c] ;  /* 0x00068c0001267983 */ /* 0x000ee20000300800 */
[----:B-1----:R-:W-:-:S05]  /*2f100*/  IADD3 R74, P5, PT, R73, R68, RZ ;  /* 0x00000044494a7210 */ /* 0x002fca0007fbe0ff */
[----:B------:R-:W-:Y:S01]  /*2f110*/  IMAD.X R75, R78, 0x1, R3, P5 ;  /* 0x000000014e4b7824 */ /* 0x000fe200028e0603 */
[----:B--2---:R-:W-:Y:S01]  /*2f120*/  ISETP.LT.AND P5, PT, R67, UR10, !P4 ;  /* 0x0000000a43007c0c */ /* 0x004fe2000e7a1270 */
[----:B------:R-:W1:Y:S03]  /*2f130*/  LDCU UR10, c[0x0][0x398] ;  /* 0x00007300ff0a77ac */ /* 0x000e660008000800 */
[----:B------:R2:W-:Y:S01]  /*2f140*/  @P6 STG.E.U8 desc[UR24][R74.64], R79 ;  /* 0x0000004f4a006986 */ /* 0x0005e2000c101118 */
[C---:B------:R-:W-:Y:S01]  /*2f150*/  IADD3 R76, P6, PT, R73.reuse, R70, RZ ;  /* 0x00000046494c7210 */ /* 0x040fe20007fde0ff */
[----:B------:R-:W-:-:S04]  /*2f160*/  VIADD R73, R73, UR30 ;  /* 0x0000001e49497c36 */ /* 0x000fc80008000000 */
[----:B------:R-:W-:Y:S01]  /*2f170*/  IMAD.X R77, R78, 0x1, R69, P6 ;  /* 0x000000014e4d7824 */ /* 0x000fe200030e0645 */
[----:B------:R-:W-:Y:S02]  /*2f180*/  SHF.R.S32.HI R78, RZ, 0x1f, R73 ;  /* 0x0000001fff4e7819 */ /* 0x000fe40000011449 */
[----:B--2---:R-:W-:Y:S02]  /*2f190*/  IADD3 R74, P6, PT, R73, R0, RZ ;  /* 0x00000000494a7210 */ /* 0x004fe40007fde0ff */
[----:B------:R2:W-:Y:S01]  /*2f1a0*/  @P3 STG.E.U8 desc[UR24][R76.64], R80 ;  /* 0x000000504c003986 */ /* 0x0005e2000c101118 */
[----:B------:R-:W-:Y:S02]  /*2f1b0*/  PRMT R82, R82, 0x9910, RZ ;  /* 0x0000991052527816 */ /* 0x000fe400000000ff */
[----:B------:R-:W-:Y:S01]  /*2f1c0*/  IMAD.X R75, R78, 0x1, R72, P6 ;  /* 0x000000014e4b7824 */ /* 0x000fe200030e0648 */
[----:B------:R-:W-:Y:S01]  /*2f1d0*/  ISETP.LT.AND P3, PT, R34, UR4, !P4 ;  /* 0x0000000422007c0c */ /* 0x000fe2000e761270 */
[----:B------:R-:W1:Y:S01]  /*2f1e0*/  LDCU UR4, c[0x0][0x39c] ;  /* 0x00007380ff0477ac */ /* 0x000e620008000800 */
[----:B--2---:R-:W-:-:S05]  /*2f1f0*/  SHF.R.S32.HI R76, RZ, 0x8, R81 ;  /* 0x00000008ff4c7819 */ /* 0x004fca0000011451 */
[----:B------:R2:W-:Y:S01]  /*2f200*/  @P5 STG.E.U8 desc[UR24][R74.64], R76 ;  /* 0x0000004c4a005986 */ /* 0x0005e2000c101118 */
[----:B0-----:R-:W-:Y:S01]  /*2f210*/  ISETP.LT.AND P5, PT, R35, UR6, !P4 ;  /* 0x0000000623007c0c */ /* 0x001fe2000e7a1270 */
[----:B------:R-:W0:Y:S01]  /*2f220*/  LDCU UR6, c[0x0][0x39c] ;  /* 0x00007380ff0677ac */ /* 0x000e220008000800 */
[----:B------:R-:W-:Y:S02]  /*2f230*/  PRMT R79, R79, 0x9910, RZ ;  /* 0x000099104f4f7816 */ /* 0x000fe400000000ff */
[----:B--2---:R-:W-:Y:S01]  /*2f240*/  IADD3 R76, P6, PT, R73, R2, RZ ;  /* 0x00000002494c7210 */ /* 0x004fe20007fde0ff */
[----:B------:R-:W-:-:S04]  /*2f250*/  IMAD.MOV.U32 R75, RZ, RZ, R82 ;  /* 0x000000ffff4b7224 */ /* 0x000fc800078e0052 */
[----:B------:R-:W-:Y:S01]  /*2f260*/  IMAD.X R77, R78, 0x1, R71, P6 ;  /* 0x000000014e4d7824 */ /* 0x000fe200030e0647 */
[----:B------:R-:W-:Y:S02]  /*2f270*/  SHF.R.S32.HI R75, RZ, 0x8, R75 ;  /* 0x00000008ff4b7819 */ /* 0x000fe4000001144b */
[----:B------:R-:W-:-:S03]  /*2f280*/  IADD3 R74, P6, PT, R73, R68, RZ ;  /* 0x00000044494a7210 */ /* 0x000fc60007fde0ff */
[----:B------:R2:W-:Y:S01]  /*2f290*/  @P3 STG.E.U8 desc[UR24][R76.64], R75 ;  /* 0x0000004b4c003986 */ /* 0x0005e2000c101118 */
[----:B------:R-:W-:Y:S01]  /*2f2a0*/  PRMT R80, R80, 0x9910, RZ ;  /* 0x0000991050507816 */ /* 0x000fe200000000ff */
[----:B--2---:R-:W-:Y:S01]  /*2f2b0*/  IMAD.X R75, R78, 0x1, R3, P6 ;  /* 0x000000014e4b7824 */ /* 0x004fe200030e0603 */
[----:B------:R-:W-:Y:S02]  /*2f2c0*/  SHF.R.S32.HI R76, RZ, 0x8, R79 ;  /* 0x00000008ff4c7819 */ /* 0x000fe4000001144f */
[----:B-----5:R-:W-:Y:S02]  /*2f2d0*/  ISETP.LT.AND P6, PT, R37, UR9, !P4 ;  /* 0x0000000925007c0c */ /* 0x020fe4000e7c1270 */
[----:B------:R-:W-:Y:S01]  /*2f2e0*/  F2FP.SATFINITE.E5M2.F32.PACK_AB_MERGE_C R83, R36, R39, RZ ;  /* 0x000000272453723e */ /* 0x000fe200048060ff */
[----:B------:R2:W-:Y:S01]  /*2f2f0*/  @P5 STG.E.U8 desc[UR24][R74.64], R76 ;  /* 0x0000004c4a005986 */ /* 0x0005e2000c101118 */
[----:B-1----:R-:W-:Y:S01]  /*2f300*/  ISETP.LT.AND P4, PT, R67, UR10, !P2 ;  /* 0x0000000a43007c0c */ /* 0x002fe2000d781270 */
[----:B------:R-:W-:Y:S01]  /*2f310*/  VIADD R79, R66, 0x23 ;  /* 0x00000023424f7836 */ /* 0x000fe20000000000 */
[----:B------:R-:W-:Y:S01]  /*2f320*/  F2FP.SATFINITE.E5M2.F32.PACK_AB_MERGE_C R84, R33, R32, RZ ;  /* 0x000000202154723e */ /* 0x000fe200048060ff */
[----:B------:R-:W5:Y:S01]  /*2f330*/  LDL.LU R39, [R1+0x488] ;  /* 0x0004880001277983 */ /* 0x000f620000300800 */
[----:B------:R-:W1:Y:S03]  /*2f340*/  LDCU UR9, c[0x0][0x398] ;  /* 0x00007300ff0977ac */ /* 0x000e660008000800 */
[----:B------:R-:W5:Y:S01]  /*2f350*/  LDL.LU R36, [R1+0x48c] ;  /* 0x00048c0001247983 */ /* 0x000f620000300800 */
[----:B------:R-:W0:Y:S01]  /*2f360*/  LDCU UR10, c[0x0][0x398] ;  /* 0x00007300ff0a77ac */ /* 0x000e220008000800 */
[C---:B--2---:R-:W-:Y:S01]  /*2f370*/  IADD3 R76, P3, PT, R73.reuse, R70, RZ ;  /* 0x00000046494c7210 */ /* 0x044fe20007f7e0ff */
[----:B------:R-:W-:Y:S01]  /*2f380*/  IMAD.MOV.U32 R75, RZ, RZ, R80 ;  /* 0x000000ffff4b7224 */ /* 0x000fe200078e0050 */
[----:B------:R-:W2:Y:S01]  /*2f390*/  LDL.LU R32, [R1+0x288] ;  /* 0x0002880001207983 */ /* 0x000ea20000300800 */
[----:B------:R-:W-:-:S02]  /*2f3a0*/  VIADD R73, R73, UR30 ;  /* 0x0000001e49497c36 */ /* 0x000fc40008000000 */
[----:B------:R-:W-:Y:S01]  /*2f3b0*/  IMAD.X R77, R78, 0x1, R69, P3 ;  /* 0x000000014e4d7824 */ /* 0x000fe200018e0645 */
[----:B------:R-:W-:Y:S01]  /*2f3c0*/  SHF.R.S32.HI R75, RZ, 0x8, R75 ;  /* 0x00000008ff4b7819 */ /* 0x000fe2000001144b */
[----:B------:R-:W2:Y:S01]  /*2f3d0*/  LDL.LU R33, [R1+0x28c] ;  /* 0x00028c0001217983 */ /* 0x000ea20000300800 */
[----:B------:R-:W-:Y:S02]  /*2f3e0*/  SHF.R.S32.HI R78, RZ, 0x1f, R73 ;  /* 0x0000001fff4e7819 */ /* 0x000fe40000011449 */
        /* <DEDUP_REMOVED lines=12> */
[----:B------:R-:W-:Y:S02]  /*2f4b0*/  ISETP.LT.AND P3, PT, R34, UR12, !P2 ;  /* 0x0000000c22007c0c */ /* 0x000fe4000d761270 */
[----:B------:R-:W-:Y:S01]  /*2f4c0*/  IADD3 R76, P6, PT, R73, R2, RZ ;  /* 0x00000002494c7210 */ /* 0x000fe20007fde0ff */
[----:B0-----:R-:W-:Y:S01]  /*2f4d0*/  VIADD R75, R66, 0x24 ;  /* 0x00000024424b7836 */ /* 0x001fe20000000000 */
[----:B------:R-:W-:Y:S01]  /*2f4e0*/  ISETP.LT.AND P5, PT, R35, UR14, !P2 ;  /* 0x0000000e23007c0c */ /* 0x000fe2000d7a1270 */
[----:B------:R-:W0:Y:S02]  /*2f4f0*/  LDCU UR12, c[0x0][0x398] ;  /* 0x00007300ff0c77ac */ /* 0x000e240008000800 */
[----:B------:R-:W-:Y:S01]  /*2f500*/  IMAD.X R77, R78, 0x1, R71, P6 ;  /* 0x000000014e4d7824 */ /* 0x000fe200030e0647 */
[----:B------:R-:W-:Y:S01]  /*2f510*/  IADD3 R74, P6, PT, R73, R68, RZ ;  /* 0x00000044494a7210 */ /* 0x000fe20007fde0ff */
[----:B------:R-:W0:Y:S01]  /*2f520*/  LDCU UR14, c[0x0][0x398] ;  /* 0x00007300ff0e77ac */ /* 0x000e220008000800 */
[----:B------:R-:W-:-:S03]  /*2f530*/  ISETP.LT.AND P2, PT, R37, UR16, !P2 ;  /* 0x0000001025007c0c */ /* 0x000fc6000d741270 */
[----:B------:R0:W-:Y:S01]  /*2f540*/  @P3 STG.E.U8 desc[UR24][R76.64], R84 ;  /* 0x000000544c003986 */ /* 0x0001e2000c101118 */
[----:B------:R-:W-:Y:S01]  /*2f550*/  ISETP.GE.AND P3, PT, R75, UR6, PT ;  /* 0x000000064b007c0c */ /* 0x000fe2000bf66270 */
[----:B------:R-:W0:Y:S01]  /*2f560*/  LDCU UR6, c[0x0][0x398] ;  /* 0x00007300ff0677ac */ /* 0x000e220008000800 */
[----:B------:R-:W-:Y:S01]  /*2f570*/  IMAD.X R75, R78, 0x1, R3, P6 ;  /* 0x000000014e4b7824 */ /* 0x000fe200030e0603 */
[----:B------:R-:W-:Y:S01]  /*2f580*/  PRMT R81, R83, 0x9910, RZ ;  /* 0x0000991053517816 */ /* 0x000fe200000000ff */
[----:B------:R-:W2:Y:S03]  /*2f590*/  LDCU UR16, c[0x0][0x398] ;  /* 0x00007300ff1077ac */ /* 0x000ea60008000800 */
[----:B------:R0:W-:Y:S01]  /*2f5a0*/  @P5 STG.E.U8 desc[UR24][R74.64], R79 ;  /* 0x0000004f4a005986 */ /* 0x0001e2000c101118 */
[----:B-1----:R-:W-:Y:S01]  /*2f5b0*/  ISETP.LT.AND P5, PT, R67, UR9, !P0 ;  /* 0x0000000943007c0c */ /* 0x002fe2000c7a1270 */
[----:B------:R-:W1:Y:S01]  /*2f5c0*/  LDCU UR9, c[0x0][0x398] ;  /* 0x00007300ff0977ac */ /* 0x000e620008000800 */
[C---:B0-----:R-:W-:Y:S01]  /*2f5d0*/  IADD3 R76, P6, PT, R73.reuse, R70, RZ ;  /* 0x00000046494c7210 */ /* 0x041fe20007fde0ff */
[----:B------:R-:W-:-:S04]  /*2f5e0*/  VIADD R73, R73, UR30 ;  /* 0x0000001e49497c36 */ /* 0x000fc80008000000 */
[----:B------:R-:W-:Y:S01]  /*2f5f0*/  IMAD.X R77, R78, 0x1, R69, P6 ;  /* 0x000000014e4d7824 */ /* 0x000fe200030e0645 */
[----:B------:R-:W-:Y:S02]  /*2f600*/  SHF.R.S32.HI R78, RZ, 0x1f, R73 ;  /* 0x0000001fff4e7819 */ /* 0x000fe40000011449 */
[----:B------:R-:W-:Y:S02]  /*2f610*/  IADD3 R74, P6, PT, R73, R0, RZ ;  /* 0x00000000494a7210 */ /* 0x000fe40007fde0ff */
[----:B------:R0:W-:Y:S03]  /*2f620*/  @P2 STG.E.U8 desc[UR24][R76.64], R80 ;  /* 0x000000504c002986 */ /* 0x0001e6000c101118 */
[----:B------:R-:W-:Y:S01]  /*2f630*/  IMAD.X R75, R78, 0x1, R72, P6 ;  /* 0x000000014e4b7824 */ /* 0x000fe200030e0648 */
[----:B------:R-:W-:Y:S01]  /*2f640*/  ISETP.LT.AND P2, PT, R34, UR6, !P0 ;  /* 0x0000000622007c0c */ /* 0x000fe2000c741270 */
[----:B------:R-:W1:Y:S01]  /*2f650*/  LDCU UR6, c[0x0][0x398] ;  /* 0x00007300ff0677ac */ /* 0x000e620008000800 */
[----:B0-----:R-:W-:-:S02]  /*2f660*/  SHF.R.S32.HI R76, RZ, 0x8, R81 ;  /* 0x00000008ff4c7819 */ /* 0x001fc40000011451 */
[----:B------:R-:W-:-:S03]  /*2f670*/  PRMT R77, R84, 0x9910, RZ ;  /* 0x00009910544d7816 */ /* 0x000fc600000000ff */
[----:B------:R0:W-:Y:S01]  /*2f680*/  @P5 STG.E.U8 desc[UR24][R74.64], R76 ;  /* 0x0000004c4a005986 */ /* 0x0001e2000c101118 */
[----:B------:R-:W-:Y:S01]  /*2f690*/  ISETP.LT.AND P5, PT, R35, UR10, !P0 ;  /* 0x0000000a23007c0c */ /* 0x000fe2000c7a1270 */
[----:B------:R-:W1:Y:S01]  /*2f6a0*/  LDCU UR10, c[0x0][0x398] ;  /* 0x00007300ff0a77ac */ /* 0x000e620008000800 */
[----:B------:R-:W-:Y:S02]  /*2f6b0*/  PRMT R81, R79, 0x9910, RZ ;  /* 0x000099104f517816 */ /* 0x000fe400000000ff */
[----:B0-----:R-:W-:Y:S01]  /*2f6c0*/  IADD3 R76, P6, PT, R73, R2, RZ ;  /* 0x00000002494c7210 */ /* 0x001fe20007fde0ff */
        /* <DEDUP_REMOVED lines=8> */
[----:B-1----:R-:W-:Y:S01]  /*2f750*/  ISETP.LT.AND P0, PT, R37, UR9, !P0 ;  /* 0x0000000925007c0c */ /* 0x002fe2000c701270 */
[----:B------:R-:W1:Y:S01]  /*2f760*/  LDCU UR9, c[0x0][0x398] ;  /* 0x00007300ff0977ac */ /* 0x000e620008000800 */
[----:B------:R-:W-:Y:S01]  /*2f770*/  PRMT R80, R80, 0x9910, RZ ;  /* 0x0000991050507816 */ /* 0x000fe200000000ff */
[----:B------:R-:W1:Y:S01]  /*2f780*/  LDCU UR4, c[0x0][0x39c] ;  /* 0x00007380ff0477ac */ /* 0x000e620008000800 */
[----:B0-----:R-:W-:-:S05]  /*2f790*/  SHF.R.S32.HI R76, RZ, 0x8, R81 ;  /* 0x00000008ff4c7819 */ /* 0x001fca0000011451 */
[----:B------:R0:W-:Y:S01]  /*2f7a0*/  @P5 STG.E.U8 desc[UR24][R74.64], R76 ;  /* 0x0000004c4a005986 */ /* 0x0001e2000c101118 */
[----:B------:R-:W-:Y:S01]  /*2f7b0*/  ISETP.LT.AND P5, PT, R67, UR6, !P1 ;  /* 0x0000000643007c0c */ /* 0x000fe2000cfa1270 */
[----:B------:R-:W1:Y:S01]  /*2f7c0*/  LDCU UR6, c[0x0][0x398] ;  /* 0x00007300ff0677ac */ /* 0x000e620008000800 */
[----:B------:R-:W-:Y:S02]  /*2f7d0*/  SHF.R.S32.HI R80, RZ, 0x8, R80 ;  /* 0x00000008ff507819 */ /* 0x000fe40000011450 */
[C---:B0-----:R-:W-:Y:S01]  /*2f7e0*/  IADD3 R76, P6, PT, R73.reuse, R70, RZ ;  /* 0x00000046494c7210 */ /* 0x041fe20007fde0ff */
[----:B------:R-:W-:-:S04]  /*2f7f0*/  VIADD R73, R73, UR30 ;  /* 0x0000001e49497c36 */ /* 0x000fc80008000000 */
        /* <DEDUP_REMOVED lines=8> */
[----:B-----5:R-:W-:Y:S01]  /*2f880*/  F2FP.SATFINITE.E5M2.F32.PACK_AB_MERGE_C R82, R36, R39, RZ ;  /* 0x000000272452723e */ /* 0x020fe200048060ff */
[----:B------:R-:W5:Y:S01]  /*2f890*/  LDCU UR10, c[0x0][0x398] ;  /* 0x00007300ff0a77ac */ /* 0x000f620008000800 */
[----:B------:R2:W-:Y:S01]  /*2f8a0*/  @P5 STG.E.U8 desc[UR24][R74.64], R81 ;  /* 0x000000514a005986 */ /* 0x0005e2000c101118 */
[----:B-1----:R-:W-:Y:S01]  /*2f8b0*/  ISETP.LT.AND P5, PT, R35, UR9, !P1 ;  /* 0x0000000923007c0c */ /* 0x002fe2000cfa1270 */
[----:B------:R-:W1:Y:S01]  /*2f8c0*/  LDCU UR9, c[0x0][0x398] ;  /* 0x00007300ff0977ac */ /* 0x000e620008000800 */
[----:B0-----:R-:W-:-:S05]  /*2f8d0*/  IADD3 R76, P6, PT, R73, R2, RZ ;  /* 0x00000002494c7210 */ /* 0x001fca0007fde0ff */
[----:B------:R-:W-:Y:S01]  /*2f8e0*/  IMAD.X R77, R79, 0x1, R71, P6 ;  /* 0x000000014f4d7824 */ /* 0x000fe200030e0647 */
[----:B--2---:R-:W-:Y:S02]  /*2f8f0*/  IADD3 R74, P6, PT, R73, R68, RZ ;  /* 0x00000044494a7210 */ /* 0x004fe40007fde0ff */
[----:B------:R-:W-:Y:S02]  /*2f900*/  F2FP.SATFINITE.E5M2.F32.PACK_AB_MERGE_C R80, R33, R32, RZ ;  /* 0x000000202150723e */ /* 0x000fe400048060ff */
[----:B------:R-:W-:Y:S01]  /*2f910*/  @P0 STG.E.U8 desc[UR24][R76.64], R82 ;  /* 0x000000524c000986 */ /* 0x000fe2000c101118 */
[----:B------:R-:W-:Y:S01]  /*2f920*/  IMAD.X R75, R79, 0x1, R3, P6 ;  /* 0x000000014f4b7824 */ /* 0x000fe200030e0603 */
[----:B------:R-:W-:Y:S02]  /*2f930*/  ISETP.GE.AND P0, PT, R78, UR4, PT ;  /* 0x000000044e007c0c */ /* 0x000fe4000bf06270 */
[----:B------:R-:W2:Y:S01]  /*2f940*/  LDL.LU R32, [R1+0x490] ;  /* 0x0004900001207983 */ /* 0x000ea20000300800 */
[----:B------:R-:W-:Y:S01]  /*2f950*/  IADD3 R78, P6, PT, R73, R70, RZ ;  /* 0x00000046494e7210 */ /* 0x000fe20007fde0ff */
[----:B------:R-:W0:Y:S02]  /*2f960*/  LDCU UR4, c[0x0][0x398] ;  /* 0x00007300ff0477ac */ /* 0x000e240008000800 */
[----:B------:R1:W-:Y:S04]  /*2f970*/  @P5 STG.E.U8 desc[UR24][R74.64], R80 ;  /* 0x000000504a005986 */ /* 0x0003e8000c101118 */
[----:B------:R-:W2:Y:S01]  /*2f980*/  LDL.LU R33, [R1+0x494] ;  /* 0x0004940001217983 */ /* 0x000ea20000300800 */
[----:B----4-:R-:W-:Y:S01]  /*2f990*/  F2FP.SATFINITE.E5M2.F32.PACK_AB_MERGE_C R84, R31, R30, RZ ;  /* 0x0000001e1f54723e */ /* 0x010fe200048060ff */
[----:B-1----:R-:W-:Y:S01]  /*2f9a0*/  VIADD R74, R73, UR30 ;  /* 0x0000001e494a7c36 */ /* 0x002fe20008000000 */
[----:B------:R-:W-:Y:S01]  /*2f9b0*/  PRMT R73, R81, 0x9910, RZ ;  /* 0x0000991051497816 */ /* 0x000fe200000000ff */
[----:B------:R-:W4:Y:S04]  /*2f9c0*/  LDL.LU R30, [R1+0x290] ;  /* 0x00029000011e7983 */ /* 0x000f280000300800 */
[----:B------:R-:W4:Y:S01]  /*2f9d0*/  LDL.LU R31, [R1+0x294] ;  /* 0x00029400011f7983 */ /* 0x000f220000300800 */
[----:B---3--:R-:W-:-:S03]  /*2f9e0*/  F2FP.SATFINITE.E5M2.F32.PACK_AB_MERGE_C R81, R29, R28, RZ ;  /* 0x0000001c1d51723e */ /* 0x008fc600048060ff */
[----:B------:R-:W3:Y:S04]  /*2f9f0*/  LDL.LU R28, [R1+0x90] ;  /* 0x00009000011c7983 */ /* 0x000ee80000300800 */
[----:B------:R-:W3:Y:S01]  /*2fa00*/  LDL.LU R29, [R1+0x94] ;  /* 0x00009400011d7983 */ /* 0x000ee20000300800 */
[----:B------:R-:W-:Y:S01]  /*2fa10*/  ISETP.LT.AND P1, PT, R37, UR6, !P1 ;  /* 0x0000000625007c0c */ /* 0x000fe2000cf21270 */
[----:B------:R-:W-:Y:S01]  /*2fa20*/  IMAD.X R79, R79, 0x1, R69, P6 ;  /* 0x000000014f4f7824 */ /* 0x000fe200030e0645 */
[----:B------:R-:W-:Y:S01]  /*2fa30*/  ISETP.LT.AND P5, PT, R67, UR9, !P4 ;  /* 0x0000000943007c0c */ /* 0x000fe2000e7a1270 */
[----:B------:R-:W1:Y:S01]  /*2fa40*/  LDCU UR6, c[0x0][0x398] ;  /* 0x00007300ff0677ac */ /* 0x000e620008000800 */
[----:B------:R-:W-:Y:S02]  /*2fa50*/  SHF.R.S32.HI R75, RZ, 0x1f, R74 ;  /* 0x0000001fff4b7819 */ /* 0x000fe4000001144a */
[----:B------:R-:W-:Y:S01]  /*2fa60*/  IADD3 R76, P6, PT, R74, R0, RZ ;  /* 0x000000004a4c7210 */ /* 0x000fe20007fde0ff */
[----:B------:R-:W1:Y:S01]  /*2fa70*/  LDCU UR9, c[0x0][0x398] ;  /* 0x00007300ff0977ac */ /* 0x000e620008000800 */
[----:B------:R-:W-:-:S03]  /*2fa80*/  SHF.R.S32.HI R73, RZ, 0x8, R73 ;  /* 0x00000008ff497819 */ /* 0x000fc60000011449 */
[----:B------:R-:W-:Y:S01]  /*2fa90*/  IMAD.X R77, R75, 0x1, R72, P6 ;  /* 0x000000014b4d7824 */ /* 0x000fe200030e0648 */
[----:B------:R-:W-:Y:S01]  /*2faa0*/  PRMT R82, R82, 0x9910, RZ ;  /* 0x0000991052527816 */ /* 0x000fe200000000ff */
[----:B------:R1:W-:Y:S04]  /*2fab0*/  @P1 STG.E.U8 desc[UR24][R78.64], R81 ;  /* 0x000000514e001986 */ /* 0x0003e8000c101118 */
[----:B------:R5:W-:Y:S01]  /*2fac0*/  @P5 STG.E.U8 desc[UR24][R76.64], R73 ;  /* 0x000000494c005986 */ /* 0x000be2000c101118 */
[----:B0-----:R-:W-:Y:S01]  /*2fad0*/  ISETP.LT.AND P5, PT, R34, UR4, !P4 ;  /* 0x0000000422007c0c */ /* 0x001fe2000e7a1270 */
[----:B------:R-:W0:Y:S01]  /*2fae0*/  LDCU UR4, c[0x0][0x39c] ;  /* 0x00007380ff0477ac */ /* 0x000e220008000800 */
[----:B-1----:R-:W-:Y:S02]  /*2faf0*/  IADD3 R78, P6, PT, R74, R2, RZ ;  /* 0x000000024a4e7210 */ /* 0x002fe40007fde0ff */
[----:B-----5:R-:W-:Y:S01]  /*2fb00*/  PRMT R73, R80, 0x9910, RZ ;  /* 0x0000991050497816 */ /* 0x020fe200000000ff */
[----:B------:R-:W-:-:S02]  /*2fb10*/  IMAD.MOV.U32 R80, RZ, RZ, R82 ;  /* 0x000000ffff507224 */ /* 0x000fc400078e0052 */
[----:B------:R-:W-:Y:S01]  /*2fb20*/  IMAD.X R79, R75, 0x1, R71, P6 ;  /* 0x000000014b4f7824 */ /* 0x000fe200030e0647 */
[----:B------:R-:W-:Y:S01]  /*2fb30*/  ISETP.LT.AND P1, PT, R35, UR10, !P4 ;  /* 0x0000000a23007c0c */ /* 0x000fe2000e721270 */
[----:B------:R-:W1:Y:S01]  /*2fb40*/  LDCU UR10, c[0x0][0x398] ;  /* 0x00007300ff0a77ac */ /* 0x000e620008000800 */
[----:B------:R-:W-:Y:S02]  /*2fb50*/  SHF.R.S32.HI R80, RZ, 0x8, R80 ;  /* 0x00000008ff507819 */ /* 0x000fe40000011450 */
[----:B------:R-:W-:Y:S01]  /*2fb60*/  ISETP.LT.AND P4, PT, R37, UR6, !P4 ;  /* 0x0000000625007c0c */ /* 0x000fe2000e781270 */
[----:B------:R-:W5:Y:S01]  /*2fb70*/  LDCU UR6, c[0x0][0x39c] ;  /* 0x00007380ff0677ac */ /* 0x000f620008000800 */
        /* <DEDUP_REMOVED lines=11> */
[----:B------:R-:W-:Y:S01]  /*2fc30*/  ISETP.GE.AND P4, PT, R81, UR4, PT ;  /* 0x0000000451007c0c */ /* 0x000fe2000bf86270 */
[----:B------:R-:W0:Y:S01]  /*2fc40*/  LDCU UR4, c[0x0][0x398] ;  /* 0x00007300ff0477ac */ /* 0x000e220008000800 */
[----:B---3--:R-:W-:Y:S02]  /*2fc50*/  F2FP.SATFINITE.E5M2.F32.PACK_AB_MERGE_C R81, R29, R28, RZ ;  /* 0x0000001c1d51723e */ /* 0x008fe400048060ff */
[----:B------:R-:W3:Y:S04]  /*2fc60*/  LDL.LU R28, [R1+0x698] ;  /* 0x00069800011c7983 */ /* 0x000ee80000300800 */
[----:B------:R-:W3:Y:S01]  /*2fc70*/  LDL.LU R29, [R1+0x69c] ;  /* 0x00069c00011d7983 */ /* 0x000ee20000300800 */
        /* <DEDUP_REMOVED lines=12> */
[----:B----4-:R-:W-:-:S02]  /*2fd40*/  F2FP.SATFINITE.E5M2.F32.PACK_AB_MERGE_C R82, R31, R30, RZ ;  /* 0x0000001e1f52723e */ /* 0x010fc400048060ff */
[----:B------:R-:W-:Y:S01]  /*2fd50*/  @P1 STG.E.U8 desc[UR24][R76.64], R84 ;  /* 0x000000544c001986 */ /* 0x000fe2000c101118 */
[----:B------:R-:W-:-:S03]  /*2fd60*/  PRMT R78, R83, 0x9910, RZ ;  /* 0x00009910534e7816 */ /* 0x000fc600000000ff */
[----:B------:R-:W2:Y:S04]  /*2fd70*/  LDL.LU R33, [R1+0x49c] ;  /* 0x00049c0001217983 */ /* 0x000ea80000300800 */
[----:B------:R4:W-:Y:S04]  /*2fd80*/  @P5 STG.E.U8 desc[UR24][R74.64], R83 ;  /* 0x000000534a005986 */ /* 0x0009e8000c101118 */
[----:B------:R-:W2:Y:S04]  /*2fd90*/  LDL.LU R30, [R1+0x298] ;  /* 0x00029800011e7983 */ /* 0x000ea80000300800 */
[----:B------:R-:W2:Y:S01]  /*2fda0*/  LDL.LU R31, [R1+0x29c] ;  /* 0x00029c00011f7983 */ /* 0x000ea20000300800 */
[----:B-1----:R-:W-:Y:S01]  /*2fdb0*/  ISETP.LT.AND P1, PT, R35, UR10, !P3 ;  /* 0x0000000a23007c0c */ /* 0x002fe2000df21270 */
[----:B------:R-:W1:Y:S01]  /*2fdc0*/  LDCU UR10, c[0x0][0x398] ;  /* 0x00007300ff0a77ac */ /* 0x000e620008000800 */
[----:B------:R-:W-:Y:S01]  /*2fdd0*/  ISETP.LT.AND P3, PT, R37, UR14, !P3 ;  /* 0x0000000e25007c0c */ /* 0x000fe2000df61270 */
[----:B----4-:R-:W-:Y:S01]  /*2fde0*/  VIADD R75, R66, 0x28 ;  /* 0x00000028424b7836 */ /* 0x010fe20000000000 */
[----:B------:R-:W-:Y:S01]  /*2fdf0*/  IADD3 R76, P5, PT, R73, R68, RZ ;  /* 0x00000044494c7210 */ /* 0x000fe20007fbe0ff */
[----:B------:R-:W4:Y:S01]  /*2fe00*/  LDCU UR14, c[0x0][0x398] ;  /* 0x00007300ff0e77ac */ /* 0x000f220008000800 */
[----:B---3--:R-:W-:-:S02]  /*2fe10*/  F2FP.SATFINITE.E5M2.F32.PACK_AB_MERGE_C R83, R29, R28, RZ ;  /* 0x0000001c1d53723e */ /* 0x008fc400048060ff */
[----:B------:R-:W3:Y:S04]  /*2fe20*/  LDL.LU R28, [R1+0x98] ;  /* 0x00009800011c7983 */ /* 0x000ee80000300800 */
[----:B------:R-:W3:Y:S01]  /*2fe30*/  LDL.LU R29, [R1+0x9c] ;  /* 0x00009c00011d7983 */ /* 0x000ee20000300800 */
[----:B------:R-:W-:Y:S01]  /*2fe40*/  IADD3 R74, P6, PT, R73, R70, RZ ;  /* 0x00000046494a7210 */ /* 0x000fe20007fde0ff */
[C---:B------:R-:W-:Y:S01]  /*2fe50*/  IMAD.X R77, R80.reuse, 0x1, R3, P5 ;  /* 0x00000001504d7824 */ /* 0x040fe200028e0603 */
[----:B-----5:R-:W-:Y:S01]  /*2fe60*/  ISETP.GE.AND P5, PT, R75, UR6, PT ;  /* 0x000000064b007c0c */ /* 0x020fe2000bfa6270 */
[----:B------:R-:W-:Y:S01]  /*2fe70*/  VIADD R73, R73, UR30 ;  /* 0x0000001e49497c36 */ /* 0x000fe20008000000 */
[----:B------:R-:W5:Y:S01]  /*2fe80*/  LDCU UR6, c[0x0][0x398] ;  /* 0x00007300ff0677ac */ /* 0x000f620008000800 */
[----:B------:R-:W-:Y:S01]  /*2fe90*/  IMAD.X R75, R80, 0x1, R69, P6 ;  /* 0x00000001504b7824 */ /* 0x000fe200030e0645 */
[----:B------:R1:W-:Y:S02]  /*2fea0*/  @P1 STG.E.U8 desc[UR24][R76.64], R82 ;  /* 0x000000524c001986 */ /* 0x0003e4000c101118 */
[----:B------:R-:W-:-:S02]  /*2feb0*/  SHF.R.S32.HI R79, RZ, 0x1f, R73 ;  /* 0x0000001fff4f7819 */ /* 0x000fc40000011449 */
[----:B------:R4:W-:Y:S01]  /*2fec0*/  @P3 STG.E.U8 desc[UR24][R74.64], R81 ;  /* 0x000000514a003986 */ /* 0x0009e2000c101118 */
[----:B------:R-:W-:Y:S01]  /*2fed0*/  ISETP.LT.AND P3, PT, R67, UR4, !P2 ;  /* 0x0000000443007c0c */ /* 0x000fe2000d761270 */
[----:B------:R-:W2:Y:S01]  /*2fee0*/  LDCU UR4, c[0x0][0x39c] ;  /* 0x00007380ff0477ac */ /* 0x000ea20008000800 */
[----:B0-----:R-:W-:Y:S01]  /*2fef0*/  ISETP.LT.AND P1, PT, R34, UR9, !P2 ;  /* 0x0000000922007c0c */ /* 0x001fe2000d721270 */
[----:B------:R-:W3:Y:S01]  /*2ff00*/  LDL.LU R39, [R1+0x6a0] ;  /* 0x0006a00001277983 */ /* 0x000ee20000300800 */
[----:B------:R-:W-:Y:S01]  /*2ff10*/  PRMT R80, R84, 0x9910, RZ ;  /* 0x0000991054507816 */ /* 0x000fe200000000ff */
[----:B------:R-:W0:Y:S01]  /*2ff20*/  LDCU UR9, c[0x0][0x398] ;  /* 0x00007300ff0977ac */ /* 0x000e220008000800 */
[----:B-1----:R-:W-:Y:S01]  /*2ff30*/  IADD3 R76, P6, PT, R73, R0, RZ ;  /* 0x00000000494c7210 */ /* 0x002fe20007fde0ff */
[----:B------:R-:W3:Y:S04]  /*2ff40*/  LDL.LU R36, [R1+0x6a4] ;  /* 0x0006a40001247983 */ /* 0x000ee80000300800 */
[----:B------:R-:W-:Y:S01]  /*2ff50*/  IMAD.X R77, R79, 0x1, R72, P6 ;  /* 0x000000014f4d7824 */ /* 0x000fe200030e0648 */
[----:B----4-:R-:W-:-:S02]  /*2ff60*/  IADD3 R74, P6, PT, R73, R2, RZ ;  /* 0x00000002494a7210 */ /* 0x010fc40007fde0ff */
[----:B------:R-:W-:Y:S02]  /*2ff70*/  SHF.R.S32.HI R80, RZ, 0x8, R80 ;  /* 0x00000008ff507819 */ /* 0x000fe40000011450 */
[----:B------:R-:W-:Y:S01]  /*2ff80*/  SHF.R.S32.HI R78, RZ, 0x8, R78 ;  /* 0x00000008ff4e7819 */ /* 0x000fe2000001144e */
[----:B------:R-:W-:Y:S02]  /*2ff90*/  IMAD.X R75, R79, 0x1, R71, P6 ;  /* 0x000000014f4b7824 */ /* 0x000fe400030e0647 */
[----:B------:R1:W-:Y:S04]  /*2ffa0*/  @P3 STG.E.U8 desc[UR24][R76.64], R80 ;  /* 0x000000504c003986 */ /* 0x0003e8000c101118 */
[----:B------:R4:W-:Y:S01]  /*2ffb0*/  @P1 STG.E.U8 desc[UR24][R74.64], R78 ;  /* 0x0000004e4a001986 */ /* 0x0009e2000c101118 */
[----:B-----5:R-:W-:Y:S01]  /*2ffc0*/  ISETP.LT.AND P1, PT, R35, UR6, !P2 ;  /* 0x0000000623007c0c */ /* 0x020fe2000d721270 */
[----:B------:R-:W5:Y:S01]  /*2ffd0*/  LDCU UR6, c[0x0][0x39c] ;  /* 0x00007380ff0677ac */ /* 0x000f620008000800 */
        /* <DEDUP_REMOVED lines=15> */
[C---:B------:R-:W-:Y:S01]  /*300d0*/  IADD3 R78, P6, PT, R73.reuse, R70, RZ ;  /* 0x00000046494e7210 */ /* 0x040fe20007fde0ff */
[----:B------:R-:W-:Y:S01]  /*300e0*/  VIADD R75, R73, UR30 ;  /* 0x0000001e494b7c36 */ /* 0x000fe20008000000 */
[----:B------:R-:W-:Y:S01]  /*300f0*/  ISETP.LT.AND P2, PT, R37, UR10, !P2 ;  /* 0x0000000a25007c0c */ /* 0x000fe2000d741270 */
[----:B------:R-:W1:Y:S01]  /*30100*/  LDCU UR10, c[0x0][0x398] ;  /* 0x00007300ff0a77ac */ /* 0x000e620008000800 */
[----:B------:R-:W-:Y:S01]  /*30110*/  ISETP.LT.AND P3, PT, R67, UR12, !P0 ;  /* 0x0000000c43007c0c */ /* 0x000fe2000c761270 */
[----:B------:R-:W-:Y:S01]  /*30120*/  IMAD.X R79, R79, 0x1, R69, P6 ;  /* 0x000000014f4f7824 */ /* 0x000fe200030e0645 */
[----:B------:R-:W-:Y:S01]  /*30130*/  SHF.R.S32.HI R73, RZ, 0x1f, R75 ;  /* 0x0000001fff497819 */ /* 0x000fe2000001144b */
[----:B------:R-:W3:Y:S01]  /*30140*/  LDL.LU R43, [R1+0x6a8] ;  /* 0x0006a800012b7983 */ /* 0x000ee20000300800 */
[----:B------:R-:W-:Y:S01]  /*30150*/  IADD3 R76, P6, PT, R75, R0, RZ ;  /* 0x000000004b4c7210 */ /* 0x000fe20007fde0ff */
[----:B------:R-:W1:Y:S01]  /*30160*/  LDCU UR12, c[0x0][0x398] ;  /* 0x00007300ff0c77ac */ /* 0x000e620008000800 */
[----:B------:R-:W-:Y:S01]  /*30170*/  SHF.R.S32.HI R74, RZ, 0x8, R74 ;  /* 0x00000008ff4a7819 */ /* 0x000fe2000001144a */
[----:B------:R-:W3:Y:S02]  /*30180*/  LDL.LU R40, [R1+0x6ac] ;  /* 0x0006ac0001287983 */ /* 0x000ee40000300800 */
[----:B------:R-:W-:-:S02]  /*30190*/  IMAD.X R77, R73, 0x1, R72, P6 ;  /* 0x00000001494d7824 */ /* 0x000fc400030e0648 */
[----:B------:R1:W-:Y:S04]  /*301a0*/  @P2 STG.E.U8 desc[UR24][R78.64], R74 ;  /* 0x0000004a4e002986 */ /* 0x0003e8000c101118 */
[----:B------:R5:W-:Y:S01]  /*301b0*/  @P3 STG.E.U8 desc[UR24][R76.64], R83 ;  /* 0x000000534c003986 */ /* 0x000be2000c101118 */
[----:B0-----:R-:W-:Y:S01]  /*301c0*/  ISETP.LT.AND P3, PT, R34, UR9, !P0 ;  /* 0x0000000922007c0c */ /* 0x001fe2000c761270 */
[----:B------:R-:W0:Y:S01]  /*301d0*/  LDCU UR9, c[0x0][0x398] ;  /* 0x00007300ff0977ac */ /* 0x000e220008000800 */
[----:B------:R-:W-:Y:S01]  /*301e0*/  ISETP.LT.AND P2, PT, R35, UR14, !P0 ;  /* 0x0000000e23007c0c */ /* 0x000fe2000c741270 */
[----:B------:R-:W3:Y:S01]  /*301f0*/  LDL.LU R41, [R1+0x4a8] ;  /* 0x0004a80001297983 */ /* 0x000ee20000300800 */
[----:B------:R-:W0:Y:S01]  /*30200*/  LDCU UR14, c[0x0][0x398] ;  /* 0x00007300ff0e77ac */ /* 0x000e220008000800 */
[----:B-1----:R-:W-:Y:S01]  /*30210*/  IADD3 R78, P6, PT, R75, R2, RZ ;  /* 0x000000024b4e7210 */ /* 0x002fe20007fde0ff */
[----:B------:R-:W-:Y:S01]  /*30220*/  VIADD R74, R66, 0x29 ;  /* 0x00000029424a7836 */ /* 0x000fe20000000000 */
[----:B------:R-:W3:Y:S03]  /*30230*/  LDL.LU R38, [R1+0x4ac] ;  /* 0x0004ac0001267983 */ /* 0x000ee60000300800 */
[----:B------:R-:W-:Y:S01]  /*30240*/  IMAD.X R79, R73, 0x1, R71, P6 ;  /* 0x00000001494f7824 */ /* 0x000fe200030e0647 */
[----:B-----5:R-:W-:-:S02]  /*30250*/  IADD3 R76, P6, PT, R75, R68, RZ ;  /* 0x000000444b4c7210 */ /* 0x020fc40007fde0ff */
[----:B------:R-:W-:Y:S01]  /*30260*/  ISETP.GE.AND P1, PT, R74, UR4, PT ;  /* 0x000000044a007c0c */ /* 0x000fe2000bf26270 */
[----:B------:R-:W-:Y:S01]  /*30270*/  VIADD R74, R66, 0x2a ;  /* 0x0000002a424a7836 */ /* 0x000fe20000000000 */
[----:B------:R1:W-:Y:S01]  /*30280*/  @P3 STG.E.U8 desc[UR24][R78.64], R82 ;  /* 0x000000524e003986 */ /* 0x0003e2000c101118 */
[----:B------:R-:W-:Y:S01]  /*30290*/  IMAD.X R77, R73, 0x1, R3, P6 ;  /* 0x00000001494d7824 */ /* 0x000fe200030e0603 */
[----:B------:R-:W5:Y:S01]  /*302a0*/  LDCU UR4, c[0x0][0x398] ;  /* 0x00007300ff0477ac */ /* 0x000f620008000800 */
[----:B------:R-:W-:Y:S02]  /*302b0*/  PRMT R83, R83, 0x9910, RZ ;  /* 0x0000991053537816 */ /* 0x000fe400000000ff */
[----:B------:R-:W-:Y:S01]  /*302c0*/  ISETP.GE.AND P3, PT, R74, UR6, PT ;  /* 0x000000064a007c0c */ /* 0x000fe2000bf66270 */
[----:B------:R-:W-:Y:S01]  /*302d0*/  VIADD R74, R75, UR30 ;  /* 0x0000001e4b4a7c36 */ /* 0x000fe20008000000 */
[----:B------:R5:W-:Y:S01]  /*302e0*/  @P2 STG.E.U8 desc[UR24][R76.64], R80 ;  /* 0x000000504c002986 */ /* 0x000be2000c101118 */
[----:B0-----:R-:W-:Y:S01]  /*302f0*/  ISETP.LT.AND P0, PT, R37, UR9, !P0 ;  /* 0x0000000925007c0c */ /* 0x001fe2000c701270 */
[----:B------:R-:W0:Y:S01]  /*30300*/  LDCU UR6, c[0x0][0x398] ;  /* 0x00007300ff0677ac */ /* 0x000e220008000800 */
[----:B-1----:R-:W-:Y:S01]  /*30310*/  IADD3 R78, P6, PT, R75, R70, RZ ;  /* 0x000000464b4e7210 */ /* 0x002fe20007fde0ff */
[----:B------:R-:W1:Y:S01]  /*30320*/  LDCU UR9, c[0x0][0x398] ;  /* 0x00007300ff0977ac */ /* 0x000e620008000800 */
[----:B------:R-:W-:-:S02]  /*30330*/  ISETP.LT.AND P2, PT, R67, UR10, !P4 ;  /* 0x0000000a43007c0c */ /* 0x000fc4000e741270 */
[----:B------:R-:W-:Y:S01]  /*30340*/  SHF.R.S32.HI R75, RZ, 0x1f, R74 ;  /* 0x0000001fff4b7819 */ /* 0x000fe2000001144a */
[----:B------:R-:W-:Y:S01]  /*30350*/  IMAD.X R79, R73, 0x1, R69, P6 ;  /* 0x00000001494f7824 */ /* 0x000fe200030e0645 */
[----:B------:R-:W-:Y:S01]  /*30360*/  PRMT R82, R82, 0x9910, RZ ;  /* 0x0000991052527816 */ /* 0x000fe200000000ff */
[----:B------:R-:W-:Y:S01]  /*30370*/  IMAD.MOV.U32 R73, RZ, RZ, R83 ;  /* 0x000000ffff497224 */ /* 0x000fe200078e0053 */
[----:B-----5:R-:W-:Y:S01]  /*30380*/  IADD3 R76, P6, PT, R74, R0, RZ ;  /* 0x000000004a4c7210 */ /* 0x020fe20007fde0ff */
[----:B------:R-:W5:Y:S03]  /*30390*/  LDCU UR10, c[0x0][0x398] ;  /* 0x00007300ff0a77ac */ /* 0x000f660008000800 */
[----:B------:R-:W-:Y:S01]  /*303a0*/  SHF.R.S32.HI R73, RZ, 0x8, R73 ;  /* 0x00000008ff497819 */ /* 0x000fe20000011449 */
[----:B------:R-:W-:Y:S01]  /*303b0*/  IMAD.X R77, R75, 0x1, R72, P6 ;  /* 0x000000014b4d7824 */ /* 0x000fe200030e0648 */
[----:B------:R0:W-:Y:S04]  /*303c0*/  @P0 STG.E.U8 desc[UR24][R78.64], R81 ;  /* 0x000000514e000986 */ /* 0x0001e8000c101118 */
[----:B------:R1:W-:Y:S01]  /*303d0*/  @P2 STG.E.U8 desc[UR24][R76.64], R73 ;  /* 0x000000494c002986 */ /* 0x0003e2000c101118 */
[----:B------:R-:W-:Y:S01]  /*303e0*/  ISETP.LT.AND P2, PT, R34, UR4, !P4 ;  /* 0x0000000422007c0c */ /* 0x000fe2000e741270 */
[----:B------:R-:W2:Y:S01]  /*303f0*/  LDCU UR4, c[0x0][0x39c] ;  /* 0x00007380ff0477ac */ /* 0x000ea20008000800 */
[----:B0-----:R-:W-:-:S02]  /*30400*/  IADD3 R78, P6, PT, R74, R2, RZ ;  /* 0x000000024a4e7210 */ /* 0x001fc40007fde0ff */
[----:B-1----:R-:W-:Y:S01]  /*30410*/  PRMT R73, R80, 0x9910, RZ ;  /* 0x0000991050497816 */ /* 0x002fe200000000ff */
[----:B------:R-:W-:Y:S02]  /*30420*/  IMAD.MOV.U32 R80, RZ, RZ, R82 ;  /* 0x000000ffff507224 */ /* 0x000fe400078e0052 */
[----:B------:R-:W-:-:S03]  /*30430*/  IMAD.X R79, R75, 0x1, R71, P6 ;  /* 0x000000014b4f7824 */ /* 0x000fc600030e0647 */
[----:B------:R-:W-:Y:S02]  /*30440*/  SHF.R.S32.HI R80, RZ, 0x8, R80 ;  /* 0x00000008ff507819 */ /* 0x000fe40000011450 */
[----:B------:R-:W-:Y:S02]  /*30450*/  F2FP.SATFINITE.E5M2.F32.PACK_AB_MERGE_C R83, R36, R39, RZ ;  /* 0x000000272453723e */ /* 0x000fe400048060ff */
[----:B------:R-:W3:Y:S04]  /*30460*/  LDL.LU R39, [R1+0x6b0] ;  /* 0x0006b00001277983 */ /* 0x000ee80000300800 */
[----:B------:R0:W-:Y:S01]  /*30470*/  @P2 STG.E.U8 desc[UR24][R78.64], R80 ;  /* 0x000000504e002986 */ /* 0x0001e2000c101118 */
[----:B----4-:R-:W-:-:S03]  /*30480*/  F2FP.SATFINITE.E5M2.F32.PACK_AB_MERGE_C R82, R31, R30, RZ ;  /* 0x0000001e1f52723e */ /* 0x010fc600048060ff */
[----:B------:R-:W4:Y:S01]  /*30490*/  LDL.LU R36, [R1+0x6b4] ;  /* 0x0006b40001247983 */ /* 0x000f220000300800 */
[----:B0-----:R-:W-:Y:S02]  /*304a0*/  PRMT R79, R81, 0x9910, RZ ;  /* 0x00009910514f7816 */ /* 0x001fe400000000ff */
[----:B--2---:R-:W-:Y:S02]  /*304b0*/  F2FP.SATFINITE.E5M2.F32.PACK_AB_MERGE_C R81, R33, R32, RZ ;  /* 0x000000202151723e */ /* 0x004fe400048060ff */
[----:B------:R-:W2:Y:S04]  /*304c0*/  LDL.LU R32, [R1+0x4b0] ;  /* 0x0004b00001207983 */ /* 0x000ea80000300800 */
[----:B------:R-:W2:Y:S04]  /*304d0*/  LDL.LU R33, [R1+0x4b4] ;  /* 0x0004b40001217983 */ /* 0x000ea80000300800 */
[----:B------:R-:W2:Y:S04]  /*304e0*/  LDL.LU R30, [R1+0x2a8] ;  /* 0x0002a800011e7983 */ /* 0x000ea80000300800 */
[----:B------:R-:W2:Y:S01]  /*304f0*/  LDL.LU R31, [R1+0x2ac] ;  /* 0x0002ac00011f7983 */ /* 0x000ea20000300800 */
        /* <DEDUP_REMOVED lines=8> */
[----:B-----5:R-:W-:Y:S01]  /*30580*/  ISETP.LT.AND P2, PT, R67, UR10, !P5 ;  /* 0x0000000a43007c0c */ /* 0x020fe2000ef41270 */
[----:B------:R-:W-:Y:S01]  /*30590*/  VIADD R78, R66, 0x2b ;  /* 0x0000002b424e7836 */ /* 0x000fe20000000000 */
[----:B------:R-:W-:Y:S01]  /*305a0*/  SHF.R.S32.HI R79, RZ, 0x8, R79 ;  /* 0x00000008ff4f7819 */ /* 0x000fe2000001144f */
[----:B------:R-:W1:Y:S02]  /*305b0*/  LDCU UR10, c[0x0][0x398] ;  /* 0x00007300ff0a77ac */ /* 0x000e640008000800 */
[----:B------:R5:W-:Y:S01]  /*305c0*/  @P0 STG.E.U8 desc[UR24][R76.64], R73 ;  /* 0x000000494c000986 */ /* 0x000be2000c101118 */
[----:B------:R-:W-:Y:S01]  /*305d0*/  ISETP.LT.AND P0, PT, R37, UR9, !P4 ;  /* 0x0000000925007c0c */ /* 0x000fe2000e701270 */
[----:B------:R-:W0:Y:S01]  /*305e0*/  LDCU UR9, c[0x0][0x398] ;  /* 0x00007300ff0977ac */ /* 0x000e220008000800 */
[C---:B-----5:R-:W-:Y:S01]  /*305f0*/  VIADD R73, R74.reuse, UR30 ;  /* 0x0000001e4a497c36 */ /* 0x060fe20008000000 */
[----:B------:R-:W-:-:S04]  /*30600*/  IADD3 R76, P4, PT, R74, R70, RZ ;  /* 0x000000464a4c7210 */ /* 0x000fc80007f9e0ff */
[----:B------:R-:W-:Y:S02]  /*30610*/  SHF.R.S32.HI R80, RZ, 0x1f, R73 ;  /* 0x0000001fff507819 */ /* 0x000fe40000011449 */
[----:B------:R-:W-:Y:S01]  /*30620*/  IADD3 R74, P6, PT, R73, R0, RZ ;  /* 0x00000000494a7210 */ /* 0x000fe20007fde0ff */
[----:B------:R-:W-:Y:S01]  /*30630*/  IMAD.X R77, R75, 0x1, R69, P4 ;  /* 0x000000014b4d7824 */ /* 0x000fe200020e0645 */
[----:B------:R-:W-:Y:S01]  /*30640*/  ISETP.GE.AND P4, PT, R78, UR4, PT ;  /* 0x000000044e007c0c */ /* 0x000fe2000bf86270 */
[----:B------:R-:W5:Y:S02]  /*30650*/  LDCU UR4, c[0x0][0x39c] ;  /* 0x00007380ff0477ac */ /* 0x000f640008000800 */
[----:B------:R-:W-:Y:S01]  /*30660*/  IMAD.X R75, R80, 0x1, R72, P6 ;  /* 0x00000001504b7824 */ /* 0x000fe200030e0648 */
[----:B------:R-:W-:Y:S01]  /*30670*/  IADD3 R78, P6, PT, R73, R2, RZ ;  /* 0x00000002494e7210 */ /* 0x000fe20007fde0ff */
[----:B------:R1:W-:Y:S01]  /*30680*/  @P0 STG.E.U8 desc[UR24][R76.64], R79 ;  /* 0x0000004f4c000986 */ /* 0x0003e2000c101118 */
[----:B0-----:R-:W-:Y:S01]  /*30690*/  ISETP.LT.AND P0, PT, R35, UR6, !P5 ;  /* 0x0000000623007c0c */ /* 0x001fe2000ef01270 */
        /* <DEDUP_REMOVED lines=8> */
[C---:B------:R-:W-:Y:S01]  /*30720*/  IMAD.X R77, R80.reuse, 0x1, R3, P6 ;  /* 0x00000001504d7824 */ /* 0x040fe200030e0603 */
[C---:B-----5:R-:W-:Y:S02]  /*30730*/  IADD3 R74, P6, PT, R73.reuse, R70, RZ ;  /* 0x00000046494a7210 */ /* 0x060fe40007fde0ff */
[----:B------:R1:W-:Y:S01]  /*30740*/  @P2 STG.E.U8 desc[UR24][R78.64], R81 ;  /* 0x000000514e002986 */ /* 0x0003e2000c101118 */
[----:B------:R-:W-:Y:S02]  /*30750*/  VIADD R73, R73, UR30 ;  /* 0x0000001e49497c36 */ /* 0x000fe40008000000 */
[----:B------:R-:W-:Y:S01]  /*30760*/  IMAD.X R75, R80, 0x1, R69, P6 ;  /* 0x00000001504b7824 */ /* 0x000fe200030e0645 */
[----:B------:R-:W-:Y:S01]  /*30770*/  PRMT R83, R83, 0x9910, RZ ;  /* 0x0000991053537816 */ /* 0x000fe200000000ff */
[----:B------:R5:W-:Y:S01]  /*30780*/  @P0 STG.E.U8 desc[UR24][R76.64], R82 ;  /* 0x000000524c000986 */ /* 0x000be2000c101118 */
[----:B------:R-:W-:Y:S01]  /*30790*/  ISETP.LT.AND P0, PT, R67, UR9, !P1 ;  /* 0x0000000943007c0c */ /* 0x000fe2000cf01270 */
[----:B------:R-:W0:Y:S02]  /*307a0*/  LDCU UR9, c[0x0][0x398] ;  /* 0x00007300ff0977ac */ /* 0x000e240008000800 */
[----:B------:R0:W-:Y:S01]  /*307b0*/  @P5 STG.E.U8 desc[UR24][R74.64], R84 ;  /* 0x000000544a005986 */ /* 0x0001e2000c101118 */
[----:B------:R-:W-:Y:S01]  /*307c0*/  ISETP.LT.AND P5, PT, R34, UR10, !P1 ;  /* 0x0000000a22007c0c */ /* 0x000fe2000cfa1270 */
[----:B-1----:R-:W-:Y:S01]  /*307d0*/  VIADD R79, R66, 0x2c ;  /* 0x0000002c424f7836 */ /* 0x002fe20000000000 */
[----:B------:R-:W-:Y:S01]  /*307e0*/  PRMT R80, R81, 0x9910, RZ ;  /* 0x0000991051507816 */ /* 0x000fe200000000ff */
[----:B------:R-:W-:Y:S01]  /*307f0*/  IMAD.MOV.U32 R81, RZ, RZ, R83 ;  /* 0x000000ffff517224 */ /* 0x000fe200078e0053 */
[----:B------:R-:W-:Y:S01]  /*30800*/  SHF.R.S32.HI R78, RZ, 0x1f, R73 ;  /* 0x0000001fff4e7819 */ /* 0x000fe20000011449 */
[----:B------:R-:W1:Y:S01]  /*30810*/  LDCU UR10, c[0x0][0x398] ;  /* 0x00007300ff0a77ac */ /* 0x000e620008000800 */
        /* <DEDUP_REMOVED lines=8> */
[----:B------:R-:W-:Y:S01]  /*308a0*/  ISETP.GE.AND P2, PT, R79, UR4, PT ;  /* 0x000000044f007c0c */ /* 0x000fe2000bf46270 */
[----:B------:R-:W5:Y:S02]  /*308b0*/  LDCU UR4, c[0x0][0x39c] ;  /* 0x00007380ff0477ac */ /* 0x000f640008000800 */
[----:B------:R1:W-:Y:S01]  /*308c0*/  @P5 STG.E.U8 desc[UR24][R74.64], R80 ;  /* 0x000000504a005986 */ /* 0x0003e2000c101118 */
[----:B----4-:R-:W-:Y:S01]  /*308d0*/  F2FP.SATFINITE.E5M2.F32.PACK_AB_MERGE_C R83, R36, R39, RZ ;  /* 0x000000272453723e */ /* 0x010fe200048060ff */
[----:B------:R-:W4:Y:S01]  /*308e0*/  LDCU UR12, c[0x0][0x398] ;  /* 0x00007300ff0c77ac */ /* 0x000f220008000800 */
[----:B0-----:R-:W-:Y:S01]  /*308f0*/  PRMT R76, R82, 0x9910, RZ ;  /* 0x00009910524c7816 */ /* 0x001fe200000000ff */
[----:B-1----:R-:W-:Y:S01]  /*30900*/  VIADD R75, R66, 0x2d ;  /* 0x0000002d424b7836 */ /* 0x002fe20000000000 */
[----:B------:R-:W-:-:S02]  /*30910*/  IADD3 R74, P5, PT, R73, R68, RZ ;  /* 0x00000044494a7210 */ /* 0x000fc40007fbe0ff */
[----:B------:R-:W-:Y:S02]  /*30920*/  SHF.R.S32.HI R76, RZ, 0x8, R76 ;  /* 0x00000008ff4c7819 */ /* 0x000fe4000001144c */
[----:B------:R-:W-:Y:S01]  /*30930*/  ISETP.GE.AND P0, PT, R75, UR6, PT ;  /* 0x000000064b007c0c */ /* 0x000fe2000bf06270 */
[----:B------:R-:W-:Y:S01]  /*30940*/  IMAD.X R75, R78, 0x1, R3, P5 ;  /* 0x000000014e4b7824 */ /* 0x000fe200028e0603 */
[----:B------:R-:W-:Y:S02]  /*30950*/  ISETP.LT.AND P5, PT, R37, UR14, !P1 ;  /* 0x0000000e25007c0c */ /* 0x000fe4000cfa1270 */
[----:B------:R-:W-:Y:S01]  /*30960*/  PRMT R77, R84, 0x9910, RZ ;  /* 0x00009910544d7816 */ /* 0x000fe200000000ff */
[----:B------:R-:W-:Y:S01]  /*30970*/  VIADD R79, R66, 0x2e ;  /* 0x0000002e424f7836 */ /* 0x000fe20000000000 */
[----:B------:R0:W-:Y:S01]  /*30980*/  @P6 STG.E.U8 desc[UR24][R74.64], R76 ;  /* 0x0000004c4a006986 */ /* 0x0001e2000c101118 */
[----:B------:R-:W-:Y:S01]  /*30990*/  F2FP.SATFINITE.E5M2.F32.PACK_AB_MERGE_C R81, R40, R43, RZ ;  /* 0x0000002b2851723e */ /* 0x000fe200048060ff */
[----:B------:R-:W1:Y:S01]  /*309a0*/  LDCU UR6, c[0x0][0x398] ;  /* 0x00007300ff0677ac */ /* 0x000e620008000800 */
[----:B------:R-:W-:-:S02]  /*309b0*/  SHF.R.S32.HI R77, RZ, 0x8, R77 ;  /* 0x00000008ff4d7819 */ /* 0x000fc4000001144d */
[----:B---3--:R-:W-:Y:S01]  /*309c0*/  F2FP.SATFINITE.E5M2.F32.PACK_AB_MERGE_C R80, R29, R28, RZ ;  /* 0x0000001c1d50723e */ /* 0x008fe200048060ff */
[----:B------:R-:W3:Y:S01]  /*309d0*/  LDCU UR14, c[0x0][0x398] ;  /* 0x00007300ff0e77ac */ /* 0x000ee20008000800 */
[C---:B0-----:R-:W-:Y:S01]  /*309e0*/  IADD3 R74, P1, PT, R73.reuse, R70, RZ ;  /* 0x00000046494a7210 */ /* 0x041fe20007f3e0ff */
[----:B------:R-:W-:-:S04]  /*309f0*/  VIADD R73, R73, UR30 ;  /* 0x0000001e49497c36 */ /* 0x000fc80008000000 */
[----:B------:R-:W-:Y:S01]  /*30a00*/  IMAD.X R75, R78, 0x1, R69, P1 ;  /* 0x000000014e4b7824 */ /* 0x000fe200008e0645 */
[----:B------:R-:W-:Y:S01]  /*30a10*/  ISETP.LT.AND P1, PT, R67, UR9, !P3 ;  /* 0x0000000943007c0c */ /* 0x000fe2000df21270 */
[----:B------:R-:W0:Y:S01]  /*30a20*/  LDCU UR9, c[0x0][0x398] ;  /* 0x00007300ff0977ac */ /* 0x000e220008000800 */
[----:B------:R-:W-:Y:S02]  /*30a30*/  SHF.R.S32.HI R78, RZ, 0x1f, R73 ;  /* 0x0000001fff4e7819 */ /* 0x000fe40000011449 */
[----:B------:R-:W-:Y:S01]  /*30a40*/  IADD3 R76, P6, PT, R73, R0, RZ ;  /* 0x00000000494c7210 */ /* 0x000fe20007fde0ff */
[----:B------:R1:W-:Y:S04]  /*30a50*/  @P5 STG.E.U8 desc[UR24][R74.64], R77 ;  /* 0x0000004d4a005986 */ /* 0x0003e8000c101118 */
[----:B-1----:R-:W-:-:S05]  /*30a60*/  IMAD.X R77, R78, 0x1, R72, P6 ;  /* 0x000000014e4d7824 */ /* 0x002fca00030e0648 */
[----:B------:R1:W-:Y:S01]  /*30a70*/  @P1 STG.E.U8 desc[UR24][R76.64], R81 ;  /* 0x000000514c001986 */ /* 0x0003e2000c101118 */
[----:B-----5:R-:W-:Y:S01]  /*30a80*/  ISETP.GE.AND P1, PT, R79, UR4, PT ;  /* 0x000000044f007c0c */ /* 0x020fe2000bf26270 */
[----:B------:R-:W5:Y:S01]  /*30a90*/  LDCU UR4, c[0x0][0x398] ;  /* 0x00007300ff0477ac */ /* 0x000f620008000800 */
[----:B--2---:R-:W-:Y:S02]  /*30aa0*/  F2FP.SATFINITE.E5M2.F32.PACK_AB_MERGE_C R79, R31, R30, RZ ;  /* 0x0000001e1f4f723e */ /* 0x004fe400048060ff */
[----:B------:R-:W2:Y:S04]  /*30ab0*/  LDL.LU R30, [R1+0x2b0] ;  /* 0x0002b000011e7983 */ /* 0x000ea80000300800 */
[----:B------:R-:W2:Y:S04]  /*30ac0*/  LDL.LU R31, [R1+0x2b4] ;  /* 0x0002b400011f7983 */ /* 0x000ea80000300800 */
[----:B------:R-:W3:Y:S04]  /*30ad0*/  LDL.LU R28, [R1+0xb0] ;  /* 0x0000b000011c7983 */ /* 0x000ee80000300800 */
[----:B------:R-:W3:Y:S01]  /*30ae0*/  LDL.LU R29, [R1+0xb4] ;  /* 0x0000b400011d7983 */ /* 0x000ee20000300800 */
[----:B------:R-:W-:Y:S01]  /*30af0*/  ISETP.LT.AND P5, PT, R34, UR10, !P3 ;  /* 0x0000000a22007c0c */ /* 0x000fe2000dfa1270 */
[----:B------:R-:W4:Y:S01]  /*30b00*/  LDCU UR10, c[0x0][0x398] ;  /* 0x00007300ff0a77ac */ /* 0x000f220008000800 */
[----:B------:R-:W-:-:S02]  /*30b10*/  IADD3 R74, P6, PT, R73, R2, RZ ;  /* 0x00000002494a7210 */ /* 0x000fc40007fde0ff */
[----:B------:R-:W-:Y:S02]  /*30b20*/  F2FP.SATFINITE.E5M2.F32.PACK_AB_MERGE_C R82, R38, R41, RZ ;  /* 0x000000292652723e */ /* 0x000fe400048060ff */
[----:B-1----:R-:W-:Y:S01]  /*30b30*/  PRMT R81, R81, 0x9910, RZ ;  /* 0x0000991051517816 */ /* 0x002fe200000000ff */
[----:B------:R-:W-:Y:S01]  /*30b40*/  IMAD.X R75, R78, 0x1, R71, P6 ;  /* 0x000000014e4b7824 */ /* 0x000fe200030e0647 */
[----:B------:R-:W-:Y:S01]  /*30b50*/  ISETP.LT.AND P6, PT, R35, UR6, !P3 ;  /* 0x0000000623007c0c */ /* 0x000fe2000dfc1270 */
[----:B------:R-:W1:Y:S01]  /*30b60*/  LDCU UR6, c[0x0][0x398] ;  /* 0x00007300ff0677ac */ /* 0x000e620008000800 */
[----:B------:R-:W3:Y:S04]  /*30b70*/  LDL.LU R41, [R1+0x6b8] ;  /* 0x0006b80001297983 */ /* 0x000ee80000300800 */
[----:B------:R4:W-:Y:S01]  /*30b80*/  @P5 STG.E.U8 desc[UR24][R74.64], R82 ;  /* 0x000000524a005986 */ /* 0x0009e2000c101118 */
[----:B0-----:R-:W-:Y:S01]  /*30b90*/  ISETP.LT.AND P3, PT, R37, UR9, !P3 ;  /* 0x0000000925007c0c */ /* 0x001fe2000df61270 */
[----:B------:R-:W0:Y:S02]  /*30ba0*/  LDCU UR9, c[0x0][0x398] ;  /* 0x00007300ff0977ac */ /* 0x000e240008000800 */
[----:B------:R-:W3:Y:S01]  /*30bb0*/  LDL.LU R38, [R1+0x6bc] ;  /* 0x0006bc0001267983 */ /* 0x000ee20000300800 */
[----:B------:R-:W-:-:S03]  /*30bc0*/  F2FP.SATFINITE.E5M2.F32.PACK_AB_MERGE_C R84, R33, R32, RZ ;  /* 0x000000202154723e */ /* 0x000fc600048060ff */
[----:B------:R-:W3:Y:S01]  /*30bd0*/  LDL.LU R39, [R1+0x4b8] ;  /* 0x0004b80001277983 */ /* 0x000ee20000300800 */
[----:B----4-:R-:W-:-:S03]  /*30be0*/  IADD3 R74, P5, PT, R73, R68, RZ ;  /* 0x00000044494a7210 */ /* 0x010fc60007fbe0ff */
[----:B------:R-:W4:Y:S02]  /*30bf0*/  LDL.LU R36, [R1+0x4bc] ;  /* 0x0004bc0001247983 */ /* 0x000f240000300800 */
[----:B------:R-:W-:Y:S01]  /*30c00*/  IMAD.X R75, R78, 0x1, R3, P5 ;  /* 0x000000014e4b7824 */ /* 0x000fe200028e0603 */
[----:B------:R-:W-:Y:S01]  /*30c10*/  ISETP.LT.AND P5, PT, R67, UR10, !P4 ;  /* 0x0000000a43007c0c */ /* 0x000fe2000e7a1270 */
[----:B------:R-:W0:Y:S01]  /*30c20*/  LDCU UR10, c[0x0][0x398] ;  /* 0x00007300ff0a77ac */ /* 0x000e220008000800 */
[----:B------:R-:W-:Y:S01]  /*30c30*/  PRMT R82, R82, 0x9910, RZ ;  /* 0x0000991052527816 */ /* 0x000fe200000000ff */
[----:B------:R-:W4:Y:S04]  /*30c40*/  LDL.LU R32, [R1+0x2b8] ;  /* 0x0002b80001207983 */ /* 0x000f280000300800 */
[----:B------:R0:W-:Y:S01]  /*30c50*/  @P6 STG.E.U8 desc[UR24][R74.64], R79 ;  /* 0x0000004f4a006986 */ /* 0x0001e2000c101118 */
[C---:B------:R-:W-:Y:S01]  /*30c60*/  IADD3 R76, P6, PT, R73.reuse, R70, RZ ;  /* 0x00000046494c7210 */ /* 0x040fe20007fde0ff */
[----:B------:R-:W-:-:S02]  /*30c70*/  VIADD R73, R73, UR30 ;  /* 0x0000001e49497c36 */ /* 0x000fc40008000000 */
[----:B------:R-:W4:Y:S02]  /*30c80*/  LDL.LU R33, [R1+0x2bc] ;  /* 0x0002bc0001217983 */ /* 0x000f240000300800 */
[----:B------:R-:W-:Y:S01]  /*30c90*/  IMAD.X R77, R78, 0x1, R69, P6 ;  /* 0x000000014e4d7824 */ /* 0x000fe200030e0645 */
[----:B------:R-:W-:Y:S02]  /*30ca0*/  SHF.R.S32.HI R78, RZ, 0x1f, R73 ;  /* 0x0000001fff4e7819 */ /* 0x000fe40000011449 */
[----:B0-----:R-:W-:Y:S02]  /*30cb0*/  IADD3 R74, P6, PT, R73, R0, RZ ;  /* 0x00000000494a7210 */ /* 0x001fe40007fde0ff */
[----:B------:R0:W-:Y:S01]  /*30cc0*/  @P3 STG.E.U8 desc[UR24][R76.64], R80 ;  /* 0x000000504c003986 */ /* 0x0001e2000c101118 */
[----:B-----5:R-:W-:Y:S01]  /*30cd0*/  ISETP.LT.AND P3, PT, R34, UR4, !P4 ;  /* 0x0000000422007c0c */ /* 0x020fe2000e761270 */
[----:B------:R-:W5:Y:S01]  /*30ce0*/  LDCU UR4, c[0x0][0x39c] ;  /* 0x00007380ff0477ac */ /* 0x000f620008000800 */
[----:B------:R-:W-:Y:S01]  /*30cf0*/  IMAD.X R75, R78, 0x1, R72, P6 ;  /* 0x000000014e4b7824 */ /* 0x000fe200030e0648 */
[----:B0-----:R-:W-:-:S05]  /*30d00*/  SHF.R.S32.HI R76, RZ, 0x8, R81 ;  /* 0x00000008ff4c7819 */ /* 0x001fca0000011451 */
[----:B------:R0:W-:Y:S01]  /*30d10*/  @P5 STG.E.U8 desc[UR24][R74.64], R76 ;  /* 0x0000004c4a005986 */ /* 0x0001e2000c101118 */
[----:B-1----:R-:W-:Y:S01]  /*30d20*/  ISETP.LT.AND P5, PT, R35, UR6, !P4 ;  /* 0x0000000623007c0c */ /* 0x002fe2000e7a1270 */
[----:B------:R-:W1:Y:S01]  /*30d30*/  LDCU UR6, c[0x0][0x39c] ;  /* 0x00007380ff0677ac */ /* 0x000e620008000800 */
[----:B------:R-:W-:Y:S02]  /*30d40*/  PRMT R79, R79, 0x9910, RZ ;  /* 0x000099104f4f7816 */ /* 0x000fe400000000ff */
[----:B0-----:R-:W-:Y:S01]  /*30d50*/  IADD3 R76, P6, PT, R73, R2, RZ ;  /* 0x00000002494c7210 */ /* 0x001fe20007fde0ff */
[----:B------:R-:W-:-:S04]  /*30d60*/  IMAD.MOV.U32 R75, RZ, RZ, R82 ;  /* 0x000000ffff4b7224 */ /* 0x000fc800078e0052 */
[----:B------:R-:W-:Y:S01]  /*30d70*/  IMAD.X R77, R78, 0x1, R71, P6 ;  /* 0x000000014e4d7824 */ /* 0x000fe200030e0647 */
[----:B------:R-:W-:Y:S02]  /*30d80*/  SHF.R.S32.HI R75, RZ, 0x8, R75 ;  /* 0x00000008ff4b7819 */ /* 0x000fe4000001144b */
[----:B------:R-:W-:-:S03]  /*30d90*/  IADD3 R74, P6, PT, R73, R68, RZ ;  /* 0x00000044494a7210 */ /* 0x000fc60007fde0ff */
[----:B------:R0:W-:Y:S01]  /*30da0*/  @P3 STG.E.U8 desc[UR24][R76.64], R75 ;  /* 0x0000004b4c003986 */ /* 0x0001e2000c101118 */
[----:B------:R-:W-:Y:S01]  /*30db0*/  PRMT R80, R80, 0x9910, RZ ;  /* 0x0000991050507816 */ /* 0x000fe200000000ff */
[----:B0-----:R-:W-:Y:S01]  /*30dc0*/  IMAD.X R75, R78, 0x1, R3, P6 ;  /* 0x000000014e4b7824 */ /* 0x001fe200030e0603 */
[----:B------:R-:W-:Y:S02]  /*30dd0*/  SHF.R.S32.HI R76, RZ, 0x8, R79 ;  /* 0x00000008ff4c7819 */ /* 0x000fe4000001144f */
[----:B------:R-:W-:Y:S01]  /*30de0*/  ISETP.LT.AND P6, PT, R37, UR9, !P4 ;  /* 0x0000000925007c0c */ /* 0x000fe2000e7c1270 */
[----:B------:R-:W-:Y:S02]  /*30df0*/  VIADD R79, R66, 0x2f ;  /* 0x0000002f424f7836 */ /* 0x000fe40000000000 */
[----:B------:R0:W-:Y:S01]  /*30e00*/  @P5 STG.E.U8 desc[UR24][R74.64], R76 ;  /* 0x0000004c4a005986 */ /* 0x0001e2000c101118 */
[----:B------:R-:W-:Y:S01]  /*30e10*/  ISETP.LT.AND P4, PT, R67, UR10, !P2 ;  /* 0x0000000a43007c0c */ /* 0x000fe2000d781270 */
[----:B------:R-:W1:Y:S01]  /*30e20*/  LDCU UR9, c[0x0][0x398] ;  /* 0x00007300ff0977ac */ /* 0x000e620008000800 */
[----:B------:R-:W1:Y:S01]  /*30e30*/  LDCU UR10, c[0x0][0x398] ;  /* 0x00007300ff0a77ac */ /* 0x000e620008000800 */
[----:B0-----:R-:W-:Y:S01]  /*30e40*/  IADD3 R76, P3, PT, R73, R70, RZ ;  /* 0x00000046494c7210 */ /* 0x001fe20007f7e0ff */
[----:B------:R-:W-:-:S02]  /*30e50*/  IMAD.MOV.U32 R75, RZ, RZ, R80 ;  /* 0x000000ffff4b7224 */ /* 0x000fc400078e0050 */
        /* <DEDUP_REMOVED lines=8> */
[----:B-----5:R-:W-:Y:S01]  /*30ee0*/  ISETP.GE.AND P4, PT, R79, UR4, PT ;  /* 0x000000044f007c0c */ /* 0x020fe2000bf86270 */
[----:B------:R-:W5:Y:S01]  /*30ef0*/  LDCU UR4, c[0x0][0x39c] ;  /* 0x00007380ff0477ac */ /* 0x000f620008000800 */
[----:B--2---:R-:W-:Y:S02]  /*30f00*/  F2FP.SATFINITE.E5M2.F32.PACK_AB_MERGE_C R79, R31, R30, RZ ;  /* 0x0000001e1f4f723e */ /* 0x004fe400048060ff */
[----:B------:R-:W2:Y:S04]  /*30f10*/  LDL.LU R30, [R1+0x6c0] ;  /* 0x0006c000011e7983 */ /* 0x000ea80000300800 */
[----:B------:R-:W2:Y:S01]  /*30f20*/  LDL.LU R31, [R1+0x6c4] ;  /* 0x0006c400011f7983 */ /* 0x000ea20000300800 */
        /* <DEDUP_REMOVED lines=13> */
[----:B-1----:R-:W-:Y:S01]  /*31000*/  ISETP.GE.AND P3, PT, R75, UR6, PT ;  /* 0x000000064b007c0c */ /* 0x002fe2000bf66270 */
[----:B------:R-:W1:Y:S01]  /*31010*/  LDCU UR6, c[0x0][0x398] ;  /* 0x00007300ff0677ac */ /* 0x000e620008000800 */
[----:B------:R-:W-:Y:S01]  /*31020*/  IMAD.X R75, R78, 0x1, R3, P6 ;  /* 0x000000014e4b7824 */ /* 0x000fe200030e0603 */
[----:B------:R-:W-:Y:S01]  /*31030*/  PRMT R81, R83, 0x9910, RZ ;  /* 0x0000991053517816 */ /* 0x000fe200000000ff */
[----:B------:R-:W0:Y:S03]  /*31040*/  LDCU UR16, c[0x0][0x398] ;  /* 0x00007300ff1077ac */ /* 0x000e260008000800 */
[----:B------:R1:W-:Y:S01]  /*31050*/  @P5 STG.E.U8 desc[UR24][R74.64], R79 ;  /* 0x0000004f4a005986 */ /* 0x0003e2000c101118 */
[----:B------:R-:W-:Y:S01]  /*31060*/  ISETP.LT.AND P5, PT, R67, UR9, !P0 ;  /* 0x0000000943007c0c */ /* 0x000fe2000c7a1270 */
[----:B------:R-:W0:Y:S01]  /*31070*/  LDCU UR9, c[0x0][0x398] ;  /* 0x00007300ff0977ac */ /* 0x000e220008000800 */
[C---:B-----5:R-:W-:Y:S01]  /*31080*/  IADD3 R76, P6, PT, R73.reuse, R70, RZ ;  /* 0x00000046494c7210 */ /* 0x060fe20007fde0ff */
[----:B------:R-:W-:-:S04]  /*31090*/  VIADD R73, R73, UR30 ;  /* 0x0000001e49497c36 */ /* 0x000fc80008000000 */
[----:B------:R-:W-:Y:S01]  /*310a0*/  IMAD.X R77, R78, 0x1, R69, P6 ;  /* 0x000000014e4d7824 */ /* 0x000fe200030e0645 */
[----:B------:R-:W-:Y:S02]  /*310b0*/  SHF.R.S32.HI R78, RZ, 0x1f, R73 ;  /* 0x0000001fff4e7819 */ /* 0x000fe40000011449 */
[----:B-1----:R-:W-:Y:S02]  /*310c0*/  IADD3 R74, P6, PT, R73, R0, RZ ;  /* 0x00000000494a7210 */ /* 0x002fe40007fde0ff */
[----:B------:R1:W-:Y:S03]  /*310d0*/  @P2 STG.E.U8 desc[UR24][R76.64], R80 ;  /* 0x000000504c002986 */ /* 0x0003e6000c101118 */
[----:B------:R-:W-:Y:S01]  /*310e0*/  IMAD.X R75, R78, 0x1, R72, P6 ;  /* 0x000000014e4b7824 */ /* 0x000fe200030e0648 */
[----:B------:R-:W-:Y:S01]  /*310f0*/  ISETP.LT.AND P2, PT, R34, UR6, !P0 ;  /* 0x0000000622007c0c */ /* 0x000fe2000c741270 */
[----:B------:R-:W5:Y:S01]  /*31100*/  LDCU UR6, c[0x0][0x398] ;  /* 0x00007300ff0677ac */ /* 0x000f620008000800 */
[----:B-1----:R-:W-:-:S02]  /*31110*/  SHF.R.S32.HI R76, RZ, 0x8, R81 ;  /* 0x00000008ff4c7819 */ /* 0x002fc40000011451 */
[----:B------:R-:W-:-:S03]  /*31120*/  PRMT R77, R84, 0x9910, RZ ;  /* 0x00009910544d7816 */ /* 0x000fc600000000ff */
[----:B------:R1:W-:Y:S01]  /*31130*/  @P5 STG.E.U8 desc[UR24][R74.64], R76 ;  /* 0x0000004c4a005986 */ /* 0x0003e2000c101118 */
[----:B------:R-:W-:Y:S01]  /*31140*/  ISETP.LT.AND P5, PT, R35, UR10, !P0 ;  /* 0x0000000a23007c0c */ /* 0x000fe2000c7a1270 */
[----:B------:R-:W0:Y:S01]  /*31150*/  LDCU UR10, c[0x0][0x398] ;  /* 0x00007300ff0a77ac */ /* 0x000e220008000800 */
[----:B------:R-:W-:Y:S02]  /*31160*/  PRMT R81, R79, 0x9910, RZ ;  /* 0x000099104f517816 */ /* 0x000fe400000000ff */
[----:B-1----:R-:W-:Y:S01]  /*31170*/  IADD3 R76, P6, PT, R73, R2, RZ ;  /* 0x00000002494c7210 */ /* 0x002fe20007fde0ff */
        /* <DEDUP_REMOVED lines=8> */
[----:B0-----:R-:W-:Y:S01]  /*31200*/  ISETP.LT.AND P0, PT, R37, UR9, !P0 ;  /* 0x0000000925007c0c */ /* 0x001fe2000c701270 */
[----:B------:R-:W0:Y:S01]  /*31210*/  LDCU UR9, c[0x0][0x398] ;  /* 0x00007300ff0977ac */ /* 0x000e220008000800 */
[----:B------:R-:W-:Y:S01]  /*31220*/  PRMT R80, R80, 0x9910, RZ ;  /* 0x0000991050507816 */ /* 0x000fe200000000ff */
[----:B------:R-:W0:Y:S01]  /*31230*/  LDCU UR4, c[0x0][0x39c] ;  /* 0x00007380ff0477ac */ /* 0x000e220008000800 */
[----:B-1----:R-:W-:-:S05]  /*31240*/  SHF.R.S32.HI R76, RZ, 0x8, R81 ;  /* 0x00000008ff4c7819 */ /* 0x002fca0000011451 */
[----:B------:R1:W-:Y:S01]  /*31250*/  @P5 STG.E.U8 desc[UR24][R74.64], R76 ;  /* 0x0000004c4a005986 */ /* 0x0003e2000c101118 */
[----:B-----5:R-:W-:Y:S01]  /*31260*/  ISETP.LT.AND P5, PT, R67, UR6, !P1 ;  /* 0x0000000643007c0c */ /* 0x020fe2000cfa1270 */
[----:B------:R-:W5:Y:S01]  /*31270*/  LDCU UR6, c[0x0][0x398] ;  /* 0x00007300ff0677ac */ /* 0x000f620008000800 */
[----:B------:R-:W-:Y:S02]  /*31280*/  SHF.R.S32.HI R80, RZ, 0x8, R80 ;  /* 0x00000008ff507819 */ /* 0x000fe40000011450 */
[C---:B-1----:R-:W-:Y:S01]  /*31290*/  IADD3 R76, P6, PT, R73.reuse, R70, RZ ;  /* 0x00000046494c7210 */ /* 0x042fe20007fde0ff */
        /* <DEDUP_REMOVED lines=9> */
[----:B----4-:R-:W-:Y:S01]  /*31330*/  F2FP.SATFINITE.E5M2.F32.PACK_AB_MERGE_C R82, R36, R39, RZ ;  /* 0x000000272452723e */ /* 0x010fe200048060ff */
[----:B------:R-:W4:Y:S01]  /*31340*/  LDCU UR10, c[0x0][0x398] ;  /* 0x00007300ff0a77ac */ /* 0x000f220008000800 */
[----:B------:R5:W-:Y:S01]  /*31350*/  @P5 STG.E.U8 desc[UR24][R74.64], R81 ;  /* 0x000000514a005986 */ /* 0x000be2000c101118 */
[----:B0-----:R-:W-:Y:S01]  /*31360*/  ISETP.LT.AND P5, PT, R35, UR9, !P1 ;  /* 0x0000000923007c0c */ /* 0x001fe2000cfa1270 */
[----:B------:R-:W0:Y:S01]  /*31370*/  LDCU UR9, c[0x0][0x398] ;  /* 0x00007300ff0977ac */ /* 0x000e220008000800 */
[----:B-1----:R-:W-:-:S05]  /*31380*/  IADD3 R76, P6, PT, R73, R2, RZ ;  /* 0x00000002494c7210 */ /* 0x002fca0007fde0ff */
[----:B------:R-:W-:Y:S01]  /*31390*/  IMAD.X R77, R79, 0x1, R71, P6 ;  /* 0x000000014f4d7824 */ /* 0x000fe200030e0647 */
[----:B-----5:R-:W-:Y:S02]  /*313a0*/  IADD3 R74, P6, PT, R73, R68, RZ ;  /* 0x00000044494a7210 */ /* 0x020fe40007fde0ff */
[----:B------:R-:W-:Y:S02]  /*313b0*/  F2FP.SATFINITE.E5M2.F32.PACK_AB_MERGE_C R80, R33, R32, RZ ;  /* 0x000000202150723e */ /* 0x000fe400048060ff */
[----:B------:R-:W-:Y:S01]  /*313c0*/  @P0 STG.E.U8 desc[UR24][R76.64], R82 ;  /* 0x000000524c000986 */ /* 0x000fe2000c101118 */
[----:B------:R-:W-:Y:S01]  /*313d0*/  IMAD.X R75, R79, 0x1, R3, P6 ;  /* 0x000000014f4b7824 */ /* 0x000fe200030e0603 */
[----:B------:R-:W-:Y:S02]  /*313e0*/  ISETP.GE.AND P0, PT, R78, UR4, PT ;  /* 0x000000044e007c0c */ /* 0x000fe4000bf06270 */
[----:B------:R-:W5:Y:S01]  /*313f0*/  LDL.LU R32, [R1+0x4c0] ;  /* 0x0004c00001207983 */ /* 0x000f620000300800 */
[C---:B------:R-:W-:Y:S01]  /*31400*/  IADD3 R78, P6, PT, R73.reuse, R70, RZ ;  /* 0x00000046494e7210 */ /* 0x040fe20007fde0ff */
[----:B------:R-:W1:Y:S02]  /*31410*/  LDCU UR4, c[0x0][0x398] ;  /* 0x00007300ff0477ac */ /* 0x000e640008000800 */
[----:B------:R0:W-:Y:S04]  /*31420*/  @P5 STG.E.U8 desc[UR24][R74.64], R80 ;  /* 0x000000504a005986 */ /* 0x0001e8000c101118 */
[----:B------:R-:W5:Y:S01]  /*31430*/  LDL.LU R33, [R1+0x4c4] ;  /* 0x0004c40001217983 */ /* 0x000f620000300800 */
[----:B0-----:R-:W-:Y:S01]  /*31440*/  VIADD R74, R73, UR30 ;  /* 0x0000001e494a7c36 */ /* 0x001fe20008000000 */
[----:B------:R-:W-:-:S02]  /*31450*/  PRMT R73, R81, 0x9910, RZ ;  /* 0x0000991051497816 */ /* 0x000fc400000000ff */
[----:B--2---:R-:W-:Y:S02]  /*31460*/  F2FP.SATFINITE.E5M2.F32.PACK_AB_MERGE_C R84, R31, R30, RZ ;  /* 0x0000001e1f54723e */ /* 0x004fe400048060ff */
[----:B------:R-:W2:Y:S04]  /*31470*/  LDL.LU R30, [R1+0x2c0] ;  /* 0x0002c000011e7983 */ /* 0x000ea80000300800 */
[----:B------:R-:W2:Y:S01]  /*31480*/  LDL.LU R31, [R1+0x2c4] ;  /* 0x0002c400011f7983 */ /* 0x000ea20000300800 */
[----:B---3--:R-:W-:-:S03]  /*31490*/  F2FP.SATFINITE.E5M2.F32.PACK_AB_MERGE_C R81, R29, R28, RZ ;  /* 0x0000001c1d51723e */ /* 0x008fc600048060ff */
[----:B------:R-:W3:Y:S04]  /*314a0*/  LDL.LU R28, [R1+0xc0] ;  /* 0x0000c000011c7983 */ /* 0x000ee80000300800 */
[----:B------:R-:W3:Y:S01]  /*314b0*/  LDL.LU R29, [R1+0xc4] ;  /* 0x0000c400011d7983 */ /* 0x000ee20000300800 */
        /* <DEDUP_REMOVED lines=12> */
[----:B-1----:R-:W-:Y:S01]  /*31580*/  ISETP.LT.AND P5, PT, R34, UR4, !P4 ;  /* 0x0000000422007c0c */ /* 0x002fe2000e7a1270 */
[----:B------:R-:W1:Y:S01]  /*31590*/  LDCU UR4, c[0x0][0x39c] ;  /* 0x00007380ff0477ac */ /* 0x000e620008000800 */
[----:B0-----:R-:W-:Y:S02]  /*315a0*/  IADD3 R78, P6, PT, R74, R2, RZ ;  /* 0x000000024a4e7210 */ /* 0x001fe40007fde0ff */
[----:B----4-:R-:W-:Y:S01]  /*315b0*/  PRMT R73, R80, 0x9910, RZ ;  /* 0x0000991050497816 */ /* 0x010fe200000000ff */
[----:B------:R-:W-:-:S02]  /*315c0*/  IMAD.MOV.U32 R80, RZ, RZ, R82 ;  /* 0x000000ffff507224 */ /* 0x000fc400078e0052 */
[----:B------:R-:W-:Y:S01]  /*315d0*/  IMAD.X R79, R75, 0x1, R71, P6 ;  /* 0x000000014b4f7824 */ /* 0x000fe200030e0647 */
[----:B------:R-:W-:Y:S01]  /*315e0*/  ISETP.LT.AND P1, PT, R35, UR10, !P4 ;  /* 0x0000000a23007c0c */ /* 0x000fe2000e721270 */
[----:B------:R-:W0:Y:S01]  /*315f0*/  LDCU UR10, c[0x0][0x398] ;  /* 0x00007300ff0a77ac */ /* 0x000e220008000800 */
[----:B------:R-:W-:Y:S02]  /*31600*/  SHF.R.S32.HI R80, RZ, 0x8, R80 ;  /* 0x00000008ff507819 */ /* 0x000fe40000011450 */
[----:B------:R-:W-:Y:S01]  /*31610*/  ISETP.LT.AND P4, PT, R37, UR6, !P4 ;  /* 0x0000000625007c0c */ /* 0x000fe2000e781270 */
[----:B------:R-:W4:Y:S01]  /*31620*/  LDCU UR6, c[0x0][0x39c] ;  /* 0x00007380ff0677ac */ /* 0x000f220008000800 */
        /* <DEDUP_REMOVED lines=11> */
[----:B-1----:R-:W-:Y:S01]  /*316e0*/  ISETP.GE.AND P4, PT, R81, UR4, PT ;  /* 0x0000000451007c0c */ /* 0x002fe2000bf86270 */
[----:B------:R-:W1:Y:S01]  /*316f0*/  LDCU UR4, c[0x0][0x398] ;  /* 0x00007300ff0477ac */ /* 0x000e620008000800 */
        /* <DEDUP_REMOVED lines=12> */
[----:B-----5:R-:W-:Y:S02]  /*317c0*/  F2FP.SATFINITE.E5M2.F32.PACK_AB_MERGE_C R83, R33, R32, RZ ;  /* 0x000000202153723e */ /* 0x020fe400048060ff */
[----:B------:R-:W5:Y:S01]  /*317d0*/  LDL.LU R32, [R1+0x4c8] ;  /* 0x0004c80001207983 */ /* 0x000f620000300800 */
[----:B------:R-:W-:Y:S01]  /*317e0*/  IMAD.X R75, R80, 0x1, R71, P6 ;  /* 0x00000001504b7824 */ /* 0x000fe200030e0647 */
[----:B--2---:R-:W-:-:S02]  /*317f0*/  F2FP.SATFINITE.E5M2.F32.PACK_AB_MERGE_C R82, R31, R30, RZ ;  /* 0x0000001e1f52723e */ /* 0x004fc400048060ff */
[----:B------:R-:W-:Y:S01]  /*31800*/  @P1 STG.E.U8 desc[UR24][R76.64], R84 ;  /* 0x000000544c001986 */ /* 0x000fe2000c101118 */
[----:B------:R-:W-:-:S03]  /*31810*/  PRMT R78, R83, 0x9910, RZ ;  /* 0x00009910534e7816 */ /* 0x000fc600000000ff */
[----:B------:R-:W5:Y:S04]  /*31820*/  LDL.LU R33, [R1+0x4cc] ;  /* 0x0004cc0001217983 */ /* 0x000f680000300800 */
[----:B------:R2:W-:Y:S04]  /*31830*/  @P5 STG.E.U8 desc[UR24][R74.64], R83 ;  /* 0x000000534a005986 */ /* 0x0005e8000c101118 */
[----:B------:R-:W5:Y:S04]  /*31840*/  LDL.LU R30, [R1+0x2c8] ;  /* 0x0002c800011e7983 */ /* 0x000f680000300800 */
[----:B------:R-:W5:Y:S01]  /*31850*/  LDL.LU R31, [R1+0x2cc] ;  /* 0x0002cc00011f7983 */ /* 0x000f620000300800 */
[----:B------:R-:W-:Y:S01]  /*31860*/  ISETP.LT.AND P1, PT, R35, UR10, !P3 ;  /* 0x0000000a23007c0c */ /* 0x000fe2000df21270 */
[----:B------:R-:W0:Y:S01]  /*31870*/  LDCU UR10, c[0x0][0x398] ;  /* 0x00007300ff0a77ac */ /* 0x000e220008000800 */
[----:B------:R-:W-:Y:S01]  /*31880*/  ISETP.LT.AND P3, PT, R37, UR14, !P3 ;  /* 0x0000000e25007c0c */ /* 0x000fe2000df61270 */
[----:B--2---:R-:W-:Y:S01]  /*31890*/  VIADD R75, R66, 0x34 ;  /* 0x00000034424b7836 */ /* 0x004fe20000000000 */
[----:B------:R-:W-:Y:S01]  /*318a0*/  IADD3 R76, P5, PT, R73, R68, RZ ;  /* 0x00000044494c7210 */ /* 0x000fe20007fbe0ff */
[----:B------:R-:W2:Y:S01]  /*318b0*/  LDCU UR14, c[0x0][0x398] ;  /* 0x00007300ff0e77ac */ /* 0x000ea20008000800 */
[----:B---3--:R-:W-:-:S02]  /*318c0*/  F2FP.SATFINITE.E5M2.F32.PACK_AB_MERGE_C R83, R29, R28, RZ ;  /* 0x0000001c1d53723e */ /* 0x008fc400048060ff */
[----:B------:R-:W3:Y:S04]  /*318d0*/  LDL.LU R28, [R1+0xc8] ;  /* 0x0000c800011c7983 */ /* 0x000ee80000300800 */
[----:B------:R-:W3:Y:S01]  /*318e0*/  LDL.LU R29, [R1+0xcc] ;  /* 0x0000cc00011d7983 */ /* 0x000ee20000300800 */
[----:B------:R-:W-:Y:S01]  /*318f0*/  IADD3 R74, P6, PT, R73, R70, RZ ;  /* 0x00000046494a7210 */ /* 0x000fe20007fde0ff */
[C---:B------:R-:W-:Y:S01]  /*31900*/  IMAD.X R77, R80.reuse, 0x1, R3, P5 ;  /* 0x00000001504d7824 */ /* 0x040fe200028e0603 */
[----:B----4-:R-:W-:Y:S01]  /*31910*/  ISETP.GE.AND P5, PT, R75, UR6, PT ;  /* 0x000000064b007c0c */ /* 0x010fe2000bfa6270 */
[----:B------:R-:W-:Y:S01]  /*31920*/  VIADD R73, R73, UR30 ;  /* 0x0000001e49497c36 */ /* 0x000fe20008000000 */
[----:B------:R-:W4:Y:S01]  /*31930*/  LDCU UR6, c[0x0][0x398] ;  /* 0x00007300ff0677ac */ /* 0x000f220008000800 */
[----:B------:R-:W-:Y:S01]  /*31940*/  IMAD.X R75, R80, 0x1, R69, P6 ;  /* 0x00000001504b7824 */ /* 0x000fe200030e0645 */
[----:B------:R2:W-:Y:S02]  /*31950*/  @P1 STG.E.U8 desc[UR24][R76.64], R82 ;  /* 0x000000524c001986 */ /* 0x0005e4000c101118 */
[----:B------:R-:W-:-:S02]  /*31960*/  SHF.R.S32.HI R79, RZ, 0x1f, R73 ;  /* 0x0000001fff4f7819 */ /* 0x000fc40000011449 */
[----:B------:R4:W-:Y:S01]  /*31970*/  @P3 STG.E.U8 desc[UR24][R74.64], R81 ;  /* 0x000000514a003986 */ /* 0x0009e2000c101118 */
[----:B-1----:R-:W-:Y:S01]  /*31980*/  ISETP.LT.AND P3, PT, R67, UR4, !P2 ;  /* 0x0000000443007c0c */ /* 0x002fe2000d761270 */
[----:B------:R-:W1:Y:S01]  /*31990*/  LDCU UR4, c[0x0][0x39c] ;  /* 0x00007380ff0477ac */ /* 0x000e620008000800 */
[----:B0-----:R-:W-:Y:S01]  /*319a0*/  ISETP.LT.AND P1, PT, R34, UR9, !P2 ;  /* 0x0000000922007c0c */ /* 0x001fe2000d721270 */
[----:B------:R-:W3:Y:S01]  /*319b0*/  LDL.LU R39, [R1+0x6d0] ;  /* 0x0006d00001277983 */ /* 0x000ee20000300800 */
[----:B------:R-:W-:Y:S01]  /*319c0*/  PRMT R80, R84, 0x9910, RZ ;  /* 0x0000991054507816 */ /* 0x000fe200000000ff */
[----:B------:R-:W0:Y:S01]  /*319d0*/  LDCU UR9, c[0x0][0x398] ;  /* 0x00007300ff0977ac */ /* 0x000e220008000800 */
[----:B--2---:R-:W-:Y:S01]  /*319e0*/  IADD3 R76, P6, PT, R73, R0, RZ ;  /* 0x00000000494c7210 */ /* 0x004fe20007fde0ff */
[----:B------:R-:W2:Y:S04]  /*319f0*/  LDL.LU R36, [R1+0x6d4] ;  /* 0x0006d40001247983 */ /* 0x000ea80000300800 */
[----:B------:R-:W-:Y:S01]  /*31a00*/  IMAD.X R77, R79, 0x1, R72, P6 ;  /* 0x000000014f4d7824 */ /* 0x000fe200030e0648 */
[----:B----4-:R-:W-:-:S02]  /*31a10*/  IADD3 R74, P6, PT, R73, R2, RZ ;  /* 0x00000002494a7210 */ /* 0x010fc40007fde0ff */
[----:B------:R-:W-:Y:S02]  /*31a20*/  SHF.R.S32.HI R80, RZ, 0x8, R80 ;  /* 0x00000008ff507819 */ /* 0x000fe40000011450 */
[----:B------:R-:W-:Y:S01]  /*31a30*/  SHF.R.S32.HI R78, RZ, 0x8, R78 ;  /* 0x00000008ff4e7819 */ /* 0x000fe2000001144e */
[----:B------:R-:W-:Y:S02]  /*31a40*/  IMAD.X R75, R79, 0x1, R71, P6 ;  /* 0x000000014f4b7824 */ /* 0x000fe400030e0647 */
[----:B------:R4:W-:Y:S04]  /*31a50*/  @P3 STG.E.U8 desc[UR24][R76.64], R80 ;  /* 0x000000504c003986 */ /* 0x0009e8000c101118 */
[----:B------:R0:W-:Y:S01]  /*31a60*/  @P1 STG.E.U8 desc[UR24][R74.64], R78 ;  /* 0x0000004e4a001986 */ /* 0x0001e2000c101118 */
[----:B------:R-:W-:Y:S01]  /*31a70*/  ISETP.LT.AND P1, PT, R35, UR6, !P2 ;  /* 0x0000000623007c0c */ /* 0x000fe2000d721270 */
[----:B------:R-:W1:Y:S01]  /*31a80*/  LDCU UR6, c[0x0][0x39c] ;  /* 0x00007380ff0677ac */ /* 0x000e620008000800 */
[----:B------:R-:W-:-:S02]  /*31a90*/  PRMT R82, R82, 0x9910, RZ ;  /* 0x0000991052527816 */ /* 0x000fc400000000ff */
[----:B----4-:R-:W-:Y:S02]  /*31aa0*/  IADD3 R80, P6, PT, R73, R68, RZ ;  /* 0x0000004449507210 */ /* 0x010fe40007fde0ff */
[----:B------:R-:W-:Y:S02]  /*31ab0*/  SHF.R.S32.HI R82, RZ, 0x8, R82 ;  /* 0x00000008ff527819 */ /* 0x000fe40000011452 */
[----:B0-----:R-:W-:Y:S01]  /*31ac0*/  PRMT R74, R81, 0x9910, RZ ;  /* 0x00009910514a7816 */ /* 0x001fe200000000ff */
[----:B------:R-:W-:-:S05]  /*31ad0*/  IMAD.X R81, R79, 0x1, R3, P6 ;  /* 0x000000014f517824 */ /* 0x000fca00030e0603 */
[----:B------:R5:W-:Y:S02]  /*31ae0*/  @P1 STG.E.U8 desc[UR24][R80.64], R82 ;  /* 0x0000005250001986 */ /* 0x000be4000c101118 */
[----:B-----5:R-:W-:Y:S02]  /*31af0*/  F2FP.SATFINITE.E5M2.F32.PACK_AB_MERGE_C R82, R33, R32, RZ ;  /* 0x000000202152723e */ /* 0x020fe400048060ff */
[----:B------:R-:W4:Y:S01]  /*31b00*/  LDL.LU R32, [R1+0x4d0] ;  /* 0x0004d00001207983 */ /* 0x000f220000300800 */
[----:B------:R-:W-:-:S03]  /*31b10*/  F2FP.SATFINITE.E5M2.F32.PACK_AB_MERGE_C R80, R31, R30, RZ ;  /* 0x0000001e1f50723e */ /* 0x000fc600048060ff */
[----:B------:R-:W4:Y:S04]  /*31b20*/  LDL.LU R33, [R1+0x4d4] ;  /* 0x0004d40001217983 */ /* 0x000f280000300800 */
[----:B------:R-:W5:Y:S04]  /*31b30*/  LDL.LU R30, [R1+0x2d0] ;  /* 0x0002d000011e7983 */ /* 0x000f680000300800 */
[----:B------:R-:W5:Y:S01]  /*31b40*/  LDL.LU R31, [R1+0x2d4] ;  /* 0x0002d400011f7983 */ /* 0x000f620000300800 */
[----:B---3--:R-:W-:-:S03]  /*31b50*/  F2FP.SATFINITE.E5M2.F32.PACK_AB_MERGE_C R81, R29, R28, RZ ;  /* 0x0000001c1d51723e */ /* 0x008fc600048060ff */
[----:B------:R-:W3:Y:S04]  /*31b60*/  LDL.LU R28, [R1+0xd0] ;  /* 0x0000d000011c7983 */ /* 0x000ee80000300800 */
[----:B------:R-:W3:Y:S01]  /*31b70*/  LDL.LU R29, [R1+0xd4] ;  /* 0x0000d400011d7983 */ /* 0x000ee20000300800 */
[C---:B------:R-:W-:Y:S01]  /*31b80*/  IADD3 R78, P6, PT, R73.reuse, R70, RZ ;  /* 0x00000046494e7210 */ /* 0x040fe20007fde0ff */
[----:B------:R-:W-:Y:S01]  /*31b90*/  VIADD R75, R73, UR30 ;  /* 0x0000001e494b7c36 */ /* 0x000fe20008000000 */
[----:B------:R-:W-:Y:S01]  /*31ba0*/  ISETP.LT.AND P2, PT, R37, UR10, !P2 ;  /* 0x0000000a25007c0c */ /* 0x000fe2000d741270 */
[----:B------:R-:W0:Y:S01]  /*31bb0*/  LDCU UR10, c[0x0][0x398] ;  /* 0x00007300ff0a77ac */ /* 0x000e220008000800 */
[----:B------:R-:W-:Y:S01]  /*31bc0*/  ISETP.LT.AND P3, PT, R67, UR12, !P0 ;  /* 0x0000000c43007c0c */ /* 0x000fe2000c761270 */
[----:B------:R-:W-:Y:S01]  /*31bd0*/  IMAD.X R79, R79, 0x1, R69, P6 ;  /* 0x000000014f4f7824 */ /* 0x000fe200030e0645 */
[----:B------:R-:W-:Y:S01]  /*31be0*/  SHF.R.S32.HI R73, RZ, 0x1f, R75 ;  /* 0x0000001fff497819 */ /* 0x000fe2000001144b */
[----:B------:R-:W3:Y:S01]  /*31bf0*/  LDL.LU R43, [R1+0x6d8] ;  /* 0x0006d800012b7983 */ /* 0x000ee20000300800 */
[----:B------:R-:W-:Y:S01]  /*31c00*/  IADD3 R76, P6, PT, R75, R0, RZ ;  /* 0x000000004b4c7210 */ /* 0x000fe20007fde0ff */
[----:B------:R-:W0:Y:S01]  /*31c10*/  LDCU UR12, c[0x0][0x398] ;  /* 0x00007300ff0c77ac */ /* 0x000e220008000800 */
[----:B------:R-:W-:Y:S01]  /*31c20*/  SHF.R.S32.HI R74, RZ, 0x8, R74 ;  /* 0x00000008ff4a7819 */ /* 0x000fe2000001144a */
[----:B------:R-:W3:Y:S02]  /*31c30*/  LDL.LU R40, [R1+0x6dc] ;  /* 0x0006dc0001287983 */ /* 0x000ee40000300800 */
[----:B------:R-:W-:-:S02]  /*31c40*/  IMAD.X R77, R73, 0x1, R72, P6 ;  /* 0x00000001494d7824 */ /* 0x000fc400030e0648 */
[----:B------:R0:W-:Y:S04]  /*31c50*/  @P2 STG.E.U8 desc[UR24][R78.64], R74 ;  /* 0x0000004a4e002986 */ /* 0x0001e8000c101118 */
[----:B------:R1:W-:Y:S01]  /*31c60*/  @P3 STG.E.U8 desc[UR24][R76.64], R83 ;  /* 0x000000534c003986 */ /* 0x0003e2000c101118 */
[----:B------:R-:W-:Y:S01]  /*31c70*/  ISETP.LT.AND P3, PT, R34, UR9, !P0 ;  /* 0x0000000922007c0c */ /* 0x000fe2000c761270 */
[----:B------:R-:W2:Y:S01]  /*31c80*/  LDCU UR9, c[0x0][0x398] ;  /* 0x00007300ff0977ac */ /* 0x000ea20008000800 */
[----:B------:R-:W-:Y:S01]  /*31c90*/  ISETP.LT.AND P2, PT, R35, UR14, !P0 ;  /* 0x0000000e23007c0c */ /* 0x000fe2000c741270 */
[----:B------:R-:W3:Y:S01]  /*31ca0*/  LDL.LU R41, [R1+0x4d8] ;  /* 0x0004d80001297983 */ /* 0x000ee20000300800 */
[----:B------:R-:W2:Y:S01]  /*31cb0*/  LDCU UR14, c[0x0][0x398] ;  /* 0x00007300ff0e77ac */ /* 0x000ea20008000800 */
[----:B0-----:R-:W-:Y:S01]  /*31cc0*/  IADD3 R78, P6, PT, R75, R2, RZ ;  /* 0x000000024b4e7210 */ /* 0x001fe20007fde0ff */
[----:B------:R-:W-:Y:S01]  /*31cd0*/  VIADD R74, R66, 0x35 ;  /* 0x00000035424a7836 */ /* 0x000fe20000000000 */
[----:B------:R-:W3:Y:S03]  /*31ce0*/  LDL.LU R38, [R1+0x4dc] ;  /* 0x0004dc0001267983 */ /* 0x000ee60000300800 */
[----:B------:R-:W-:Y:S01]  /*31cf0*/  IMAD.X R79, R73, 0x1, R71, P6 ;  /* 0x00000001494f7824 */ /* 0x000fe200030e0647 */
[----:B-1----:R-:W-:-:S02]  /*31d00*/  IADD3 R76, P6, PT, R75, R68, RZ ;  /* 0x000000444b4c7210 */ /* 0x002fc40007fde0ff */
[----:B------:R-:W-:Y:S01]  /*31d10*/  ISETP.GE.AND P1, PT, R74, UR4, PT ;  /* 0x000000044a007c0c */ /* 0x000fe2000bf26270 */
[----:B------:R-:W-:Y:S01]  /*31d20*/  VIADD R74, R66, 0x36 ;  /* 0x00000036424a7836 */ /* 0x000fe20000000000 */
[----:B------:R0:W-:Y:S01]  /*31d30*/  @P3 STG.E.U8 desc[UR24][R78.64], R82 ;  /* 0x000000524e003986 */ /* 0x0001e2000c101118 */
[----:B------:R-:W-:Y:S01]  /*31d40*/  IMAD.X R77, R73, 0x1, R3, P6 ;  /* 0x00000001494d7824 */ /* 0x000fe200030e0603 */
[----:B------:R-:W1:Y:S01]  /*31d50*/  LDCU UR4, c[0x0][0x398] ;  /* 0x00007300ff0477ac */ /* 0x000e620008000800 */
[----:B------:R-:W-:Y:S02]  /*31d60*/  PRMT R83, R83, 0x9910, RZ ;  /* 0x0000991053537816 */ /* 0x000fe400000000ff */
[----:B------:R-:W-:Y:S01]  /*31d70*/  ISETP.GE.AND P3, PT, R74, UR6, PT ;  /* 0x000000064a007c0c */ /* 0x000fe2000bf66270 */
[----:B------:R-:W-:Y:S01]  /*31d80*/  VIADD R74, R75, UR30 ;  /* 0x0000001e4b4a7c36 */ /* 0x000fe20008000000 */
[----:B------:R1:W-:Y:S01]  /*31d90*/  @P2 STG.E.U8 desc[UR24][R76.64], R80 ;  /* 0x000000504c002986 */ /* 0x0003e2000c101118 */
[----:B--2---:R-:W-:Y:S01]  /*31da0*/  ISETP.LT.AND P0, PT, R37, UR9, !P0 ;  /* 0x0000000925007c0c */ /* 0x004fe2000c701270 */
[----:B------:R-:W2:Y:S01]  /*31db0*/  LDCU UR6, c[0x0][0x398] ;  /* 0x00007300ff0677ac */ /* 0x000ea20008000800 */
[----:B0-----:R-:W-:Y:S01]  /*31dc0*/  IADD3 R78, P6, PT, R75, R70, RZ ;  /* 0x000000464b4e7210 */ /* 0x001fe20007fde0ff */
[----:B------:R-:W0:Y:S01]  /*31dd0*/  LDCU UR9, c[0x0][0x398] ;  /* 0x00007300ff0977ac */ /* 0x000e220008000800 */
[----:B------:R-:W-:-:S02]  /*31de0*/  ISETP.LT.AND P2, PT, R67, UR10, !P4 ;  /* 0x0000000a43007c0c */ /* 0x000fc4000e741270 */
[----:B------:R-:W-:Y:S01]  /*31df0*/  SHF.R.S32.HI R75, RZ, 0x1f, R74 ;  /* 0x0000001fff4b7819 */ /* 0x000fe2000001144a */
[----:B------:R-:W-:Y:S01]  /*31e00*/  IMAD.X R79, R73, 0x1, R69, P6 ;  /* 0x00000001494f7824 */ /* 0x000fe200030e0645 */
[----:B------:R-:W-:Y:S01]  /*31e10*/  PRMT R82, R82, 0x9910, RZ ;  /* 0x0000991052527816 */ /* 0x000fe200000000ff */
[----:B------:R-:W-:Y:S01]  /*31e20*/  IMAD.MOV.U32 R73, RZ, RZ, R83 ;  /* 0x000000ffff497224 */ /* 0x000fe200078e0053 */
[----:B-1----:R-:W-:Y:S01]  /*31e30*/  IADD3 R76, P6, PT, R74, R0, RZ ;  /* 0x000000004a4c7210 */ /* 0x002fe20007fde0ff */
[----:B------:R-:W1:Y:S03]  /*31e40*/  LDCU UR10, c[0x0][0x398] ;  /* 0x00007300ff0a77ac */ /* 0x000e660008000800 */
        /* <DEDUP_REMOVED lines=14> */
[----:B-----5:R-:W-:-:S03]  /*31f30*/  F2FP.SATFINITE.E5M2.F32.PACK_AB_MERGE_C R82, R31, R30, RZ ;  /* 0x0000001e1f52723e */ /* 0x020fc600048060ff */
[----:B------:R-:W5:Y:S01]  /*31f40*/  LDL.LU R36, [R1+0x6e4] ;  /* 0x0006e40001247983 */ /* 0x000f620000300800 */
[----:B0-----:R-:W-:Y:S02]  /*31f50*/  PRMT R79, R81, 0x9910, RZ ;  /* 0x00009910514f7816 */ /* 0x001fe400000000ff */
[----:B----4-:R-:W-:Y:S02]  /*31f60*/  F2FP.SATFINITE.E5M2.F32.PACK_AB_MERGE_C R81, R33, R32, RZ ;  /* 0x000000202151723e */ /* 0x010fe400048060ff */
[----:B------:R-:W4:Y:S04]  /*31f70*/  LDL.LU R32, [R1+0x4e0] ;  /* 0x0004e00001207983 */ /* 0x000f280000300800 */
[----:B------:R-:W4:Y:S04]  /*31f80*/  LDL.LU R33, [R1+0x4e4] ;  /* 0x0004e40001217983 */ /* 0x000f280000300800 */
[----:B------:R-:W4:Y:S04]  /*31f90*/  LDL.LU R30, [R1+0x2d8] ;  /* 0x0002d800011e7983 */ /* 0x000f280000300800 */
[----:B------:R-:W4:Y:S01]  /*31fa0*/  LDL.LU R31, [R1+0x2dc] ;  /* 0x0002dc00011f7983 */ /* 0x000f220000300800 */
[----:B---3--:R-:W-:-:S03]  /*31fb0*/  F2FP.SATFINITE.E5M2.F32.PACK_AB_MERGE_C R84, R29, R28, RZ ;  /* 0x0000001c1d54723e */ /* 0x008fc600048060ff */
[----:B------:R-:W3:Y:S04]  /*31fc0*/  LDL.LU R28, [R1+0xd8] ;  /* 0x0000d800011c7983 */ /* 0x000ee80000300800 */
[----:B------:R-:W3:Y:S01]  /*31fd0*/  LDL.LU R29, [R1+0xdc] ;  /* 0x0000dc00011d7983 */ /* 0x000ee20000300800 */
[----:B--2---:R-:W-:Y:S01]  /*31fe0*/  ISETP.LT.AND P0, PT, R35, UR6, !P4 ;  /* 0x0000000623007c0c */ /* 0x004fe2000e701270 */
        /* <DEDUP_REMOVED lines=10> */
[----:B------:R-:W0:Y:S01]  /*32090*/  LDCU UR9, c[0x0][0x398] ;  /* 0x00007300ff0977ac */ /* 0x000e220008000800 */
[C---:B--2---:R-:W-:Y:S01]  /*320a0*/  VIADD R73, R74.reuse, UR30 ;  /* 0x0000001e4a497c36 */ /* 0x044fe20008000000 */
[----:B------:R-:W-:-:S04]  /*320b0*/  IADD3 R76, P4, PT, R74, R70, RZ ;  /* 0x000000464a4c7210 */ /* 0x000fc80007f9e0ff */
[----:B------:R-:W-:Y:S02]  /*320c0*/  SHF.R.S32.HI R80, RZ, 0x1f, R73 ;  /* 0x0000001fff507819 */ /* 0x000fe40000011449 */
[----:B------:R-:W-:Y:S01]  /*320d0*/  IADD3 R74, P6, PT, R73, R0, RZ ;  /* 0x00000000494a7210 */ /* 0x000fe20007fde0ff */
[----:B------:R-:W-:Y:S01]  /*320e0*/  IMAD.X R77, R75, 0x1, R69, P4 ;  /* 0x000000014b4d7824 */ /* 0x000fe200020e0645 */
[----:B------:R-:W-:Y:S01]  /*320f0*/  ISETP.GE.AND P4, PT, R78, UR4, PT ;  /* 0x000000044e007c0c */ /* 0x000fe2000bf86270 */
[----:B------:R-:W2:Y:S02]  /*32100*/  LDCU UR4, c[0x0][0x39c] ;  /* 0x00007380ff0477ac */ /* 0x000ea40008000800 */
        /* <DEDUP_REMOVED lines=13> */
[C---:B--2---:R-:W-:Y:S02]  /*321e0*/  IADD3 R74, P6, PT, R73.reuse, R70, RZ ;  /* 0x00000046494a7210 */ /* 0x044fe40007fde0ff */
        /* <DEDUP_REMOVED lines=14> */
[----:B--2---:R-:W-:-:S02]  /*322d0*/  IADD3 R76, P2, PT, R73, R0, RZ ;  /* 0x00000000494c7210 */ /* 0x004fc40007f5e0ff */
        /* <DEDUP_REMOVED lines=8> */
[----:B------:R-:W2:Y:S02]  /*32360*/  LDCU UR4, c[0x0][0x39c] ;  /* 0x00007380ff0477ac */ /* 0x000ea40008000800 */
[----:B------:R1:W-:Y:S01]  /*32370*/  @P5 STG.E.U8 desc[UR24][R74.64], R80 ;  /* 0x000000504a005986 */ /* 0x0003e2000c101118 */
[----:B-----5:R-:W-:Y:S01]  /*32380*/  F2FP.SATFINITE.E5M2.F32.PACK_AB_MERGE_C R83, R36, R39, RZ ;  /* 0x000000272453723e */ /* 0x020fe200048060ff */
[----:B------:R-:W5:Y:S01]  /*32390*/  LDCU UR12, c[0x0][0x398] ;  /* 0x00007300ff0c77ac */ /* 0x000f620008000800 */
        /* <DEDUP_REMOVED lines=25> */
[----:B--2---:R-:W-:Y:S01]  /*32530*/  ISETP.GE.AND P1, PT, R79, UR4, PT ;  /* 0x000000044f007c0c */ /* 0x004fe2000bf26270 */
[----:B------:R-:W2:Y:S01]  /*32540*/  LDCU UR4, c[0x0][0x398] ;  /* 0x00007300ff0477ac */ /* 0x000ea20008000800 */
[----:B----4-:R-:W-:Y:S02]  /*32550*/  F2FP.SATFINITE.E5M2.F32.PACK_AB_MERGE_C R79, R31, R30, RZ ;  /* 0x0000001e1f4f723e */ /* 0x010fe400048060ff */
[----:B------:R-:W4:Y:S04]  /*32560*/  LDL.LU R30, [R1+0x2e0] ;  /* 0x0002e000011e7983 */ /* 0x000f280000300800 */
[----:B------:R-:W4:Y:S04]  /*32570*/  LDL.LU R31, [R1+0x2e4] ;  /* 0x0002e400011f7983 */ /* 0x000f280000300800 */
[----:B------:R-:W3:Y:S04]  /*32580*/  LDL.LU R28, [R1+0xe0] ;  /* 0x0000e000011c7983 */ /* 0x000ee80000300800 */
[----:B------:R-:W3:Y:S01]  /*32590*/  LDL.LU R29, [R1+0xe4] ;  /* 0x0000e400011d7983 */ /* 0x000ee20000300800 */
[----:B------:R-:W-:Y:S01]  /*325a0*/  ISETP.LT.AND P5, PT, R34, UR10, !P3 ;  /* 0x0000000a22007c0c */ /* 0x000fe2000dfa1270 */
[----:B------:R-:W2:Y:S01]  /*325b0*/  LDCU UR10, c[0x0][0x398] ;  /* 0x00007300ff0a77ac */ /* 0x000ea20008000800 */
[----:B------:R-:W-:-:S02]  /*325c0*/  IADD3 R74, P6, PT, R73, R2, RZ ;  /* 0x00000002494a7210 */ /* 0x000fc40007fde0ff */
[----:B------:R-:W-:Y:S02]  /*325d0*/  F2FP.SATFINITE.E5M2.F32.PACK_AB_MERGE_C R82, R38, R41, RZ ;  /* 0x000000292652723e */ /* 0x000fe400048060ff */
[----:B-1----:R-:W-:Y:S01]  /*325e0*/  PRMT R81, R81, 0x9910, RZ ;  /* 0x0000991051517816 */ /* 0x002fe200000000ff */
[----:B------:R-:W-:Y:S01]  /*325f0*/  IMAD.X R75, R78, 0x1, R71, P6 ;  /* 0x000000014e4b7824 */ /* 0x000fe200030e0647 */
[----:B------:R-:W-:Y:S01]  /*32600*/  ISETP.LT.AND P6, PT, R35, UR6, !P3 ;  /* 0x0000000623007c0c */ /* 0x000fe2000dfc1270 */
[----:B------:R-:W1:Y:S01]  /*32610*/  LDCU UR6, c[0x0][0x398] ;  /* 0x00007300ff0677ac */ /* 0x000e620008000800 */
[----:B------:R-:W5:Y:S04]  /*32620*/  LDL.LU R41, [R1+0x6e8] ;  /* 0x0006e80001297983 */ /* 0x000f680000300800 */
[----:B------:R2:W-:Y:S01]  /*32630*/  @P5 STG.E.U8 desc[UR24][R74.64], R82 ;  /* 0x000000524a005986 */ /* 0x0005e2000c101118 */
[----:B0-----:R-:W-:Y:S01]  /*32640*/  ISETP.LT.AND P3, PT, R37, UR9, !P3 ;  /* 0x0000000925007c0c */ /* 0x001fe2000df61270 */
[----:B------:R-:W0:Y:S02]  /*32650*/  LDCU UR9, c[0x0][0x398] ;  /* 0x00007300ff0977ac */ /* 0x000e240008000800 */
[----:B------:R-:W5:Y:S01]  /*32660*/  LDL.LU R38, [R1+0x6ec] ;  /* 0x0006ec0001267983 */ /* 0x000f620000300800 */
[----:B------:R-:W-:-:S03]  /*32670*/  F2FP.SATFINITE.E5M2.F32.PACK_AB_MERGE_C R84, R33, R32, RZ ;  /* 0x000000202154723e */ /* 0x000fc600048060ff */
[----:B------:R-:W5:Y:S01]  /*32680*/  LDL.LU R39, [R1+0x4e8] ;  /* 0x0004e80001277983 */ /* 0x000f620000300800 */
[----:B--2---:R-:W-:-:S03]  /*32690*/  IADD3 R74, P5, PT, R73, R68, RZ ;  /* 0x00000044494a7210 */ /* 0x004fc60007fbe0ff */
[----:B------:R-:W2:Y:S02]  /*326a0*/  LDL.LU R36, [R1+0x4ec] ;  /* 0x0004ec0001247983 */ /* 0x000ea40000300800 */
[----:B------:R-:W-:Y:S01]  /*326b0*/  IMAD.X R75, R78, 0x1, R3, P5 ;  /* 0x000000014e4b7824 */ /* 0x000fe200028e0603 */
[----:B------:R-:W-:Y:S01]  /*326c0*/  ISETP.LT.AND P5, PT, R67, UR10, !P4 ;  /* 0x0000000a43007c0c */ /* 0x000fe2000e7a1270 */
[----:B------:R-:W0:Y:S01]  /*326d0*/  LDCU UR10, c[0x0][0x398] ;  /* 0x00007300ff0a77ac */ /* 0x000e220008000800 */
[----:B------:R-:W-:Y:S01]  /*326e0*/  PRMT R82, R82, 0x9910, RZ ;  /* 0x0000991052527816 */ /* 0x000fe200000000ff */
[----:B------:R-:W2:Y:S04]  /*326f0*/  LDL.LU R32, [R1+0x2e8] ;  /* 0x0002e80001207983 */ /* 0x000ea80000300800 */
[----:B------:R0:W-:Y:S01]  /*32700*/  @P6 STG.E.U8 desc[UR24][R74.64], R79 ;  /* 0x0000004f4a006986 */ /* 0x0001e2000c101118 */
[C---:B------:R-:W-:Y:S01]  /*32710*/  IADD3 R76, P6, PT, R73.reuse, R70, RZ ;  /* 0x00000046494c7210 */ /* 0x040fe20007fde0ff */
[----:B------:R-:W-:-:S02]  /*32720*/  VIADD R73, R73, UR30 ;  /* 0x0000001e49497c36 */ /* 0x000fc40008000000 */
[----:B------:R-:W2:Y:S02]  /*32730*/  LDL.LU R33, [R1+0x2ec] ;  /* 0x0002ec0001217983 */ /* 0x000ea40000300800 */
[----:B------:R-:W-:Y:S01]  /*32740*/  IMAD.X R77, R78, 0x1, R69, P6 ;  /* 0x000000014e4d7824 */ /* 0x000fe200030e0645 */
[----:B------:R-:W-:Y:S02]  /*32750*/  SHF.R.S32.HI R78, RZ, 0x1f, R73 ;  /* 0x0000001fff4e7819 */ /* 0x000fe40000011449 */
[----:B0-----:R-:W-:Y:S02]  /*32760*/  IADD3 R74, P6, PT, R73, R0, RZ ;  /* 0x00000000494a7210 */ /* 0x001fe40007fde0ff */
[----:B------:R0:W-:Y:S01]  /*32770*/  @P3 STG.E.U8 desc[UR24][R76.64], R80 ;  /* 0x000000504c003986 */ /* 0x0001e2000c101118 */
[----:B------:R-:W-:Y:S01]  /*32780*/  ISETP.LT.AND P3, PT, R34, UR4, !P4 ;  /* 0x0000000422007c0c */ /* 0x000fe2000e761270 */
[----:B------:R-:W1:Y:S01]  /*32790*/  LDCU UR4, c[0x0][0x39c] ;  /* 0x00007380ff0477ac */ /* 0x000e620008000800 */
        /* <DEDUP_REMOVED lines=39> */
[----:B-----5:R-:W-:Y:S02]  /*32a10*/  ISETP.LT.AND P3, PT, R34, UR12, !P2 ;  /* 0x0000000c22007c0c */ /* 0x020fe4000d761270 */
[----:B------:R-:W-:Y:S01]  /*32a20*/  IADD3 R76, P6, PT, R73, R2, RZ ;  /* 0x00000002494c7210 */ /* 0x000fe20007fde0ff */
[----:B0-----:R-:W-:Y:S01]  /*32a30*/  VIADD R75, R66, 0x3c ;  /* 0x0000003c424b7836 */ /* 0x001fe20000000000 */
[----:B------:R-:W-:Y:S01]  /*32a40*/  ISETP.LT.AND P5, PT, R35, UR14, !P2 ;  /* 0x0000000e23007c0c */ /* 0x000fe2000d7a1270 */
[----:B------:R-:W0:Y:S02]  /*32a50*/  LDCU UR12, c[0x0][0x398] ;  /* 0x00007300ff0c77ac */ /* 0x000e240008000800 */
[----:B------:R-:W-:Y:S01]  /*32a60*/  IMAD.X R77, R78, 0x1, R71, P6 ;  /* 0x000000014e4d7824 */ /* 0x000fe200030e0647 */
[----:B------:R-:W-:Y:S01]  /*32a70*/  IADD3 R74, P6, PT, R73, R68, RZ ;  /* 0x00000044494a7210 */ /* 0x000fe20007fde0ff */
[----:B------:R-:W5:Y:S01]  /*32a80*/  LDCU UR14, c[0x0][0x398] ;  /* 0x00007300ff0e77ac */ /* 0x000f620008000800 */
[----:B------:R-:W-:-:S03]  /*32a90*/  ISETP.LT.AND P2, PT, R37, UR16, !P2 ;  /* 0x0000001025007c0c */ /* 0x000fc6000d741270 */
[----:B------:R0:W-:Y:S01]  /*32aa0*/  @P3 STG.E.U8 desc[UR24][R76.64], R84 ;  /* 0x000000544c003986 */ /* 0x0001e2000c101118 */
[----:B-1----:R-:W-:Y:S01]  /*32ab0*/  ISETP.GE.AND P3, PT, R75, UR6, PT ;  /* 0x000000064b007c0c */ /* 0x002fe2000bf66270 */
[----:B------:R-:W1:Y:S01]  /*32ac0*/  LDCU UR6, c[0x0][0x398] ;  /* 0x00007300ff0677ac */ /* 0x000e620008000800 */
[----:B------:R-:W-:Y:S01]  /*32ad0*/  IMAD.X R75, R78, 0x1, R3, P6 ;  /* 0x000000014e4b7824 */ /* 0x000fe200030e0603 */
[----:B------:R-:W-:Y:S01]  /*32ae0*/  PRMT R81, R83, 0x9910, RZ ;  /* 0x0000991053517816 */ /* 0x000fe200000000ff */
[----:B------:R-:W1:Y:S03]  /*32af0*/  LDCU UR16, c[0x0][0x398] ;  /* 0x00007300ff1077ac */ /* 0x000e660008000800 */
[----:B------:R5:W-:Y:S01]  /*32b00*/  @P5 STG.E.U8 desc[UR24][R74.64], R79 ;  /* 0x0000004f4a005986 */ /* 0x000be2000c101118 */
[----:B------:R-:W-:Y:S01]  /*32b10*/  ISETP.LT.AND P5, PT, R67, UR9, !P0 ;  /* 0x0000000943007c0c */ /* 0x000fe2000c7a1270 */
[----:B------:R-:W2:Y:S01]  /*32b20*/  LDCU UR9, c[0x0][0x398] ;  /* 0x00007300ff0977ac */ /* 0x000ea20008000800 */
[C---:B0-----:R-:W-:Y:S01]  /*32b30*/  IADD3 R76, P6, PT, R73.reuse, R70, RZ ;  /* 0x00000046494c7210 */ /* 0x041fe20007fde0ff */
[----:B------:R-:W-:-:S04]  /*32b40*/  VIADD R73, R73, UR30 ;  /* 0x0000001e49497c36 */ /* 0x000fc80008000000 */
[----:B------:R-:W-:Y:S01]  /*32b50*/  IMAD.X R77, R78, 0x1, R69, P6 ;  /* 0x000000014e4d7824 */ /* 0x000fe200030e0645 */
[----:B------:R-:W-:Y:S02]  /*32b60*/  SHF.R.S32.HI R78, RZ, 0x1f, R73 ;  /* 0x0000001fff4e7819 */ /* 0x000fe40000011449 */
[----:B-----5:R-:W-:Y:S02]  /*32b70*/  IADD3 R74, P6, PT, R73, R0, RZ ;  /* 0x00000000494a7210 */ /* 0x020fe40007fde0ff */
[----:B------:R0:W-:Y:S03]  /*32b80*/  @P2 STG.E.U8 desc[UR24][R76.64], R80 ;  /* 0x000000504c002986 */ /* 0x0001e6000c101118 */
[----:B------:R-:W-:Y:S01]  /*32b90*/  IMAD.X R75, R78, 0x1, R72, P6 ;  /* 0x000000014e4b7824 */ /* 0x000fe200030e0648 */
[----:B-1----:R-:W-:Y:S01]  /*32ba0*/  ISETP.LT.AND P2, PT, R34, UR6, !P0 ;  /* 0x0000000622007c0c */ /* 0x002fe2000c741270 */
[----:B------:R-:W1:Y:S01]  /*32bb0*/  LDCU UR6, c[0x0][0x398] ;  /* 0x00007300ff0677ac */ /* 0x000e620008000800 */
[----:B0-----:R-:W-:-:S02]  /*32bc0*/  SHF.R.S32.HI R76, RZ, 0x8, R81 ;  /* 0x00000008ff4c7819 */ /* 0x001fc40000011451 */
[----:B------:R-:W-:-:S03]  /*32bd0*/  PRMT R77, R84, 0x9910, RZ ;  /* 0x00009910544d7816 */ /* 0x000fc600000000ff */
[----:B------:R0:W-:Y:S01]  /*32be0*/  @P5 STG.E.U8 desc[UR24][R74.64], R76 ;  /* 0x0000004c4a005986 */ /* 0x0001e2000c101118 */
[----:B------:R-:W-:Y:S01]  /*32bf0*/  ISETP.LT.AND P5, PT, R35, UR10, !P0 ;  /* 0x0000000a23007c0c */ /* 0x000fe2000c7a1270 */
[----:B------:R-:W5:Y:S01]  /*32c00*/  LDCU UR10, c[0x0][0x398] ;  /* 0x00007300ff0a77ac */ /* 0x000f620008000800 */
        /* <DEDUP_REMOVED lines=10> */
[----:B--2---:R-:W-:Y:S01]  /*32cb0*/  ISETP.LT.AND P0, PT, R37, UR9, !P0 ;  /* 0x0000000925007c0c */ /* 0x004fe2000c701270 */
[----:B------:R-:W2:Y:S01]  /*32cc0*/  LDCU UR9, c[0x0][0x398] ;  /* 0x00007300ff0977ac */ /* 0x000ea20008000800 */
[----:B------:R-:W-:Y:S01]  /*32cd0*/  PRMT R80, R80, 0x9910, RZ ;  /* 0x0000991050507816 */ /* 0x000fe200000000ff */
[----:B------:R-:W2:Y:S01]  /*32ce0*/  LDCU UR4, c[0x0][0x39c] ;  /* 0x00007380ff0477ac */ /* 0x000ea20008000800 */
[----:B0-----:R-:W-:-:S05]  /*32cf0*/  SHF.R.S32.HI R76, RZ, 0x8, R81 ;  /* 0x00000008ff4c7819 */ /* 0x001fca0000011451 */
[----:B------:R0:W-:Y:S01]  /*32d00*/  @P5 STG.E.U8 desc[UR24][R74.64], R76 ;  /* 0x0000004c4a005986 */ /* 0x0001e2000c101118 */
[----:B-1----:R-:W-:Y:S01]  /*32d10*/  ISETP.LT.AND P5, PT, R67, UR6, !P1 ;  /* 0x0000000643007c0c */ /* 0x002fe2000cfa1270 */
        /* <DEDUP_REMOVED lines=10> */
[----:B-----5:R-:W-:Y:S01]  /*32dc0*/  ISETP.LT.AND P0, PT, R34, UR10, !P1 ;  /* 0x0000000a22007c0c */ /* 0x020fe2000cf01270 */
[----:B------:R-:W-:Y:S01]  /*32dd0*/  VIADD R78, R66, 0x3e ;  /* 0x0000003e424e7836 */ /* 0x000fe20000000000 */
[----:B------:R-:W-:Y:S01]  /*32de0*/  F2FP.SATFINITE.E5M2.F32.PACK_AB_MERGE_C R82, R36, R39, RZ ;  /* 0x000000272452723e */ /* 0x000fe200048060ff */
[----:B------:R-:W5:Y:S01]  /*32df0*/  LDCU UR10, c[0x0][0x398] ;  /* 0x00007300ff0a77ac */ /* 0x000f620008000800 */
[----:B------:R1:W-:Y:S01]  /*32e00*/  @P5 STG.E.U8 desc[UR24][R74.64], R81 ;  /* 0x000000514a005986 */ /* 0x0003e2000c101118 */
[----:B--2---:R-:W-:Y:S01]  /*32e10*/  ISETP.LT.AND P5, PT, R35, UR9, !P1 ;  /* 0x0000000923007c0c */ /* 0x004fe2000cfa1270 */
[----:B------:R-:W2:Y:S01]  /*32e20*/  LDCU UR9, c[0x0][0x398] ;  /* 0x00007300ff0977ac */ /* 0x000ea20008000800 */
[----:B0-----:R-:W-:-:S05]  /*32e30*/  IADD3 R76, P6, PT, R73, R2, RZ ;  /* 0x00000002494c7210 */ /* 0x001fca0007fde0ff */
[----:B------:R-:W-:Y:S01]  /*32e40*/  IMAD.X R77, R79, 0x1, R71, P6 ;  /* 0x000000014f4d7824 */ /* 0x000fe200030e0647 */
[----:B-1----:R-:W-:Y:S02]  /*32e50*/  IADD3 R74, P6, PT, R73, R68, RZ ;  /* 0x00000044494a7210 */ /* 0x002fe40007fde0ff */
[----:B------:R-:W-:Y:S02]  /*32e60*/  F2FP.SATFINITE.E5M2.F32.PACK_AB_MERGE_C R80, R33, R32, RZ ;  /* 0x000000202150723e */ /* 0x000fe400048060ff */
[----:B------:R-:W-:Y:S01]  /*32e70*/  @P0 STG.E.U8 desc[UR24][R76.64], R82 ;  /* 0x000000524c000986 */ /* 0x000fe2000c101118 */
[----:B------:R-:W-:Y:S01]  /*32e80*/  IMAD.X R75, R79, 0x1, R3, P6 ;  /* 0x000000014f4b7824 */ /* 0x000fe200030e0603 */
[----:B------:R-:W-:Y:S02]  /*32e90*/  ISETP.GE.AND P0, PT, R78, UR4, PT ;  /* 0x000000044e007c0c */ /* 0x000fe4000bf06270 */
[----:B------:R-:W5:Y:S01]  /*32ea0*/  LDL.LU R32, [R1+0x4f0] ;  /* 0x0004f00001207983 */ /* 0x000f620000300800 */
[C---:B------:R-:W-:Y:S01]  /*32eb0*/  IADD3 R78, P6, PT, R73.reuse, R70, RZ ;  /* 0x00000046494e7210 */ /* 0x040fe20007fde0ff */
[----:B------:R-:W0:Y:S02]  /*32ec0*/  LDCU UR4, c[0x0][0x398] ;  /* 0x00007300ff0477ac */ /* 0x000e240008000800 */
[----:B------:R1:W-:Y:S04]  /*32ed0*/  @P5 STG.E.U8 desc[UR24][R74.64], R80 ;  /* 0x000000504a005986 */ /* 0x0003e8000c101118 */
[----:B------:R-:W5:Y:S01]  /*32ee0*/  LDL.LU R33, [R1+0x4f4] ;  /* 0x0004f40001217983 */ /* 0x000f620000300800 */
[----:B-1----:R-:W-:Y:S01]  /*32ef0*/  VIADD R74, R73, UR30 ;  /* 0x0000001e494a7c36 */ /* 0x002fe20008000000 */
[----:B------:R-:W-:-:S02]  /*32f00*/  PRMT R73, R81, 0x9910, RZ ;  /* 0x0000991051497816 */ /* 0x000fc400000000ff */
[----:B----4-:R-:W-:Y:S02]  /*32f10*/  F2FP.SATFINITE.E5M2.F32.PACK_AB_MERGE_C R84, R31, R30, RZ ;  /* 0x0000001e1f54723e */ /* 0x010fe400048060ff */
[----:B------:R-:W4:Y:S04]  /*32f20*/  LDL.LU R30, [R1+0x2f0] ;  /* 0x0002f000011e7983 */ /* 0x000f280000300800 */
[----:B------:R-:W4:Y:S01]  /*32f30*/  LDL.LU R31, [R1+0x2f4] ;  /* 0x0002f400011f7983 */ /* 0x000f220000300800 */
[----:B---3--:R-:W-:-:S03]  /*32f40*/  F2FP.SATFINITE.E5M2.F32.PACK_AB_MERGE_C R81, R29, R28, RZ ;  /* 0x0000001c1d51723e */ /* 0x008fc600048060ff */
[----:B------:R-:W3:Y:S04]  /*32f50*/  LDL.LU R28, [R1+0xf0] ;  /* 0x0000f000011c7983 */ /* 0x000ee80000300800 */
[----:B------:R-:W3:Y:S01]  /*32f60*/  LDL.LU R29, [R1+0xf4] ;  /* 0x0000f400011d7983 */ /* 0x000ee20000300800 */
[----:B------:R-:W-:Y:S01]  /*32f70*/  ISETP.LT.AND P1, PT, R37, UR6, !P1 ;  /* 0x0000000625007c0c */ /* 0x000fe2000cf21270 */
[----:B------:R-:W-:Y:S01]  /*32f80*/  IMAD.X R79, R79, 0x1, R69, P6 ;  /* 0x000000014f4f7824 */ /* 0x000fe200030e0645 */
[----:B--2---:R-:W-:Y:S01]  /*32f90*/  ISETP.LT.AND P5, PT, R67, UR9, !P4 ;  /* 0x0000000943007c0c */ /* 0x004fe2000e7a1270 */
[----:B------:R-:W1:Y:S01]  /*32fa0*/  LDCU UR6, c[0x0][0x398] ;  /* 0x00007300ff0677ac */ /* 0x000e620008000800 */
[----:B------:R-:W-:Y:S02]  /*32fb0*/  SHF.R.S32.HI R75, RZ, 0x1f, R74 ;  /* 0x0000001fff4b7819 */ /* 0x000fe4000001144a */
[----:B------:R-:W-:Y:S01]  /*32fc0*/  IADD3 R76, P6, PT, R74, R0, RZ ;  /* 0x000000004a4c7210 */ /* 0x000fe20007fde0ff */
[----:B------:R-:W2:Y:S01]  /*32fd0*/  LDCU UR9, c[0x0][0x398] ;  /* 0x00007300ff0977ac */ /* 0x000ea20008000800 */
        /* <DEDUP_REMOVED lines=8> */
[----:B--2---:R-:W-:Y:S01]  /*33060*/  PRMT R73, R80, 0x9910, RZ ;  /* 0x0000991050497816 */ /* 0x004fe200000000ff */
[----:B------:R-:W-:-:S02]  /*33070*/  IMAD.MOV.U32 R80, RZ, RZ, R82 ;  /* 0x000000ffff507224 */ /* 0x000fc400078e0052 */
[----:B------:R-:W-:Y:S01]  /*33080*/  IMAD.X R79, R75, 0x1, R71, P6 ;  /* 0x000000014b4f7824 */ /* 0x000fe200030e0647 */
[----:B-----5:R-:W-:Y:S01]  /*33090*/  ISETP.LT.AND P1, PT, R35, UR10, !P4 ;  /* 0x0000000a23007c0c */ /* 0x020fe2000e721270 */
[----:B------:R-:W1:Y:S01]  /*330a0*/  LDCU UR10, c[0x0][0x398] ;  /* 0x00007300ff0a77ac */ /* 0x000e620008000800 */
[----:B------:R-:W-:Y:S02]  /*330b0*/  SHF.R.S32.HI R80, RZ, 0x8, R80 ;  /* 0x00000008ff507819 */ /* 0x000fe40000011450 */
[----:B------:R-:W-:Y:S01]  /*330c0*/  ISETP.LT.AND P4, PT, R37, UR6, !P4 ;  /* 0x0000000625007c0c */ /* 0x000fe2000e781270 */
[----:B------:R-:W2:Y:S01]  /*330d0*/  LDCU UR6, c[0x0][0x39c] ;  /* 0x00007380ff0677ac */ /* 0x000ea20008000800 */
[----:B------:R-:W-:Y:S01]  /*330e0*/  IADD3 R76, P6, PT, R74, R68, RZ ;  /* 0x000000444a4c7210 */ /* 0x000fe20007fde0ff */
[----:B------:R5:W-:Y:S01]  /*330f0*/  @P5 STG.E.U8 desc[UR24][R78.64], R80 ;  /* 0x000000504e005986 */ /* 0x000be2000c101118 */
[----:B------:R-:W-:Y:S02]  /*33100*/  PRMT R82, R81, 0x9910, RZ ;  /* 0x0000991051527816 */ /* 0x000fe400000000ff */
[----:B------:R-:W-:Y:S01]  /*33110*/  SHF.R.S32.HI R73, RZ, 0x8, R73 ;  /* 0x00000008ff497819 */ /* 0x000fe20000011449 */
[----:B------:R-:W-:Y:S01]  /*33120*/  IMAD.X R77, R75, 0x1, R3, P6 ;  /* 0x000000014b4d7824 */ /* 0x000fe200030e0603 */
[----:B------:R-:W-:Y:S01]  /*33130*/  SHF.R.S32.HI R82, RZ, 0x8, R82 ;  /* 0x00000008ff527819 */ /* 0x000fe20000011452 */
[----:B------:R-:W-:Y:S01]  /*33140*/  VIADD R81, R66, 0x3f ;  /* 0x0000003f42517836 */ /* 0x000fe20000000000 */
[----:B-----5:R-:W-:-:S02]  /*33150*/  IADD3 R78, P5, PT, R74, R70, RZ ;  /* 0x000000464a4e7210 */ /* 0x020fc40007fbe0ff */
[----:B------:R-:W-:Y:S03]  /*33160*/  @P1 STG.E.U8 desc[UR24][R76.64], R73 ;  /* 0x000000494c001986 */ /* 0x000fe6000c101118 */
[----:B------:R-:W-:-:S05]  /*33170*/  IMAD.X R79, R75, 0x1, R69, P5 ;  /* 0x000000014b4f7824 */ /* 0x000fca00028e0645 */
[----:B------:R4:W-:Y:S01]  /*33180*/  @P4 STG.E.U8 desc[UR24][R78.64], R82 ;  /* 0x000000524e004986 */ /* 0x0009e2000c101118 */
[----:B0-----:R-:W-:Y:S01]  /*33190*/  ISETP.GE.AND P4, PT, R81, UR4, PT ;  /* 0x0000000451007c0c */ /* 0x001fe2000bf86270 */
[----:B------:R-:W0:Y:S01]  /*331a0*/  LDCU UR4, c[0x0][0x398] ;  /* 0x00007300ff0477ac */ /* 0x000e220008000800 */
[----:B------:R-:W-:Y:S02]  /*331b0*/  F2FP.SATFINITE.E5M2.F32.PACK_AB_MERGE_C R83, R33, R32, RZ ;  /* 0x000000202153723e */ /* 0x000fe400048060ff */
[----:B---3--:R-:W-:Y:S02]  /*331c0*/  F2FP.SATFINITE.E5M2.F32.PACK_AB_MERGE_C R81, R29, R28, RZ ;  /* 0x0000001c1d51723e */ /* 0x008fe400048060ff */
[----:B------:R-:W3:Y:S04]  /*331d0*/  LDL.LU R28, [R1+0x6f8] ;  /* 0x0006f800011c7983 */ /* 0x000ee80000300800 */
[----:B------:R-:W3:Y:S01]  /*331e0*/  LDL.LU R29, [R1+0x6fc] ;  /* 0x0006fc00011d7983 */ /* 0x000ee20000300800 */
[----:B----4-:R-:W-:-:S03]  /*331f0*/  F2FP.SATFINITE.E5M2.F32.PACK_AB_MERGE_C R82, R31, R30, RZ ;  /* 0x0000001e1f52723e */ /* 0x010fc600048060ff */
[----:B------:R-:W4:Y:S04]  /*33200*/  LDL.LU R32, [R1+0x4f8] ;  /* 0x0004f80001207983 */ /* 0x000f280000300800 */
[----:B------:R-:W4:Y:S04]  /*33210*/  LDL.LU R33, [R1+0x4fc] ;  /* 0x0004fc0001217983 */ /* 0x000f280000300800 */
[----:B------:R-:W5:Y:S04]  /*33220*/  LDL.LU R30, [R1+0x2f8] ;  /* 0x0002f800011e7983 */ /* 0x000f680000300800 */
[----:B------:R-:W5:Y:S01]  /*33230*/  LDL.LU R31, [R1+0x2fc] ;  /* 0x0002fc00011f7983 */ /* 0x000f620000300800 */
[----:B------:R-:W-:Y:S01]  /*33240*/  VIADD R73, R74, UR30 ;  /* 0x0000001e4a497c36 */ /* 0x000fe20008000000 */
[----:B------:R-:W-:Y:S01]  /*33250*/  ISETP.LT.AND P1, PT, R67, UR9, !P3 ;  /* 0x0000000943007c0c */ /* 0x000fe2000df21270 */
[----:B------:R-:W0:Y:S03]  /*33260*/  LDCU UR9, c[0x0][0x398] ;  /* 0x00007300ff0977ac */ /* 0x000e260008000800 */
[----:B------:R-:W-:-:S02]  /*33270*/  SHF.R.S32.HI R80, RZ, 0x1f, R73 ;  /* 0x0000001fff507819 */ /* 0x000fc40000011449 */
[C---:B------:R-:W-:Y:S02]  /*33280*/  IADD3 R76, P6, PT, R73.reuse, R0, RZ ;  /* 0x00000000494c7210 */ /* 0x040fe40007fde0ff */
[----:B------:R-:W-:Y:S01]  /*33290*/  ISETP.LT.AND P5, PT, R34, UR12, !P3 ;  /* 0x0000000c22007c0c */ /* 0x000fe2000dfa1270 */
[----:B------:R-:W0:Y:S02]  /*332a0*/  LDCU UR12, c[0x0][0x398] ;  /* 0x00007300ff0c77ac */ /* 0x000e240008000800 */
[----:B------:R-:W-:Y:S01]  /*332b0*/  IMAD.X R77, R80, 0x1, R72, P6 ;  /* 0x00000001504d7824 */ /* 0x000fe200030e0648 */
[----:B------:R-:W-:-:S05]  /*332c0*/  IADD3 R74, P6, PT, R73, R2, RZ ;  /* 0x00000002494a7210 */ /* 0x000fca0007fde0ff */
[----:B------:R-:W-:Y:S01]  /*332d0*/  IMAD.X R75, R80, 0x1, R71, P6 ;  /* 0x00000001504b7824 */ /* 0x000fe200030e0647 */
[----:B------:R0:W-:Y:S01]  /*332e0*/  @P1 STG.E.U8 desc[UR24][R76.64], R84 ;  /* 0x000000544c001986 */ /* 0x0001e2000c101118 */
[----:B-1----:R-:W-:Y:S01]  /*332f0*/  ISETP.LT.AND P1, PT, R35, UR10, !P3 ;  /* 0x0000000a23007c0c */ /* 0x002fe2000df21270 */
[----:B------:R-:W1:Y:S01]  /*33300*/  LDCU UR10, c[0x0][0x398] ;  /* 0x00007300ff0a77ac */ /* 0x000e620008000800 */
[----:B------:R-:W-:Y:S01]  /*33310*/  ISETP.LT.AND P3, PT, R37, UR14, !P3 ;  /* 0x0000000e25007c0c */ /* 0x000fe2000df61270 */
[----:B------:R2:W-:Y:S01]  /*33320*/  @P5 STG.E.U8 desc[UR24][R74.64], R83 ;  /* 0x000000534a005986 */ /* 0x0005e2000c101118 */
[----:B------:R-:W-:Y:S01]  /*33330*/  PRMT R78, R83, 0x9910, RZ ;  /* 0x00009910534e7816 */ /* 0x000fe200000000ff */
[----:B------:R-:W1:Y:S01]  /*33340*/  LDCU UR14, c[0x0][0x398] ;  /* 0x00007300ff0e77ac */ /* 0x000e620008000800 */
[C---:B0-----:R-:W-:Y:S01]  /*33350*/  IADD3 R76, P5, PT, R73.reuse, R68, RZ ;  /* 0x00000044494c7210 */ /* 0x041fe20007fbe0ff */
[----:B--2---:R-:W-:Y:S01]  /*33360*/  VIADD R75, R66, 0x40 ;  /* 0x00000040424b7836 */ /* 0x004fe20000000000 */
[----:B------:R-:W-:-:S03]  /*33370*/  IADD3 R74, P6, PT, R73, R70, RZ ;  /* 0x00000046494a7210 */ /* 0x000fc60007fde0ff */
[C---:B------:R-:W-:Y:S02]  /*33380*/  IMAD.X R77, R80.reuse, 0x1, R3, P5 ;  /* 0x00000001504d7824 */ /* 0x040fe400028e0603 */
[----:B------:R-:W-:Y:S01]  /*33390*/  VIADD R73, R73, UR30 ;  /* 0x0000001e49497c36 */ /* 0x000fe20008000000 */
[----:B------:R-:W-:Y:S01]  /*333a0*/  ISETP.GE.AND P5, PT, R75, UR6, PT ;  /* 0x000000064b007c0c */ /* 0x000fe2000bfa6270 */
[----:B------:R-:W-:Y:S01]  /*333b0*/  IMAD.X R75, R80, 0x1, R69, P6 ;  /* 0x00000001504b7824 */ /* 0x000fe200030e0645 */
[----:B------:R-:W0:Y:S01]  /*333c0*/  LDCU UR6, c[0x0][0x398] ;  /* 0x00007300ff0677ac */ /* 0x000e220008000800 */
[----:B------:R2:W-:Y:S01]  /*333d0*/  @P1 STG.E.U8 desc[UR24][R76.64], R82 ;  /* 0x000000524c001986 */ /* 0x0005e2000c101118 */
[----:B------:R-:W-:-:S03]  /*333e0*/  SHF.R.S32.HI R79, RZ, 0x1f, R73 ;  /* 0x0000001fff4f7819 */ /* 0x000fc60000011449 */
[----:B------:R0:W-:Y:S01]  /*333f0*/  @P3 STG.E.U8 desc[UR24][R74.64], R81 ;  /* 0x000000514a003986 */ /* 0x0001e2000c101118 */
[----:B------:R-:W-:Y:S01]  /*33400*/  ISETP.LT.AND P3, PT, R67, UR4, !P2 ;  /* 0x0000000443007c0c */ /* 0x000fe2000d761270 */
[----:B------:R-:W1:Y:S01]  /*33410*/  LDCU UR4, c[0x0][0x39c] ;  /* 0x00007380ff0477ac */ /* 0x000e620008000800 */
[----:B------:R-:W-:Y:S02]  /*33420*/  ISETP.LT.AND P1, PT, R34, UR9, !P2 ;  /* 0x0000000922007c0c */ /* 0x000fe4000d721270 */
[----:B------:R-:W-:Y:S01]  /*33430*/  PRMT R80, R84, 0x9910, RZ ;  /* 0x0000991054507816 */ /* 0x000fe200000000ff */
[----:B------:R-:W1:Y:S01]  /*33440*/  LDCU UR9, c[0x0][0x398] ;  /* 0x00007300ff0977ac */ /* 0x000e620008000800 */
[----:B--2---:R-:W-:-:S05]  /*33450*/  IADD3 R76, P6, PT, R73, R0, RZ ;  /* 0x00000000494c7210 */ /* 0x004fca0007fde0ff */
[----:B------:R-:W-:Y:S01]  /*33460*/  IMAD.X R77, R79, 0x1, R72, P6 ;  /* 0x000000014f4d7824 */ /* 0x000fe200030e0648 */
[----:B0-----:R-:W-:Y:S02]  /*33470*/  IADD3 R74, P6, PT, R73, R2, RZ ;  /* 0x00000002494a7210 */ /* 0x001fe40007fde0ff */
        /* <DEDUP_REMOVED lines=8> */
[----:B0-----:R-:W-:Y:S02]  /*33500*/  IADD3 R80, P6, PT, R73, R68, RZ ;  /* 0x0000004449507210 */ /* 0x001fe40007fde0ff */
[----:B------:R-:W-:Y:S02]  /*33510*/  SHF.R.S32.HI R82, RZ, 0x8, R82 ;  /* 0x00000008ff527819 */ /* 0x000fe40000011452 */
[----:B--2---:R-:W-:Y:S01]  /*33520*/  PRMT R74, R81, 0x9910, RZ ;  /* 0x00009910514a7816 */ /* 0x004fe200000000ff */
[----:B------:R-:W-:-:S05]  /*33530*/  IMAD.X R81, R79, 0x1, R3, P6 ;  /* 0x000000014f517824 */ /* 0x000fca00030e0603 */
[----:B------:R4:W-:Y:S01]  /*33540*/  @P1 STG.E.U8 desc[UR24][R80.64], R82 ;  /* 0x0000005250001986 */ /* 0x0009e2000c101118 */
[----:B---3--:R-:W-:-:S03]  /*33550*/  F2FP.SATFINITE.E5M2.F32.PACK_AB_MERGE_C R83, R29, R28, RZ ;  /* 0x0000001c1d53723e */ /* 0x008fc600048060ff */
[----:B------:R-:W2:Y:S04]  /*33560*/  LDL.LU R28, [R1+0xf8] ;  /* 0x0000f800011c7983 */ /* 0x000ea80000300800 */
[----:B------:R-:W2:Y:S01]  /*33570*/  LDL.LU R29, [R1+0xfc] ;  /* 0x0000fc00011d7983 */ /* 0x000ea20000300800 */
[----:B----4-:R-:W-:-:S03]  /*33580*/  F2FP.SATFINITE.E5M2.F32.PACK_AB_MERGE_C R82, R33, R32, RZ ;  /* 0x000000202152723e */ /* 0x010fc600048060ff */
[----:B------:R-:W3:Y:S04]  /*33590*/  LDL.LU R39, [R1+0x500] ;  /* 0x0005000001277983 */ /* 0x000ee80000300800 */
[----:B------:R-:W3:Y:S01]  /*335a0*/  LDL.LU R36, [R1+0x504] ;  /* 0x0005040001247983 */ /* 0x000ee20000300800 */
[----:B-----5:R-:W-:-:S03]  /*335b0*/  F2FP.SATFINITE.E5M2.F32.PACK_AB_MERGE_C R80, R31, R30, RZ ;  /* 0x0000001e1f50723e */ /* 0x020fc600048060ff */
[----:B------:R-:W4:Y:S04]  /*335c0*/  LDL.LU R32, [R1+0x300] ;  /* 0x0003000001207983 */ /* 0x000f280000300800 */
[----:B------:R-:W4:Y:S04]  /*335d0*/  LDL.LU R33, [R1+0x304] ;  /* 0x0003040001217983 */ /* 0x000f280000300800 */
[----:B------:R-:W5:Y:S04]  /*335e0*/  LDL.LU R30, [R1+0x100] ;  /* 0x00010000011e7983 */ /* 0x000f680000300800 */
[----:B------:R-:W5:Y:S01]  /*335f0*/  LDL.LU R31, [R1+0x104] ;  /* 0x00010400011f7983 */ /* 0x000f620000300800 */
[C---:B------:R-:W-:Y:S01]  /*33600*/  IADD3 R78, P6, PT, R73.reuse, R70, RZ ;  /* 0x00000046494e7210 */ /* 0x040fe20007fde0ff */
[----:B------:R-:W-:Y:S01]  /*33610*/  VIADD R75, R73, UR30 ;  /* 0x0000001e494b7c36 */ /* 0x000fe20008000000 */
[----:B-1----:R-:W-:Y:S01]  /*33620*/  ISETP.LT.AND P2, PT, R37, UR10, !P2 ;  /* 0x0000000a25007c0c */ /* 0x002fe2000d741270 */
[----:B------:R-:W0:Y:S01]  /*33630*/  LDCU UR10, c[0x0][0x398] ;  /* 0x00007300ff0a77ac */ /* 0x000e220008000800 */
[----:B------:R-:W-:Y:S01]  /*33640*/  ISETP.LT.AND P3, PT, R67, UR12, !P0 ;  /* 0x0000000c43007c0c */ /* 0x000fe2000c761270 */
[----:B------:R-:W-:Y:S01]  /*33650*/  IMAD.X R79, R79, 0x1, R69, P6 ;  /* 0x000000014f4f7824 */ /* 0x000fe200030e0645 */
[----:B------:R-:W-:Y:S01]  /*33660*/  SHF.R.S32.HI R73, RZ, 0x1f, R75 ;  /* 0x0000001fff497819 */ /* 0x000fe2000001144b */
[----:B------:R-:W1:Y:S01]  /*33670*/  LDCU UR12, c[0x0][0x398] ;  /* 0x00007300ff0c77ac */ /* 0x000e620008000800 */
[----:B------:R-:W-:-:S02]  /*33680*/  IADD3 R76, P6, PT, R75, R0, RZ ;  /* 0x000000004b4c7210 */ /* 0x000fc40007fde0ff */
[----:B------:R-:W-:-:S03]  /*33690*/  SHF.R.S32.HI R74, RZ, 0x8, R74 ;  /* 0x00000008ff4a7819 */ /* 0x000fc6000001144a */
[----:B------:R-:W-:Y:S02]  /*336a0*/  IMAD.X R77, R73, 0x1, R72, P6 ;  /* 0x00000001494d7824 */ /* 0x000fe400030e0648 */
[----:B------:R0:W-:Y:S04]  /*336b0*/  @P2 STG.E.U8 desc[UR24][R78.64], R74 ;  /* 0x0000004a4e002986 */ /* 0x0001e8000c101118 */
[----:B------:R1:W-:Y:S01]  /*336c0*/  @P3 STG.E.U8 desc[UR24][R76.64], R83 ;  /* 0x000000534c003986 */ /* 0x0003e2000c101118 */
[----:B------:R-:W-:Y:S01]  /*336d0*/  ISETP.LT.AND P3, PT, R34, UR9, !P0 ;  /* 0x0000000922007c0c */ /* 0x000fe2000c761270 */
[----:B------:R-:W1:Y:S01]  /*336e0*/  LDCU UR9, c[0x0][0x398] ;  /* 0x00007300ff0977ac */ /* 0x000e620008000800 */
[----:B------:R-:W-:Y:S01]  /*336f0*/  ISETP.LT.AND P2, PT, R35, UR14, !P0 ;  /* 0x0000000e23007c0c */ /* 0x000fe2000c741270 */
[----:B------:R-:W2:Y:S01]  /*33700*/  LDCU UR14, c[0x0][0x398] ;  /* 0x00007300ff0e77ac */ /* 0x000ea20008000800 */
[----:B0-----:R-:W-:Y:S01]  /*33710*/  IADD3 R78, P6, PT, R75, R2, RZ ;  /* 0x000000024b4e7210 */ /* 0x001fe20007fde0ff */
[----:B------:R-:W-:-:S04]  /*33720*/  VIADD R74, R66, 0x41 ;  /* 0x00000041424a7836 */ /* 0x000fc80000000000 */
[----:B------:R-:W-:Y:S01]  /*33730*/  IMAD.X R79, R73, 0x1, R71, P6 ;  /* 0x00000001494f7824 */ /* 0x000fe200030e0647 */
[----:B-1----:R-:W-:Y:S02]  /*33740*/  IADD3 R76, P6, PT, R75, R68, RZ ;  /* 0x000000444b4c7210 */ /* 0x002fe40007fde0ff */
        /* <DEDUP_REMOVED lines=9> */
[----:B------:R-:W-:Y:S01]  /*337e0*/  ISETP.LT.AND P0, PT, R37, UR9, !P0 ;  /* 0x0000000925007c0c */ /* 0x000fe2000c701270 */
        /* <DEDUP_REMOVED lines=12> */
[----:B--2---:R-:W-:-:S02]  /*338b0*/  F2FP.SATFINITE.E5M2.F32.PACK_AB_MERGE_C R81, R29, R28, RZ ;  /* 0x0000001c1d51723e */ /* 0x004fc400048060ff */
[----:B------:R-:W2:Y:S04]  /*338c0*/  LDL.LU R28, [R1+0x520] ;  /* 0x00052000011c7983 */ /* 0x000ea80000300800 */
[----:B------:R0:W-:Y:S04]  /*338d0*/  @P0 STG.E.U8 desc[UR24][R78.64], R81 ;  /* 0x000000514e000986 */ /* 0x0001e8000c101118 */
[----:B------:R1:W-:Y:S01]  /*338e0*/  @P2 STG.E.U8 desc[UR24][R76.64], R73 ;  /* 0x000000494c002986 */ /* 0x0003e2000c101118 */
[----:B------:R-:W-:Y:S01]  /*338f0*/  ISETP.LT.AND P2, PT, R34, UR4, !P4 ;  /* 0x0000000422007c0c */ /* 0x000fe2000e741270 */
[----:B------:R-:W3:Y:S02]  /*33900*/  LDCU UR4, c[0x0][0x39c] ;  /* 0x00007380ff0477ac */ /* 0x000ee40008000800 */
[----:B------:R-:W2:Y:S01]  /*33910*/  LDL.LU R29, [R1+0x524] ;  /* 0x00052400011d7983 */ /* 0x000ea20000300800 */
[----:B0-----:R-:W-:-:S03]  /*33920*/  IADD3 R78, P6, PT, R74, R2, RZ ;  /* 0x000000024a4e7210 */ /* 0x001fc60007fde0ff */
[----:B------:R-:W2:Y:S01]  /*33930*/  LDL.LU R43, [R1+0x508] ;  /* 0x00050800012b7983 */ /* 0x000ea20000300800 */
[----:B-1----:R-:W-:Y:S01]  /*33940*/  PRMT R73, R80, 0x9910, RZ ;  /* 0x0000991050497816 */ /* 0x002fe200000000ff */
[----:B------:R-:W-:Y:S02]  /*33950*/  IMAD.MOV.U32 R80, RZ, RZ, R82 ;  /* 0x000000ffff507224 */ /* 0x000fe400078e0052 */
[----:B------:R-:W2:Y:S01]  /*33960*/  LDL.LU R40, [R1+0x50c] ;  /* 0x00050c0001287983 */ /* 0x000ea20000300800 */
[----:B------:R-:W-:Y:S02]  /*33970*/  IMAD.X R79, R75, 0x1, R71, P6 ;  /* 0x000000014b4f7824 */ /* 0x000fe400030e0647 */
[----:B------:R-:W-:Y:S01]  /*33980*/  SHF.R.S32.HI R80, RZ, 0x8, R80 ;  /* 0x00000008ff507819 */ /* 0x000fe20000011450 */
[----:B------:R-:W2:Y:S01]  /*33990*/  LDL.LU R41, [R1+0x308] ;  /* 0x0003080001297983 */ /* 0x000ea20000300800 */
[----:B---3--:R-:W-:-:S03]  /*339a0*/  F2FP.SATFINITE.E5M2.F32.PACK_AB_MERGE_C R83, R36, R39, RZ ;  /* 0x000000272453723e */ /* 0x008fc600048060ff */
[----:B------:R0:W-:Y:S04]  /*339b0*/  @P2 STG.E.U8 desc[UR24][R78.64], R80 ;  /* 0x000000504e002986 */ /* 0x0001e8000c101118 */
[----:B------:R-:W3:Y:S01]  /*339c0*/  LDL.LU R38, [R1+0x30c] ;  /* 0x00030c0001267983 */ /* 0x000ee20000300800 */
[----:B-----5:R-:W-:-:S03]  /*339d0*/  F2FP.SATFINITE.E5M2.F32.PACK_AB_MERGE_C R82, R31, R30, RZ ;  /* 0x0000001e1f52723e */ /* 0x020fc600048060ff */
[----:B------:R-:W5:Y:S01]  /*339e0*/  LDL.LU R39, [R1+0x510] ;  /* 0x0005100001277983 */ /* 0x000f620000300800 */
[----:B0-----:R-:W-:-:S03]  /*339f0*/  PRMT R79, R81, 0x9910, RZ ;  /* 0x00009910514f7816 */ /* 0x001fc600000000ff */
[----:B------:R-:W5:Y:S01]  /*33a00*/  LDL.LU R36, [R1+0x514] ;  /* 0x0005140001247983 */ /* 0x000f620000300800 */
[----:B----4-:R-:W-:-:S03]  /*33a10*/  F2FP.SATFINITE.E5M2.F32.PACK_AB_MERGE_C R81, R33, R32, RZ ;  /* 0x000000202151723e */ /* 0x010fc600048060ff */
[----:B------:R-:W4:Y:S04]  /*33a20*/  LDL.LU R32, [R1+0x310] ;  /* 0x0003100001207983 */ /* 0x000f280000300800 */
[----:B------:R-:W4:Y:S04]  /*33a30*/  LDL.LU R33, [R1+0x314] ;  /* 0x0003140001217983 */ /* 0x000f280000300800 */
[----:B------:R-:W3:Y:S04]  /*33a40*/  LDL.LU R30, [R1+0x108] ;  /* 0x00010800011e7983 */ /* 0x000ee80000300800 */
[----:B------:R-:W3:Y:S01]  /*33a50*/  LDL.LU R31, [R1+0x10c] ;  /* 0x00010c00011f7983 */ /* 0x000ee20000300800 */
[----:B------:R-:W-:Y:S01]  /*33a60*/  ISETP.LT.AND P0, PT, R35, UR6, !P4 ;  /* 0x0000000623007c0c */ /* 0x000fe2000e701270 */
[----:B------:R-:W0:Y:S01]  /*33a70*/  LDCU UR6, c[0x0][0x398] ;  /* 0x00007300ff0677ac */ /* 0x000e220008000800 */
[----:B------:R-:W-:-:S02]  /*33a80*/  IADD3 R76, P6, PT, R74, R68, RZ ;  /* 0x000000444a4c7210 */ /* 0x000fc40007fde0ff */
        /* <DEDUP_REMOVED lines=24> */
[----:B------:R-:W-:-:S02]  /*33c10*/  ISETP.LT.AND P5, PT, R37, UR14, !P5 ;  /* 0x0000000e25007c0c */ /* 0x000fc4000efa1270 */
[----:B------:R-:W-:Y:S01]  /*33c20*/  F2FP.SATFINITE.E5M2.F32.PACK_AB_MERGE_C R84, R5, R4, RZ ;  /* 0x000000040554723e */ /* 0x000fe200048060ff */
[C---:B-1----:R-:W-:Y:S01]  /*33c30*/  IMAD.X R79, R80.reuse, 0x1, R71, P6 ;  /* 0x00000001504f7824 */ /* 0x042fe200030e0647 */
[C---:B------:R-:W-:Y:S01]  /*33c40*/  IADD3 R76, P6, PT, R73.reuse, R68, RZ ;  /* 0x00000044494c7210 */ /* 0x040fe20007fde0ff */
[----:B------:R-:W1:Y:S04]  /*33c50*/  LDCU UR14, c[0x0][0x398] ;  /* 0x00007300ff0e77ac */ /* 0x000e680008000800 */
[----:B------:R-:W-:Y:S01]  /*33c60*/  IMAD.X R77, R80, 0x1, R3, P6 ;  /* 0x00000001504d7824 */ /* 0x000fe200030e0603 */
[C---:B0-----:R-:W-:Y:S01]  /*33c70*/  IADD3 R74, P6, PT, R73.reuse, R70, RZ ;  /* 0x00000046494a7210 */ /* 0x041fe20007fde0ff */
[----:B------:R0:W-:Y:S01]  /*33c80*/  @P2 STG.E.U8 desc[UR24][R78.64], R81 ;  /* 0x000000514e002986 */ /* 0x0001e2000c101118 */
[----:B------:R-:W-:-:S03]  /*33c90*/  VIADD R4, R73, UR30 ;  /* 0x0000001e49047c36 */ /* 0x000fc60008000000 */
[----:B------:R-:W-:Y:S01]  /*33ca0*/  IMAD.X R75, R80, 0x1, R69, P6 ;  /* 0x00000001504b7824 */ /* 0x000fe200030e0645 */
[----:B------:R1:W-:Y:S01]  /*33cb0*/  @P0 STG.E.U8 desc[UR24][R76.64], R82 ;  /* 0x000000524c000986 */ /* 0x0003e2000c101118 */
[----:B------:R-:W-:Y:S01]  /*33cc0*/  ISETP.LT.AND P0, PT, R67, UR9, !P1 ;  /* 0x0000000943007c0c */ /* 0x000fe2000cf01270 */
[----:B------:R-:W1:Y:S02]  /*33cd0*/  LDCU UR9, c[0x0][0x398] ;  /* 0x00007300ff0977ac */ /* 0x000e640008000800 */
[----:B------:R1:W-:Y:S01]  /*33ce0*/  @P5 STG.E.U8 desc[UR24][R74.64], R84 ;  /* 0x000000544a005986 */ /* 0x0003e2000c101118 */
[----:B------:R-:W-:Y:S01]  /*33cf0*/  ISETP.LT.AND P5, PT, R34, UR10, !P1 ;  /* 0x0000000a22007c0c */ /* 0x000fe2000cfa1270 */
[----:B------:R-:W2:Y:S01]  /*33d00*/  LDCU UR10, c[0x0][0x398] ;  /* 0x00007300ff0a77ac */ /* 0x000ea20008000800 */
[----:B------:R-:W-:Y:S02]  /*33d10*/  SHF.R.S32.HI R5, RZ, 0x1f, R4 ;  /* 0x0000001fff057819 */ /* 0x000fe40000011404 */
[----:B0-----:R-:W-:-:S02]  /*33d20*/  PRMT R79, R83, 0x9910, RZ ;  /* 0x00009910534f7816 */ /* 0x001fc400000000ff */
[C---:B-1----:R-:W-:Y:S02]  /*33d30*/  IADD3 R76, P2, PT, R4.reuse, R0, RZ ;  /* 0x00000000044c7210 */ /* 0x042fe40007f5e0ff */
[----:B------:R-:W-:Y:S02]  /*33d40*/  PRMT R73, R81, 0x9910, RZ ;  /* 0x0000991051497816 */ /* 0x000fe400000000ff */
[----:B------:R-:W-:Y:S01]  /*33d50*/  IADD3 R74, P6, PT, R4, R2, RZ ;  /* 0x00000002044a7210 */ /* 0x000fe20007fde0ff */
[C---:B------:R-:W-:Y:S01]  /*33d60*/  IMAD.X R77, R5.reuse, 0x1, R72, P2 ;  /* 0x00000001054d7824 */ /* 0x040fe200010e0648 */
[----:B------:R-:W-:Y:S02]  /*33d70*/  SHF.R.S32.HI R79, RZ, 0x8, R79 ;  /* 0x00000008ff4f7819 */ /* 0x000fe4000001144f */
[----:B------:R-:W-:Y:S01]  /*33d80*/  SHF.R.S32.HI R73, RZ, 0x8, R73 ;  /* 0x00000008ff497819 */ /* 0x000fe20000011449 */
[----:B------:R-:W-:Y:S01]  /*33d90*/  IMAD.X R75, R5, 0x1, R71, P6 ;  /* 0x00000001054b7824 */ /* 0x000fe200030e0647 */
[----:B------:R-:W-:Y:S01]  /*33da0*/  ISETP.LT.AND P6, PT, R35, UR12, !P1 ;  /* 0x0000000c23007c0c */ /* 0x000fe2000cfc1270 */
[----:B------:R0:W-:Y:S01]  /*33db0*/  @P0 STG.E.U8 desc[UR24][R76.64], R79 ;  /* 0x0000004f4c000986 */ /* 0x0001e2000c101118 */
[----:B------:R-:W-:Y:S01]  /*33dc0*/  PRMT R84, R84, 0x9910, RZ ;  /* 0x0000991054547816 */ /* 0x000fe200000000ff */
[----:B------:R-:W-:Y:S01]  /*33dd0*/  VIADD R78, R66, 0x44 ;  /* 0x00000044424e7836 */ /* 0x000fe20000000000 */
[----:B------:R-:W1:Y:S01]  /*33de0*/  LDCU UR12, c[0x0][0x398] ;  /* 0x00007300ff0c77ac */ /* 0x000e620008000800 */
[----:B------:R0:W-:Y:S02]  /*33df0*/  @P5 STG.E.U8 desc[UR24][R74.64], R73 ;  /* 0x000000494a005986 */ /* 0x0001e4000c101118 */
[----:B0-----:R-:W-:Y:S01]  /*33e00*/  PRMT R76, R82, 0x9910, RZ ;  /* 0x00009910524c7816 */ /* 0x001fe200000000ff */
[----:B------:R-:W-:Y:S01]  /*33e10*/  VIADD R73, R66, 0x45 ;  /* 0x0000004542497836 */ /* 0x000fe20000000000 */
[----:B------:R-:W-:-:S04]  /*33e20*/  IADD3 R74, P5, PT, R4, R68, RZ ;  /* 0x00000044044a7210 */ /* 0x000fc80007fbe0ff */
[----:B------:R-:W-:Y:S01]  /*33e30*/  ISETP.GE.AND P0, PT, R73, UR6, PT ;  /* 0x0000000649007c0c */ /* 0x000fe2000bf06270 */
[----:B------:R-:W-:Y:S01]  /*33e40*/  IMAD.X R75, R5, 0x1, R3, P5 ;  /* 0x00000001054b7824 */ /* 0x000fe200028e0603 */
[----:B------:R-:W-:Y:S01]  /*33e50*/  SHF.R.S32.HI R73, RZ, 0x8, R76 ;  /* 0x00000008ff497819 */ /* 0x000fe2000001144c */
[----:B------:R-:W0:Y:S01]  /*33e60*/  LDCU UR6, c[0x0][0x398] ;  /* 0x00007300ff0677ac */ /* 0x000e220008000800 */
[----:B------:R-:W-:-:S03]  /*33e70*/  ISETP.LT.AND P5, PT, R37, UR14, !P1 ;  /* 0x0000000e25007c0c */ /* 0x000fc6000cfa1270 */
[----:B------:R1:W-:Y:S01]  /*33e80*/  @P6 STG.E.U8 desc[UR24][R74.64], R73 ;  /* 0x000000494a006986 */ /* 0x0003e2000c101118 */
[----:B------:R-:W-:Y:S01]  /*33e90*/  ISETP.GE.AND P2, PT, R78, UR4, PT ;  /* 0x000000044e007c0c */ /* 0x000fe2000bf46270 */
[----:B------:R-:W0:Y:S01]  /*33ea0*/  LDCU UR4, c[0x0][0x39c] ;  /* 0x00007380ff0477ac */ /* 0x000e220008000800 */
[----:B------:R-:W0:Y:S01]  /*33eb0*/  LDCU UR14, c[0x0][0x398] ;  /* 0x00007300ff0e77ac */ /* 0x000e220008000800 */
[C---:B-1----:R-:W-:Y:S01]  /*33ec0*/  IADD3 R74, P1, PT, R4.reuse, R70, RZ ;  /* 0x00000046044a7210 */ /* 0x042fe20007f3e0ff */
[----:B------:R-:W-:-:S04]  /*33ed0*/  VIADD R4, R4, UR30 ;  /* 0x0000001e04047c36 */ /* 0x000fc80008000000 */
[----:B------:R-:W-:Y:S01]  /*33ee0*/  IMAD.X R75, R5, 0x1, R69, P1 ;  /* 0x00000001054b7824 */ /* 0x000fe200008e0645 */
[----:B------:R-:W-:Y:S01]  /*33ef0*/  ISETP.LT.AND P1, PT, R67, UR9, !P3 ;  /* 0x0000000943007c0c */ /* 0x000fe2000df21270 */
[----:B------:R-:W-:Y:S01]  /*33f00*/  IMAD.MOV.U32 R73, RZ, RZ, R84 ;  /* 0x000000ffff497224 */ /* 0x000fe200078e0054 */
[----:B------:R-:W-:Y:S01]  /*33f10*/  SHF.R.S32.HI R5, RZ, 0x1f, R4 ;  /* 0x0000001fff057819 */ /* 0x000fe20000011404 */
[----:B------:R-:W1:Y:S01]  /*33f20*/  LDCU UR9, c[0x0][0x398] ;  /* 0x00007300ff0977ac */ /* 0x000e620008000800 */
[----:B------:R-:W-:Y:S02]  /*33f30*/  IADD3 R76, P6, PT, R4, R0, RZ ;  /* 0x00000000044c7210 */ /* 0x000fe40007fde0ff */
[----:B------:R-:W-:-:S03]  /*33f40*/  SHF.R.S32.HI R73, RZ, 0x8, R73 ;  /* 0x00000008ff497819 */ /* 0x000fc60000011449 */
[----:B------:R-:W-:Y:S02]  /*33f50*/  IMAD.X R77, R5, 0x1, R72, P6 ;  /* 0x00000001054d7824 */ /* 0x000fe400030e0648 */
[----:B------:R-:W-:Y:S01]  /*33f60*/  @P5 STG.E.U8 desc[UR24][R74.64], R73 ;  /* 0x000000494a005986 */ /* 0x000fe2000c101118 */
[----:B--2---:R-:W-:-:S05]  /*33f70*/  F2FP.SATFINITE.E5M2.F32.PACK_AB_MERGE_C R78, R40, R43, RZ ;  /* 0x0000002b284e723e */ /* 0x004fca00048060ff */
[----:B------:R3:W-:Y:S02]  /*33f80*/  @P1 STG.E.U8 desc[UR24][R76.64], R78 ;  /* 0x0000004e4c001986 */ /* 0x0007e4000c101118 */
[----:B---3--:R-:W-:Y:S02]  /*33f90*/  F2FP.SATFINITE.E5M2.F32.PACK_AB_MERGE_C R76, R31, R30, RZ ;  /* 0x0000001e1f4c723e */ /* 0x008fe400048060ff */
[----:B------:R-:W2:Y:S04]  /*33fa0*/  LDL.LU R30, [R1+0x110] ;  /* 0x00011000011e7983 */ /* 0x000ea80000300800 */
[----:B------:R-:W2:Y:S01]  /*33fb0*/  LDL.LU R31, [R1+0x114] ;  /* 0x00011400011f7983 */ /* 0x000ea20000300800 */
[----:B------:R-:W-:Y:S01]  /*33fc0*/  ISETP.LT.AND P5, PT, R34, UR10, !P3 ;  /* 0x0000000a22007c0c */ /* 0x000fe2000dfa1270 */
[----:B------:R-:W3:Y:S01]  /*33fd0*/  LDCU UR10, c[0x0][0x398] ;  /* 0x00007300ff0a77ac */ /* 0x000ee20008000800 */
[----:B------:R-:W-:-:S02]  /*33fe0*/  IADD3 R74, P6, PT, R4, R2, RZ ;  /* 0x00000002044a7210 */ /* 0x000fc40007fde0ff */
[----:B------:R-:W-:-:S03]  /*33ff0*/  F2FP.SATFINITE.E5M2.F32.PACK_AB_MERGE_C R79, R38, R41, RZ ;  /* 0x00000029264f723e */ /* 0x000fc600048060ff */
[----:B------:R-:W-:Y:S01]  /*34000*/  IMAD.X R75, R5, 0x1, R71, P6 ;  /* 0x00000001054b7824 */ /* 0x000fe200030e0647 */
[----:B0-----:R-:W-:Y:S01]  /*34010*/  ISETP.LT.AND P6, PT, R35, UR6, !P3 ;  /* 0x0000000623007c0c */ /* 0x001fe2000dfc1270 */
[----:B------:R-:W-:Y:S01]  /*34020*/  VIADD R73, R66, 0x46 ;  /* 0x0000004642497836 */ /* 0x000fe20000000000 */
[----:B------:R-:W0:Y:S03]  /*34030*/  LDCU UR6, c[0x0][0x398] ;  /* 0x00007300ff0677ac */ /* 0x000e260008000800 */
[----:B------:R1:W-:Y:S01]  /*34040*/  @P5 STG.E.U8 desc[UR24][R74.64], R79 ;  /* 0x0000004f4a005986 */ /* 0x0003e2000c101118 */
[----:B------:R-:W-:Y:S01]  /*34050*/  ISETP.GE.AND P1, PT, R73, UR4, PT ;  /* 0x0000000449007c0c */ /* 0x000fe2000bf26270 */
[----:B------:R-:W0:Y:S01]  /*34060*/  LDCU UR4, c[0x0][0x398] ;  /* 0x00007300ff0477ac */ /* 0x000e220008000800 */
[----:B-1----:R-:W-:-:S05]  /*34070*/  IADD3 R74, P5, PT, R4, R68, RZ ;  /* 0x00000044044a7210 */ /* 0x002fca0007fbe0ff */
[----:B------:R-:W-:Y:S01]  /*34080*/  IMAD.X R75, R5, 0x1, R3, P5 ;  /* 0x00000001054b7824 */ /* 0x000fe200028e0603 */
[----:B------:R-:W-:Y:S01]  /*34090*/  ISETP.LT.AND P3, PT, R37, UR9, !P3 ;  /* 0x0000000925007c0c */ /* 0x000fe2000df61270 */
[----:B------:R-:W1:Y:S03]  /*340a0*/  LDCU UR9, c[0x0][0x398] ;  /* 0x00007300ff0977ac */ /* 0x000e660008000800 */
[----:B------:R0:W-:Y:S01]  /*340b0*/  @P6 STG.E.U8 desc[UR24][R74.64], R76 ;  /* 0x0000004c4a006986 */ /* 0x0001e2000c101118 */
[----:B---3--:R-:W-:Y:S01]  /*340c0*/  ISETP.LT.AND P5, PT, R67, UR10, !P4 ;  /* 0x0000000a43007c0c */ /* 0x008fe2000e7a1270 */
[----:B------:R-:W3:Y:S01]  /*340d0*/  LDCU UR10, c[0x0][0x398] ;  /* 0x00007300ff0a77ac */ /* 0x000ee20008000800 */
[----:B------:R-:W-:Y:S02]  /*340e0*/  F2FP.SATFINITE.E5M2.F32.PACK_AB_MERGE_C R77, R7, R6, RZ ;  /* 0x00000006074d723e */ /* 0x000fe400048060ff */
[----:B------:R-:W-:-:S02]  /*340f0*/  PRMT R73, R78, 0x9910, RZ ;  /* 0x000099104e497816 */ /* 0x000fc400000000ff */
[C---:B0-----:R-:W-:Y:S01]  /*34100*/  IADD3 R74, P6, PT, R4.reuse, R70, RZ ;  /* 0x00000046044a7210 */ /* 0x041fe20007fde0ff */
[----:B------:R-:W-:-:S04]  /*34110*/  VIADD R4, R4, UR30 ;  /* 0x0000001e04047c36 */ /* 0x000fc80008000000 */
[----:B------:R-:W-:Y:S01]  /*34120*/  IMAD.X R75, R5, 0x1, R69, P6 ;  /* 0x00000001054b7824 */ /* 0x000fe200030e0645 */
[----:B------:R-:W-:Y:S02]  /*34130*/  SHF.R.S32.HI R5, RZ, 0x1f, R4 ;  /* 0x0000001fff057819 */ /* 0x000fe40000011404 */
[----:B------:R-:W-:Y:S02]  /*34140*/  IADD3 R6, P6, PT, R4, R0, RZ ;  /* 0x0000000004067210 */ /* 0x000fe40007fde0ff */
[----:B------:R-:W-:Y:S01]  /*34150*/  SHF.R.S32.HI R73, RZ, 0x8, R73 ;  /* 0x00000008ff497819 */ /* 0x000fe20000011449 */
[----:B------:R0:W-:Y:S01]  /*34160*/  @P3 STG.E.U8 desc[UR24][R74.64], R77 ;  /* 0x0000004d4a003986 */ /* 0x0001e2000c101118 */
[----:B------:R-:W-:Y:S01]  /*34170*/  PRMT R79, R79, 0x9910, RZ ;  /* 0x000099104f4f7816 */ /* 0x000fe200000000ff */
[----:B------:R-:W-:Y:S01]  /*34180*/  IMAD.X R7, R5, 0x1, R72, P6 ;  /* 0x0000000105077824 */ /* 0x000fe200030e0648 */
[----:B------:R-:W-:Y:S01]  /*34190*/  ISETP.LT.AND P3, PT, R34, UR4, !P4 ;  /* 0x0000000422007c0c */ /* 0x000fe2000e761270 */
[----:B------:R-:W1:Y:S03]  /*341a0*/  LDCU UR4, c[0x0][0x39c] ;  /* 0x00007380ff0477ac */ /* 0x000e660008000800 */
[----:B------:R3:W-:Y:S01]  /*341b0*/  @P5 STG.E.U8 desc[UR24][R6.64], R73 ;  /* 0x0000004906005986 */ /* 0x0007e2000c101118 */
[----:B------:R-:W-:Y:S01]  /*341c0*/  ISETP.LT.AND P5, PT, R35, UR6, !P4 ;  /* 0x0000000623007c0c */ /* 0x000fe2000e7a1270 */
[----:B------:R-:W1:Y:S01]  /*341d0*/  LDCU UR6, c[0x0][0x39c] ;  /* 0x00007380ff0677ac */ /* 0x000e620008000800 */
[----:B0-----:R-:W-:Y:S01]  /*341e0*/  IADD3 R74, P6, PT, R4, R2, RZ ;  /* 0x00000002044a7210 */ /* 0x001fe20007fde0ff */
[----:B---3--:R-:W-:-:S04]  /*341f0*/  IMAD.MOV.U32 R7, RZ, RZ, R79 ;  /* 0x000000ffff077224 */ /* 0x008fc800078e004f */
[----:B------:R-:W-:Y:S01]  /*34200*/  IMAD.X R75, R5, 0x1, R71, P6 ;  /* 0x00000001054b7824 */ /* 0x000fe200030e0647 */
[----:B------:R-:W-:Y:S02]  /*34210*/  IADD3 R6, P6, PT, R4, R68, RZ ;  /* 0x0000004404067210 */ /* 0x000fe40007fde0ff */
[----:B------:R-:W-:Y:S02]  /*34220*/  SHF.R.S32.HI R7, RZ, 0x8, R7 ;  /* 0x00000008ff077819 */ /* 0x000fe40000011407 */
[----:B------:R-:W-:-:S03]  /*34230*/  PRMT R73, R76, 0x9910, RZ ;  /* 0x000099104c497816 */ /* 0x000fc600000000ff */
[----:B------:R0:W-:Y:S01]  /*34240*/  @P3 STG.E.U8 desc[UR24][R74.64], R7 ;  /* 0x000000074a003986 */ /* 0x0001e2000c101118 */
[----:B------:R-:W-:Y:S02]  /*34250*/  SHF.R.S32.HI R73, RZ, 0x8, R73 ;  /* 0x00000008ff497819 */ /* 0x000fe40000011449 */
[----:B------:R-:W-:Y:S01]  /*34260*/  PRMT R77, R77, 0x9910, RZ ;  /* 0x000099104d4d7816 */ /* 0x000fe200000000ff */
[----:B0-----:R-:W-:Y:S01]  /*34270*/  IMAD.X R7, R5, 0x1, R3, P6 ;  /* 0x0000000105077824 */ /* 0x001fe200030e0603 */
[----:B-1----:R-:W-:Y:S01]  /*34280*/  ISETP.LT.AND P6, PT, R37, UR9, !P4 ;  /* 0x0000000925007c0c */ /* 0x002fe2000e7c1270 */
[----:B------:R-:W0:Y:S01]  /*34290*/  LDCU UR9, c[0x0][0x398] ;  /* 0x00007300ff0977ac */ /* 0x000e220008000800 */
[C---:B------:R-:W-:Y:S02]  /*342a0*/  IADD3 R74, P3, PT, R4.reuse, R70, RZ ;  /* 0x00000046044a7210 */ /* 0x040fe40007f7e0ff */
[----:B------:R1:W-:Y:S01]  /*342b0*/  @P5 STG.E.U8 desc[UR24][R6.64], R73 ;  /* 0x0000004906005986 */ /* 0x0003e2000c101118 */
[----:B------:R-:W-:Y:S01]  /*342c0*/  VIADD R4, R4, UR30 ;  /* 0x0000001e04047c36 */ /* 0x000fe20008000000 */
[----:B------:R-:W-:Y:S01]  /*342d0*/  ISETP.LT.AND P4, PT, R67, UR10, !P2 ;  /* 0x0000000a43007c0c */ /* 0x000fe2000d781270 */
[----:B------:R-:W-:Y:S01]  /*342e0*/  IMAD.X R75, R5, 0x1, R69, P3 ;  /* 0x00000001054b7824 */ /* 0x000fe200018e0645 */
[----:B-----5:R-:W-:Y:S01]  /*342f0*/  F2FP.SATFINITE.E5M2.F32.PACK_AB_MERGE_C R80, R36, R39, RZ ;  /* 0x000000272450723e */ /* 0x020fe200048060ff */
[----:B------:R-:W3:Y:S01]  /*34300*/  LDCU UR10, c[0x0][0x398] ;  /* 0x00007300ff0a77ac */ /* 0x000ee20008000800 */
[----:B------:R-:W-:Y:S01]  /*34310*/  SHF.R.S32.HI R5, RZ, 0x1f, R4 ;  /* 0x0000001fff057819 */ /* 0x000fe20000011404 */
[----:B------:R-:W5:Y:S01]  /*34320*/  LDL.LU R39, [R1+0x518] ;  /* 0x0005180001277983 */ /* 0x000f620000300800 */
[----:B----4-:R-:W-:-:S03]  /*34330*/  F2FP.SATFINITE.E5M2.F32.PACK_AB_MERGE_C R81, R33, R32, RZ ;  /* 0x000000202151723e */ /* 0x010fc600048060ff */
[----:B------:R-:W5:Y:S01]  /*34340*/  LDL.LU R36, [R1+0x51c] ;  /* 0x00051c0001247983 */ /* 0x000f620000300800 */
[----:B-1----:R-:W-:Y:S01]  /*34350*/  IMAD.MOV.U32 R7, RZ, RZ, R77 ;  /* 0x000000ffff077224 */ /* 0x002fe200078e004d */
[----:B------:R-:W-:Y:S01]  /*34360*/  IADD3 R6, P5, PT, R4, R0, RZ ;  /* 0x0000000004067210 */ /* 0x000fe20007fbe0ff */
[----:B------:R-:W-:Y:S01]  /*34370*/  VIADD R73, R66, 0x47 ;  /* 0x0000004742497836 */ /* 0x000fe20000000000 */
[----:B------:R-:W4:Y:S02]  /*34380*/  LDL.LU R32, [R1+0x318] ;  /* 0x0003180001207983 */ /* 0x000f240000300800 */
[----:B------:R-:W-:Y:S02]  /*34390*/  SHF.R.S32.HI R7, RZ, 0x8, R7 ;  /* 0x00000008ff077819 */ /* 0x000fe40000011407 */
[----:B------:R-:W4:Y:S04]  /*343a0*/  LDL.LU R33, [R1+0x31c] ;  /* 0x00031c0001217983 */ /* 0x000f280000300800 */
[----:B------:R1:W-:Y:S02]  /*343b0*/  @P6 STG.E.U8 desc[UR24][R74.64], R7 ;  /* 0x000000074a006986 */ /* 0x0003e4000c101118 */
[----:B-1----:R-:W-:-:S05]  /*343c0*/  IMAD.X R7, R5, 0x1, R72, P5 ;  /* 0x0000000105077824 */ /* 0x002fca00028e0648 */
[----:B------:R1:W-:Y:S01]  /*343d0*/  @P4 STG.E.U8 desc[UR24][R6.64], R80 ;  /* 0x0000005006004986 */ /* 0x0003e2000c101118 */
[----:B------:R-:W-:Y:S01]  /*343e0*/  ISETP.GE.AND P4, PT, R73, UR4, PT ;  /* 0x0000000449007c0c */ /* 0x000fe2000bf86270 */
[----:B------:R-:W0:Y:S01]  /*343f0*/  LDCU UR4, c[0x0][0x39c] ;  /* 0x00007380ff0477ac */ /* 0x000e220008000800 */
[----:B--2---:R-:W-:Y:S02]  /*34400*/  F2FP.SATFINITE.E5M2.F32.PACK_AB_MERGE_C R73, R31, R30, RZ ;  /* 0x0000001e1f49723e */ /* 0x004fe400048060ff */
[----:B------:R-:W2:Y:S04]  /*34410*/  LDL.LU R30, [R1+0x118] ;  /* 0x00011800011e7983 */ /* 0x000ea80000300800 */
[----:B------:R-:W2:Y:S01]  /*34420*/  LDL.LU R31, [R1+0x11c] ;  /* 0x00011c00011f7983 */ /* 0x000ea20000300800 */
[----:B------:R-:W-:-:S02]  /*34430*/  ISETP.LT.AND P3, PT, R34, UR12, !P2 ;  /* 0x0000000c22007c0c */ /* 0x000fc4000d761270 */
[----:B------:R-:W-:Y:S01]  /*34440*/  IADD3 R74, P6, PT, R4, R2, RZ ;  /* 0x00000002044a7210 */ /* 0x000fe20007fde0ff */
[----:B-1----:R-:W-:Y:S01]  /*34450*/  VIADD R7, R66, 0x48 ;  /* 0x0000004842077836 */ /* 0x002fe20000000000 */
[----:B------:R-:W-:Y:S01]  /*34460*/  ISETP.LT.AND P5, PT, R35, UR14, !P2 ;  /* 0x0000000e23007c0c */ /* 0x000fe2000d7a1270 */
[----:B------:R-:W1:Y:S02]  /*34470*/  LDCU UR12, c[0x0][0x398] ;  /* 0x00007300ff0c77ac */ /* 0x000e640008000800 */
[----:B------:R-:W-:Y:S01]  /*34480*/  IMAD.X R75, R5, 0x1, R71, P6 ;  /* 0x00000001054b7824 */ /* 0x000fe200030e0647 */
[----:B------:R-:W-:Y:S01]  /*34490*/  IADD3 R6, P6, PT, R4, R68, RZ ;  /* 0x0000004404067210 */ /* 0x000fe20007fde0ff */
[----:B------:R-:W0:Y:S01]  /*344a0*/  LDCU UR14, c[0x0][0x398] ;  /* 0x00007300ff0e77ac */ /* 0x000e220008000800 */
[----:B------:R-:W-:-:S03]  /*344b0*/  ISETP.LT.AND P2, PT, R37, UR16, !P2 ;  /* 0x0000001025007c0c */ /* 0x000fc6000d741270 */
[----:B------:R1:W-:Y:S01]  /*344c0*/  @P3 STG.E.U8 desc[UR24][R74.64], R81 ;  /* 0x000000514a003986 */ /* 0x0003e2000c101118 */
[----:B------:R-:W-:Y:S01]  /*344d0*/  ISETP.GE.AND P3, PT, R7, UR6, PT ;  /* 0x0000000607007c0c */ /* 0x000fe2000bf66270 */
[----:B------:R-:W3:Y:S01]  /*344e0*/  LDCU UR6, c[0x0][0x398] ;  /* 0x00007300ff0677ac */ /* 0x000ee20008000800 */
[----:B------:R-:W-:Y:S01]  /*344f0*/  IMAD.X R7, R5, 0x1, R3, P6 ;  /* 0x0000000105077824 */ /* 0x000fe200030e0603 */
[----:B------:R-:W-:Y:S02]  /*34500*/  F2FP.SATFINITE.E5M2.F32.PACK_AB_MERGE_C R78, R29, R28, RZ ;  /* 0x0000001c1d4e723e */ /* 0x000fe400048060ff */
[----:B------:R-:W-:Y:S01]  /*34510*/  F2FP.SATFINITE.E5M2.F32.PACK_AB_MERGE_C R11, R11, R10, RZ ;  /* 0x0000000a0b0b723e */ /* 0x000fe200048060ff */
[----:B------:R-:W2:Y:S01]  /*34520*/  LDCU UR16, c[0x0][0x398] ;  /* 0x00007300ff1077ac */ /* 0x000ea20008000800 */
[----:B------:R3:W-:Y:S01]  /*34530*/  @P5 STG.E.U8 desc[UR24][R6.64], R73 ;  /* 0x0000004906005986 */ /* 0x0007e2000c101118 */
[----:B-1----:R-:W-:Y:S02]  /*34540*/  F2FP.SATFINITE.E5M2.F32.PACK_AB_MERGE_C R75, R9, R8, RZ ;  /* 0x00000008094b723e */ /* 0x002fe400048060ff */
[C---:B------:R-:W-:Y:S01]  /*34550*/  IADD3 R8, P6, PT, R4.reuse, R70, RZ ;  /* 0x0000004604087210 */ /* 0x040fe20007fde0ff */
[----:B------:R-:W-:Y:S01]  /*34560*/  VIADD R4, R4, UR30 ;  /* 0x0000001e04047c36 */ /* 0x000fe20008000000 */
[----:B0-----:R-:W-:Y:S01]  /*34570*/  ISETP.LT.AND P5, PT, R67, UR9, !P0 ;  /* 0x0000000943007c0c */ /* 0x001fe2000c7a1270 */
[----:B------:R-:W0:Y:S02]  /*34580*/  LDCU UR9, c[0x0][0x398] ;  /* 0x00007300ff0977ac */ /* 0x000e240008000800 */
[----:B------:R-:W-:Y:S01]  /*34590*/  IMAD.X R9, R5, 0x1, R69, P6 ;  /* 0x0000000105097824 */ /* 0x000fe200030e0645 */
[----:B------:R-:W-:-:S02]  /*345a0*/  SHF.R.S32.HI R5, RZ, 0x1f, R4 ;  /* 0x0000001fff057819 */ /* 0x000fc40000011404 */
[----:B---3--:R-:W-:Y:S02]  /*345b0*/  IADD3 R6, P6, PT, R4, R0, RZ ;  /* 0x0000000004067210 */ /* 0x008fe40007fde0ff */
[----:B------:R-:W-:Y:S01]  /*345c0*/  PRMT R74, R80, 0x9910, RZ ;  /* 0x00009910504a7816 */ /* 0x000fe200000000ff */
[----:B------:R1:W-:Y:S02]  /*345d0*/  @P2 STG.E.U8 desc[UR24][R8.64], R75 ;  /* 0x0000004b08002986 */ /* 0x0003e4000c101118 */
[----:B------:R-:W-:Y:S01]  /*345e0*/  IMAD.X R7, R5, 0x1, R72, P6 ;  /* 0x0000000105077824 */ /* 0x000fe200030e0648 */
[----:B------:R-:W-:Y:S01]  /*345f0*/  ISETP.LT.AND P2, PT, R34, UR6, !P0 ;  /* 0x0000000622007c0c */ /* 0x000fe2000c741270 */
[----:B------:R-:W3:Y:S01]  /*34600*/  LDCU UR6, c[0x0][0x398] ;  /* 0x00007300ff0677ac */ /* 0x000ee20008000800 */
[----:B-1----:R-:W-:Y:S02]  /*34610*/  SHF.R.S32.HI R8, RZ, 0x8, R74 ;  /* 0x00000008ff087819 */ /* 0x002fe4000001144a */
[----:B------:R-:W-:-:S03]  /*34620*/  PRMT R9, R81, 0x9910, RZ ;  /* 0x0000991051097816 */ /* 0x000fc600000000ff */
[----:B------:R1:W-:Y:S01]  /*34630*/  @P5 STG.E.U8 desc[UR24][R6.64], R8 ;  /* 0x0000000806005986 */ /* 0x0003e2000c101118 */
[----:B------:R-:W-:Y:S02]  /*34640*/  PRMT R74, R73, 0x9910, RZ ;  /* 0x00009910494a7816 */ /* 0x000fe400000000ff */
[----:B-1----:R-:W-:Y:S01]  /*34650*/  IADD3 R8, P6, PT, R4, R2, RZ ;  /* 0x0000000204087210 */ /* 0x002fe20007fde0ff */
[----:B------:R-:W-:-:S04]  /*34660*/  IMAD.MOV.U32 R6, RZ, RZ, R9 ;  /* 0x000000ffff067224 */ /* 0x000fc800078e0009 */
[----:B------:R-:W-:Y:S01]  /*34670*/  IMAD.X R9, R5, 0x1, R71, P6 ;  /* 0x0000000105097824 */ /* 0x000fe200030e0647 */
[----:B------:R-:W-:-:S05]  /*34680*/  SHF.R.S32.HI R73, RZ, 0x8, R6 ;  /* 0x00000008ff497819 */ /* 0x000fca0000011406 */
[----:B------:R1:W-:Y:S02]  /*34690*/  @P2 STG.E.U8 desc[UR24][R8.64], R73 ;  /* 0x0000004908002986 */ /* 0x0003e4000c101118 */
[----:B-1----:R-:W-:Y:S02]  /*346a0*/  PRMT R73, R75, 0x9910, RZ ;  /* 0x000099104b497816 */ /* 0x002fe400000000ff */
[----:B--2---:R-:W-:Y:S02]  /*346b0*/  F2FP.SATFINITE.E5M2.F32.PACK_AB_MERGE_C R75, R31, R30, RZ ;  /* 0x0000001e1f4b723e */ /* 0x004fe400048060ff */
[----:B------:R-:W2:Y:S04]  /*346c0*/  LDL.LU R30, [R1+0x320] ;  /* 0x00032000011e7983 */ /* 0x000ea80000300800 */
[----:B------:R-:W2:Y:S04]  /*346d0*/  LDL.LU R31, [R1+0x324] ;  /* 0x00032400011f7983 */ /* 0x000ea80000300800 */
[----:B------:R-:W2:Y:S04]  /*346e0*/  LDL.LU R28, [R1+0x120] ;  /* 0x00012000011c7983 */ /* 0x000ea80000300800 */
[----:B------:R-:W2:Y:S01]  /*346f0*/  LDL.LU R29, [R1+0x124] ;  /* 0x00012400011d7983 */ /* 0x000ea20000300800 */
[----:B------:R-:W-:Y:S01]  /*34700*/  ISETP.LT.AND P5, PT, R35, UR10, !P0 ;  /* 0x0000000a23007c0c */ /* 0x000fe2000c7a1270 */
[----:B------:R-:W-:Y:S01]  /*34710*/  VIADD R7, R66, 0x49 ;  /* 0x0000004942077836 */ /* 0x000fe20000000000 */
[----:B------:R-:W-:Y:S01]  /*34720*/  IADD3 R6, P6, PT, R4, R68, RZ ;  /* 0x0000004404067210 */ /* 0x000fe20007fde0ff */
[----:B------:R-:W1:Y:S01]  /*34730*/  LDCU UR10, c[0x0][0x398] ;  /* 0x00007300ff0a77ac */ /* 0x000e620008000800 */
[----:B------:R-:W-:-:S02]  /*34740*/  SHF.R.S32.HI R8, RZ, 0x8, R74 ;  /* 0x00000008ff087819 */ /* 0x000fc4000001144a */
[----:B------:R-:W-:Y:S01]  /*34750*/  ISETP.GE.AND P2, PT, R7, UR4, PT ;  /* 0x0000000407007c0c */ /* 0x000fe2000bf46270 */
[----:B------:R-:W-:Y:S01]  /*34760*/  IMAD.X R7, R5, 0x1, R3, P6 ;  /* 0x0000000105077824 */ /* 0x000fe200030e0603 */
[----:B0-----:R-:W-:Y:S01]  /*34770*/  ISETP.LT.AND P0, PT, R37, UR9, !P0 ;  /* 0x0000000925007c0c */ /* 0x001fe2000c701270 */
[----:B------:R-:W0:Y:S04]  /*34780*/  LDCU UR9, c[0x0][0x398] ;  /* 0x00007300ff0977ac */ /* 0x000e280008000800 */
[----:B------:R1:W-:Y:S01]  /*34790*/  @P5 STG.E.U8 desc[UR24][R6.64], R8 ;  /* 0x0000000806005986 */ /* 0x0003e2000c101118 */
[----:B---3--:R-:W-:Y:S01]  /*347a0*/  ISETP.LT.AND P5, PT, R67, UR6, !P1 ;  /* 0x0000000643007c0c */ /* 0x008fe2000cfa1270 */
[----:B------:R-:W3:Y:S01]  /*347b0*/  LDCU UR4, c[0x0][0x39c] ;  /* 0x00007380ff0477ac */ /* 0x000ee20008000800 */
[----:B------:R-:W-:-:S02]  /*347c0*/  SHF.R.S32.HI R73, RZ, 0x8, R73 ;  /* 0x00000008ff497819 */ /* 0x000fc40000011449 */
[----:B-----5:R-:W-:Y:S01]  /*347d0*/  F2FP.SATFINITE.E5M2.F32.PACK_AB_MERGE_C R77, R36, R39, RZ ;  /* 0x00000027244d723e */ /* 0x020fe200048060ff */
[----:B------:R-:W5:Y:S01]  /*347e0*/  LDCU UR6, c[0x0][0x398] ;  /* 0x00007300ff0677ac */ /* 0x000f620008000800 */
[C---:B-1----:R-:W-:Y:S01]  /*347f0*/  IADD3 R8, P6, PT, R4.reuse, R70, RZ ;  /* 0x0000004604087210 */ /* 0x042fe20007fde0ff */
[----:B------:R-:W-:-:S04]  /*34800*/  VIADD R4, R4, UR30 ;  /* 0x0000001e04047c36 */ /* 0x000fc80008000000 */
[----:B------:R-:W-:Y:S01]  /*34810*/  IMAD.X R9, R5, 0x1, R69, P6 ;  /* 0x0000000105097824 */ /* 0x000fe200030e0645 */
[----:B------:R-:W-:Y:S02]  /*34820*/  SHF.R.S32.HI R74, RZ, 0x1f, R4 ;  /* 0x0000001fff4a7819 */ /* 0x000fe40000011404 */
[----:B------:R-:W-:-:S05]  /*34830*/  IADD3 R6, P6, PT, R4, R0, RZ ;  /* 0x0000000004067210 */ /* 0x000fca0007fde0ff */
[----:B------:R-:W-:Y:S01]  /*34840*/  IMAD.X R7, R74, 0x1, R72, P6 ;  /* 0x000000014a077824 */ /* 0x000fe200030e0648 */
[----:B------:R1:W-:Y:S01]  /*34850*/  @P0 STG.E.U8 desc[UR24][R8.64], R73 ;  /* 0x0000004908000986 */ /* 0x0003e2000c101118 */
[----:B------:R-:W-:Y:S01]  /*34860*/  ISETP.LT.AND P0, PT, R34, UR10, !P1 ;  /* 0x0000000a22007c0c */ /* 0x000fe2000cf01270 */
[----:B------:R-:W-:Y:S01]  /*34870*/  VIADD R5, R66, 0x4a ;  /* 0x0000004a42057836 */ /* 0x000fe20000000000 */
[----:B----4-:R-:W-:Y:S01]  /*34880*/  F2FP.SATFINITE.E5M2.F32.PACK_AB_MERGE_C R76, R33, R32, RZ ;  /* 0x00000020214c723e */ /* 0x010fe200048060ff */
[----:B------:R4:W-:Y:S01]  /*34890*/  @P5 STG.E.U8 desc[UR24][R6.64], R77 ;  /* 0x0000004d06005986 */ /* 0x0009e2000c101118 */
[----:B0-----:R-:W-:Y:S01]  /*348a0*/  ISETP.LT.AND P5, PT, R35, UR9, !P1 ;  /* 0x0000000923007c0c */ /* 0x001fe2000cfa1270 */
[----:B------:R-:W0:Y:S01]  /*348b0*/  LDCU UR9, c[0x0][0x398] ;  /* 0x00007300ff0977ac */ /* 0x000e220008000800 */
[----:B-1----:R-:W-:Y:S01]  /*348c0*/  IADD3 R8, P6, PT, R4, R2, RZ ;  /* 0x0000000204087210 */ /* 0x002fe20007fde0ff */
[----:B------:R-:W1:Y:S01]  /*348d0*/  LDCU UR10, c[0x0][0x398] ;  /* 0x00007300ff0a77ac */ /* 0x000e620008000800 */
[----:B------:R-:W2:Y:S03]  /*348e0*/  LDL.LU R32, [R1+0x528] ;  /* 0x0005280001207983 */ /* 0x000ea60000300800 */
[----:B------:R-:W-:Y:S01]  /*348f0*/  IMAD.X R9, R74, 0x1, R71, P6 ;  /* 0x000000014a097824 */ /* 0x000fe200030e0647 */
[----:B----4-:R-:W-:Y:S01]  /*34900*/  IADD3 R6, P6, PT, R4, R68, RZ ;  /* 0x0000004404067210 */ /* 0x010fe20007fde0ff */
[----:B------:R-:W4:Y:S04]  /*34910*/  LDL.LU R33, [R1+0x52c] ;  /* 0x00052c0001217983 */ /* 0x000f280000300800 */
[----:B------:R-:W-:Y:S01]  /*34920*/  IMAD.X R7, R74, 0x1, R3, P6 ;  /* 0x000000014a077824 */ /* 0x000fe200030e0603 */
[----:B------:R1:W-:Y:S01]  /*34930*/  @P0 STG.E.U8 desc[UR24][R8.64], R76 ;  /* 0x0000004c08000986 */ /* 0x0003e2000c101118 */
[----:B---3--:R-:W-:Y:S01]  /*34940*/  ISETP.GE.AND P0, PT, R5, UR4, PT ;  /* 0x0000000405007c0c */ /* 0x008fe2000bf06270 */
[----:B------:R-:W3:Y:S01]  /*34950*/  LDCU UR4, c[0x0][0x398] ;  /* 0x00007300ff0477ac */ /* 0x000ee20008000800 */
[----:B-----5:R-:W-:Y:S01]  /*34960*/  ISETP.LT.AND P1, PT, R37, UR6, !P1 ;  /* 0x0000000625007c0c */ /* 0x020fe2000cf21270 */
[C---:B------:R-:W-:Y:S01]  /*34970*/  VIADD R5, R4.reuse, UR30 ;  /* 0x0000001e04057c36 */ /* 0x040fe20008000000 */
[----:B------:R5:W-:Y:S01]  /*34980*/  @P5 STG.E.U8 desc[UR24][R6.64], R75 ;  /* 0x0000004b06005986 */ /* 0x000be2000c101118 */
[----:B0-----:R-:W-:Y:S01]  /*34990*/  ISETP.LT.AND P5, PT, R67, UR9, !P4 ;  /* 0x0000000943007c0c */ /* 0x001fe2000e7a1270 */
[----:B------:R-:W0:Y:S01]  /*349a0*/  LDCU UR6, c[0x0][0x398] ;  /* 0x00007300ff0677ac */ /* 0x000e220008000800 */
[----:B-1----:R-:W-:Y:S01]  /*349b0*/  IADD3 R8, P6, PT, R4, R70, RZ ;  /* 0x0000004604087210 */ /* 0x002fe20007fde0ff */
[----:B------:R-:W1:Y:S01]  /*349c0*/  LDCU UR9, c[0x0][0x398] ;  /* 0x00007300ff0977ac */ /* 0x000e620008000800 */
[----:B------:R-:W-:-:S03]  /*349d0*/  SHF.R.S32.HI R73, RZ, 0x1f, R5 ;  /* 0x0000001fff497819 */ /* 0x000fc60000011405 */
[----:B------:R-:W-:Y:S01]  /*349e0*/  IMAD.X R9, R74, 0x1, R69, P6 ;  /* 0x000000014a097824 */ /* 0x000fe200030e0645 */
[----:B-----5:R-:W-:Y:S02]  /*349f0*/  IADD3 R6, P6, PT, R5, R0, RZ ;  /* 0x0000000005067210 */ /* 0x020fe40007fde0ff */
[----:B------:R-:W-:-:S03]  /*34a00*/  PRMT R4, R77, 0x9910, RZ ;  /* 0x000099104d047816 */ /* 0x000fc600000000ff */
[----:B------:R-:W-:Y:S01]  /*34a10*/  IMAD.X R7, R73, 0x1, R72, P6 ;  /* 0x0000000149077824 */ /* 0x000fe200030e0648 */
[----:B------:R-:W-:Y:S01]  /*34a20*/  SHF.R.S32.HI R4, RZ, 0x8, R4 ;  /* 0x00000008ff047819 */ /* 0x000fe20000011404 */
[----:B------:R5:W-:Y:S01]  /*34a30*/  @P1 STG.E.U8 desc[UR24][R8.64], R11 ;  /* 0x0000000b08001986 */ /* 0x000be2000c101118 */
[----:B------:R-:W-:Y:S01]  /*34a40*/  ISETP.LT.AND P1, PT, R35, UR10, !P4 ;  /* 0x0000000a23007c0c */ /* 0x000fe2000e721270 */
[----:B------:R-:W0:Y:S02]  /*34a50*/  LDCU UR10, c[0x0][0x398] ;  /* 0x00007300ff0a77ac */ /* 0x000e240008000800 */
[----:B------:R1:W-:Y:S01]  /*34a60*/  @P5 STG.E.U8 desc[UR24][R6.64], R4 ;  /* 0x0000000406005986 */ /* 0x0003e2000c101118 */
[----:B---3--:R-:W-:Y:S01]  /*34a70*/  ISETP.LT.AND P5, PT, R34, UR4, !P4 ;  /* 0x0000000422007c0c */ /* 0x008fe2000e7a1270 */
[----:B------:R-:W3:Y:S01]  /*34a80*/  LDCU UR4, c[0x0][0x39c] ;  /* 0x00007380ff0477ac */ /* 0x000ee20008000800 */
[----:B-----5:R-:W-:Y:S02]  /*34a90*/  IADD3 R8, P6, PT, R5, R2, RZ ;  /* 0x0000000205087210 */ /* 0x020fe40007fde0ff */
[----:B------:R-:W-:-:S03]  /*34aa0*/  PRMT R10, R76, 0x9910, RZ ;  /* 0x000099104c0a7816 */ /* 0x000fc600000000ff */
[----:B------:R-:W-:Y:S01]  /*34ab0*/  IMAD.X R9, R73, 0x1, R71, P6 ;  /* 0x0000000149097824 */ /* 0x000fe200030e0647 */
[----:B-1----:R-:W-:Y:S02]  /*34ac0*/  IADD3 R6, P6, PT, R5, R68, RZ ;  /* 0x0000004405067210 */ /* 0x002fe40007fde0ff */
[----:B------:R-:W-:Y:S02]  /*34ad0*/  PRMT R4, R75, 0x9910, RZ ;  /* 0x000099104b047816 */ /* 0x000fe400000000ff */
[----:B------:R-:W-:Y:S01]  /*34ae0*/  SHF.R.S32.HI R10, RZ, 0x8, R10 ;  /* 0x00000008ff0a7819 */ /* 0x000fe2000001140a */
[----:B------:R-:W-:Y:S01]  /*34af0*/  IMAD.X R7, R73, 0x1, R3, P6 ;  /* 0x0000000149077824 */ /* 0x000fe200030e0603 */
[----:B------:R-:W-:Y:S02]  /*34b00*/  SHF.R.S32.HI R4, RZ, 0x8, R4 ;  /* 0x00000008ff047819 */ /* 0x000fe40000011404 */
[----:B0-----:R-:W-:Y:S01]  /*34b10*/  ISETP.LT.AND P4, PT, R37, UR6, !P4 ;  /* 0x0000000625007c0c */ /* 0x001fe2000e781270 */
[----:B------:R0:W-:Y:S01]  /*34b20*/  @P5 STG.E.U8 desc[UR24][R8.64], R10 ;  /* 0x0000000a08005986 */ /* 0x0001e2000c101118 */
[----:B------:R-:W-:Y:S01]  /*34b30*/  PRMT R74, R11, 0x9910, RZ ;  /* 0x000099100b4a7816 */ /* 0x000fe200000000ff */
[----:B------:R-:W1:Y:S02]  /*34b40*/  LDCU UR6, c[0x0][0x39c] ;  /* 0x00007380ff0677ac */ /* 0x000e640008000800 */
[----:B------:R-:W-:Y:S01]  /*34b50*/  @P1 STG.E.U8 desc[UR24][R6.64], R4 ;  /* 0x0000000406001986 */ /* 0x000fe2000c101118 */
[----:B------:R-:W-:-:S02]  /*34b60*/  SHF.R.S32.HI R74, RZ, 0x8, R74 ;  /* 0x00000008ff4a7819 */ /* 0x000fc4000001144a */
[----:B0-----:R-:W-:-:S05]  /*34b70*/  IADD3 R10, P1, PT, R5, R70, RZ ;  /* 0x00000046050a7210 */ /* 0x001fca0007f3e0ff */
[----:B------:R-:W-:-:S05]  /*34b80*/  IMAD.X R11, R73, 0x1, R69, P1 ;  /* 0x00000001490b7824 */ /* 0x000fca00008e0645 */
[----:B------:R0:W-:Y:S01]  /*34b90*/  @P4 STG.E.U8 desc[UR24][R10.64], R74 ;  /* 0x0000004a0a004986 */ /* 0x0001e2000c101118 */
[----:B--2---:R-:W-:-:S03]  /*34ba0*/  F2FP.SATFINITE.E5M2.F32.PACK_AB_MERGE_C R75, R31, R30, RZ ;  /* 0x0000001e1f4b723e */ /* 0x004fc600048060ff */
[----:B------:R-:W2:Y:S04]  /*34bb0*/  LDL.LU R30, [R1+0x328] ;  /* 0x00032800011e7983 */ /* 0x000ea80000300800 */
[----:B------:R-:W2:Y:S01]  /*34bc0*/  LDL.LU R31, [R1+0x32c] ;  /* 0x00032c00011f7983 */ /* 0x000ea20000300800 */
[----:B0-----:R-:W-:-:S03]  /*34bd0*/  F2FP.SATFINITE.E5M2.F32.PACK_AB_MERGE_C R11, R29, R28, RZ ;  /* 0x0000001c1d0b723e */ /* 0x001fc600048060ff */
[----:B------:R-:W5:Y:S04]  /*34be0*/  LDL.LU R28, [R1+0x128] ;  /* 0x00012800011c7983 */ /* 0x000f680000300800 */
[----:B------:R-:W5:Y:S01]  /*34bf0*/  LDL.LU R29, [R1+0x12c] ;  /* 0x00012c00011d7983 */ /* 0x000f620000300800 */
[----:B------:R-:W-:Y:S01]  /*34c00*/  VIADD R4, R5, UR30 ;  /* 0x0000001e05047c36 */ /* 0x000fe20008000000 */
[----:B------:R-:W-:Y:S01]  /*34c10*/  ISETP.LT.AND P5, PT, R67, UR9, !P3 ;  /* 0x0000000943007c0c */ /* 0x000fe2000dfa1270 */
[----:B------:R-:W-:Y:S01]  /*34c20*/  VIADD R73, R66, 0x4b ;  /* 0x0000004b42497836 */ /* 0x000fe20000000000 */
[----:B------:R-:W-:Y:S01]  /*34c30*/  ISETP.LT.AND P6, PT, R34, UR12, !P3 ;  /* 0x0000000c22007c0c */ /* 0x000fe2000dfc1270 */
[----:B------:R-:W0:Y:S01]  /*34c40*/  LDCU UR9, c[0x0][0x398] ;  /* 0x00007300ff0977ac */ /* 0x000e220008000800 */
[----:B------:R-:W-:-:S02]  /*34c50*/  SHF.R.S32.HI R5, RZ, 0x1f, R4 ;  /* 0x0000001fff057819 */ /* 0x000fc40000011404 */
[C---:B------:R-:W-:Y:S01]  /*34c60*/  IADD3 R8, P1, PT, R4.reuse, R0, RZ ;  /* 0x0000000004087210 */ /* 0x040fe20007f3e0ff */
[----:B------:R-:W0:Y:S04]  /*34c70*/  LDCU UR12, c[0x0][0x398] ;  /* 0x00007300ff0c77ac */ /* 0x000e280008000800 */
[----:B------:R-:W-:Y:S01]  /*34c80*/  IMAD.X R9, R5, 0x1, R72, P1 ;  /* 0x0000000105097824 */ /* 0x000fe200008e0648 */
[----:B------:R-:W-:-:S05]  /*34c90*/  IADD3 R6, P1, PT, R4, R2, RZ ;  /* 0x0000000204067210 */ /* 0x000fca0007f3e0ff */
[----:B------:R-:W-:Y:S01]  /*34ca0*/  IMAD.X R7, R5, 0x1, R71, P1 ;  /* 0x0000000105077824 */ /* 0x000fe200008e0647 */
[----:B---3--:R-:W-:Y:S01]  /*34cb0*/  ISETP.GE.AND P1, PT, R73, UR4, PT ;  /* 0x0000000449007c0c */ /* 0x008fe2000bf26270 */
[----:B------:R-:W3:Y:S01]  /*34cc0*/  LDCU UR4, c[0x0][0x398] ;  /* 0x00007300ff0477ac */ /* 0x000ee20008000800 */
[----:B------:R-:W-:Y:S01]  /*34cd0*/  ISETP.LT.AND P4, PT, R35, UR10, !P3 ;  /* 0x0000000a23007c0c */ /* 0x000fe2000df81270 */
[----:B------:R0:W-:Y:S01]  /*34ce0*/  @P5 STG.E.U8 desc[UR24][R8.64], R78 ;  /* 0x0000004e08005986 */ /* 0x0001e2000c101118 */
[----:B------:R-:W-:Y:S01]  /*34cf0*/  ISETP.LT.AND P3, PT, R37, UR14, !P3 ;  /* 0x0000000e25007c0c */ /* 0x000fe2000df61270 */
[----:B------:R-:W1:Y:S02]  /*34d00*/  LDCU UR10, c[0x0][0x398] ;  /* 0x00007300ff0a77ac */ /* 0x000e640008000800 */
[----:B------:R3:W-:Y:S01]  /*34d10*/  @P6 STG.E.U8 desc[UR24][R6.64], R75 ;  /* 0x0000004b06006986 */ /* 0x0007e2000c101118 */
[----:B------:R-:W-:Y:S01]  /*34d20*/  F2FP.SATFINITE.E5M2.F32.PACK_AB_MERGE_C R13, R13, R12, RZ ;  /* 0x0000000c0d0d723e */ /* 0x000fe200048060ff */
[----:B------:R-:W2:Y:S01]  /*34d30*/  LDCU UR14, c[0x0][0x398] ;  /* 0x00007300ff0e77ac */ /* 0x000ea20008000800 */
[----:B0-----:R-:W-:Y:S01]  /*34d40*/  IADD3 R8, P5, PT, R4, R68, RZ ;  /* 0x0000004404087210 */ /* 0x001fe20007fbe0ff */
[----:B---3--:R-:W-:Y:S01]  /*34d50*/  VIADD R7, R66, 0x4c ;  /* 0x0000004c42077836 */ /* 0x008fe20000000000 */
[----:B------:R-:W-:-:S03]  /*34d60*/  IADD3 R6, P6, PT, R4, R70, RZ ;  /* 0x0000004604067210 */ /* 0x000fc60007fde0ff */
[----:B------:R-:W-:Y:S02]  /*34d70*/  IMAD.X R9, R5, 0x1, R3, P5 ;  /* 0x0000000105097824 */ /* 0x000fe400028e0603 */
[----:B------:R-:W-:Y:S01]  /*34d80*/  VIADD R4, R4, UR30 ;  /* 0x0000001e04047c36 */ /* 0x000fe20008000000 */
[----:B-1----:R-:W-:Y:S01]  /*34d90*/  ISETP.GE.AND P5, PT, R7, UR6, PT ;  /* 0x0000000607007c0c */ /* 0x002fe2000bfa6270 */
[----:B------:R-:W-:Y:S01]  /*34da0*/  IMAD.X R7, R5, 0x1, R69, P6 ;  /* 0x0000000105077824 */ /* 0x000fe200030e0645 */
[----:B------:R-:W0:Y:S01]  /*34db0*/  LDCU UR6, c[0x0][0x398] ;  /* 0x00007300ff0677ac */ /* 0x000e220008000800 */
[----:B------:R1:W-:Y:S01]  /*34dc0*/  @P4 STG.E.U8 desc[UR24][R8.64], R11 ;  /* 0x0000000b08004986 */ /* 0x0003e2000c101118 */
[----:B------:R-:W-:Y:S02]  /*34dd0*/  SHF.R.S32.HI R12, RZ, 0x1f, R4 ;  /* 0x0000001fff0c7819 */ /* 0x000fe40000011404 */
[----:B------:R-:W-:Y:S01]  /*34de0*/  ISETP.LT.AND P4, PT, R67, UR4, !P2 ;  /* 0x0000000443007c0c */ /* 0x000fe2000d781270 */
[----:B------:R3:W-:Y:S01]  /*34df0*/  @P3 STG.E.U8 desc[UR24][R6.64], R13 ;  /* 0x0000000d06003986 */ /* 0x0007e2000c101118 */
[----:B------:R-:W-:Y:S01]  /*34e00*/  ISETP.LT.AND P3, PT, R34, UR9, !P2 ;  /* 0x0000000922007c0c */ /* 0x000fe2000d761270 */
[----:B------:R-:W0:Y:S01]  /*34e10*/  LDCU UR9, c[0x0][0x398] ;  /* 0x00007300ff0977ac */ /* 0x000e220008000800 */
[----:B------:R-:W-:-:S02]  /*34e20*/  PRMT R10, R78, 0x9910, RZ ;  /* 0x000099104e0a7816 */ /* 0x000fc400000000ff */
[----:B------:R-:W-:Y:S01]  /*34e30*/  PRMT R5, R75, 0x9910, RZ ;  /* 0x000099104b057816 */ /* 0x000fe200000000ff */
[----:B------:R-:W0:Y:S01]  /*34e40*/  LDCU UR4, c[0x0][0x39c] ;  /* 0x00007380ff0477ac */ /* 0x000e220008000800 */
[----:B-1----:R-:W-:-:S05]  /*34e50*/  IADD3 R8, P6, PT, R4, R0, RZ ;  /* 0x0000000004087210 */ /* 0x002fca0007fde0ff */
[----:B------:R-:W-:Y:S01]  /*34e60*/  IMAD.X R9, R12, 0x1, R72, P6 ;  /* 0x000000010c097824 */ /* 0x000fe200030e0648 */
[----:B---3--:R-:W-:Y:S02]  /*34e70*/  IADD3 R6, P6, PT, R4, R2, RZ ;  /* 0x0000000204067210 */ /* 0x008fe40007fde0ff */
[----:B------:R-:W-:Y:S02]  /*34e80*/  SHF.R.S32.HI R10, RZ, 0x8, R10 ;  /* 0x00000008ff0a7819 */ /* 0x000fe4000001140a */
[----:B------:R-:W-:Y:S01]  /*34e90*/  SHF.R.S32.HI R5, RZ, 0x8, R5 ;  /* 0x00000008ff057819 */ /* 0x000fe20000011405 */
[----:B------:R-:W-:Y:S02]  /*34ea0*/  IMAD.X R7, R12, 0x1, R71, P6 ;  /* 0x000000010c077824 */ /* 0x000fe400030e0647 */
[----:B------:R1:W-:Y:S04]  /*34eb0*/  @P4 STG.E.U8 desc[UR24][R8.64], R10 ;  /* 0x0000000a08004986 */ /* 0x0003e8000c101118 */
[----:B------:R-:W-:Y:S01]  /*34ec0*/  @P3 STG.E.U8 desc[UR24][R6.64], R5 ;  /* 0x0000000506003986 */ /* 0x000fe2000c101118 */
[----:B0-----:R-:W-:Y:S01]  /*34ed0*/  ISETP.LT.AND P3, PT, R35, UR6, !P2 ;  /* 0x0000000623007c0c */ /* 0x001fe2000d761270 */
[----:B------:R-:W0:Y:S01]  /*34ee0*/  LDCU UR6, c[0x0][0x39c] ;  /* 0x00007380ff0677ac */ /* 0x000e220008000800 */
[----:B------:R-:W-:-:S02]  /*34ef0*/  PRMT R73, R11, 0x9910, RZ ;  /* 0x000099100b497816 */ /* 0x000fc400000000ff */
[----:B-1----:R-:W-:Y:S02]  /*34f00*/  IADD3 R10, P6, PT, R4, R68, RZ ;  /* 0x00000044040a7210 */ /* 0x002fe40007fde0ff */
[----:B------:R-:W-:-:S03]  /*34f10*/  SHF.R.S32.HI R73, RZ, 0x8, R73 ;  /* 0x00000008ff497819 */ /* 0x000fc60000011449 */
[----:B------:R-:W-:Y:S01]  /*34f20*/  IMAD.X R11, R12, 0x1, R3, P6 ;  /* 0x000000010c0b7824 */ /* 0x000fe200030e0603 */
[----:B------:R-:W-:Y:S02]  /*34f30*/  IADD3 R8, P6, PT, R4, R70, RZ ;  /* 0x0000004604087210 */ /* 0x000fe40007fde0ff */
[----:B----4-:R-:W-:Y:S02]  /*34f40*/  F2FP.SATFINITE.E5M2.F32.PACK_AB_MERGE_C R74, R33, R32, RZ ;  /* 0x00000020214a723e */ /* 0x010fe400048060ff */
[----:B------:R-:W3:Y:S01]  /*34f50*/  LDL.LU R32, [R1+0x530] ;  /* 0x0005300001207983 */ /* 0x000ee20000300800 */
[----:B------:R-:W-:-:S03]  /*34f60*/  IMAD.X R9, R12, 0x1, R69, P6 ;  /* 0x000000010c097824 */ /* 0x000fc600030e0645 */
[----:B------:R-:W3:Y:S04]  /*34f70*/  LDL.LU R33, [R1+0x534] ;  /* 0x0005340001217983 */ /* 0x000ee80000300800 */
[----:B------:R5:W-:Y:S01]  /*34f80*/  @P3 STG.E.U8 desc[UR24][R10.64], R73 ;  /* 0x000000490a003986 */ /* 0x000be2000c101118 */
[----:B--2---:R-:W-:-:S03]  /*34f90*/  F2FP.SATFINITE.E5M2.F32.PACK_AB_MERGE_C R12, R31, R30, RZ ;  /* 0x0000001e1f0c723e */ /* 0x004fc600048060ff */
[----:B------:R-:W2:Y:S04]  /*34fa0*/  LDL.LU R30, [R1+0x330] ;  /* 0x00033000011e7983 */ /* 0x000ea80000300800 */
[----:B------:R-:W2:Y:S01]  /*34fb0*/  LDL.LU R31, [R1+0x334] ;  /* 0x00033400011f7983 */ /* 0x000ea20000300800 */
[----:B-----5:R-:W-:-:S03]  /*34fc0*/  F2FP.SATFINITE.E5M2.F32.PACK_AB_MERGE_C R11, R29, R28, RZ ;  /* 0x0000001c1d0b723e */ /* 0x020fc600048060ff */
[----:B------:R-:W4:Y:S04]  /*34fd0*/  LDL.LU R28, [R1+0x130] ;  /* 0x00013000011c7983 */ /* 0x000f280000300800 */
[----:B------:R-:W4:Y:S01]  /*34fe0*/  LDL.LU R29, [R1+0x134] ;  /* 0x00013400011d7983 */ /* 0x000f220000300800 */
[----:B------:R-:W-:Y:S02]  /*34ff0*/  PRMT R13, R13, 0x9910, RZ ;  /* 0x000099100d0d7816 */ /* 0x000fe400000000ff */
[----:B------:R-:W-:Y:S01]  /*35000*/  ISETP.LT.AND P2, PT, R37, UR10, !P2 ;  /* 0x0000000a25007c0c */ /* 0x000fe2000d741270 */
[----:B------:R-:W-:Y:S01]  /*35010*/  VIADD R5, R4, UR30 ;  /* 0x0000001e04057c36 */ /* 0x000fe20008000000 */
[----:B------:R-:W-:Y:S01]  /*35020*/  ISETP.LT.AND P4, PT, R67, UR12, !P0 ;  /* 0x0000000c43007c0c */ /* 0x000fe2000c781270 */
[----:B------:R-:W-:Y:S01]  /*35030*/  IMAD.MOV.U32 R4, RZ, RZ, R13 ;  /* 0x000000ffff047224 */ /* 0x000fe200078e000d */
[----:B------:R-:W1:Y:S01]  /*35040*/  LDCU UR10, c[0x0][0x398] ;  /* 0x00007300ff0a77ac */ /* 0x000e620008000800 */
[----:B------:R-:W-:Y:S01]  /*35050*/  F2FP.SATFINITE.E5M2.F32.PACK_AB_MERGE_C R14, R15, R14, RZ ;  /* 0x0000000e0f0e723e */ /* 0x000fe200048060ff */
[----:B------:R-:W5:Y:S01]  /*35060*/  LDL.LU R41, [R1+0x538] ;  /* 0x0005380001297983 */ /* 0x000f620000300800 */
[----:B------:R-:W-:Y:S01]  /*35070*/  SHF.R.S32.HI R13, RZ, 0x1f, R5 ;  /* 0x0000001fff0d7819 */ /* 0x000fe20000011405 */
[----:B------:R-:W0:Y:S01]  /*35080*/  LDCU UR12, c[0x0][0x398] ;  /* 0x00007300ff0c77ac */ /* 0x000e220008000800 */
[----:B------:R-:W-:Y:S01]  /*35090*/  SHF.R.S32.HI R4, RZ, 0x8, R4 ;  /* 0x00000008ff047819 */ /* 0x000fe20000011404 */
[----:B------:R-:W5:Y:S01]  /*350a0*/  LDL.LU R38, [R1+0x53c] ;  /* 0x00053c0001267983 */ /* 0x000f620000300800 */
[----:B------:R-:W-:-:S03]  /*350b0*/  IADD3 R6, P6, PT, R5, R0, RZ ;  /* 0x0000000005067210 */ /* 0x000fc60007fde0ff */
[----:B------:R0:W-:Y:S01]  /*350c0*/  @P2 STG.E.U8 desc[UR24][R8.64], R4 ;  /* 0x0000000408002986 */ /* 0x0001e2000c101118 */
[----:B------:R-:W-:Y:S01]  /*350d0*/  ISETP.LT.AND P2, PT, R34, UR9, !P0 ;  /* 0x0000000922007c0c */ /* 0x000fe2000c741270 */
[----:B------:R-:W-:Y:S01]  /*350e0*/  IMAD.X R7, R13, 0x1, R72, P6 ;  /* 0x000000010d077824 */ /* 0x000fe200030e0648 */
[----:B------:R-:W1:Y:S01]  /*350f0*/  LDCU UR9, c[0x0][0x398] ;  /* 0x00007300ff0977ac */ /* 0x000e620008000800 */
[----:B------:R-:W5:Y:S04]  /*35100*/  LDL.LU R39, [R1+0x338] ;  /* 0x0003380001277983 */ /* 0x000f680000300800 */
[----:B------:R1:W-:Y:S01]  /*35110*/  @P4 STG.E.U8 desc[UR24][R6.64], R74 ;  /* 0x0000004a06004986 */ /* 0x0003e2000c101118 */
[----:B------:R-:W-:Y:S01]  /*35120*/  ISETP.LT.AND P4, PT, R35, UR14, !P0 ;  /* 0x0000000e23007c0c */ /* 0x000fe2000c781270 */
[----:B------:R-:W2:Y:S01]  /*35130*/  LDCU UR14, c[0x0][0x398] ;  /* 0x00007300ff0e77ac */ /* 0x000ea20008000800 */
[----:B0-----:R-:W-:Y:S01]  /*35140*/  IADD3 R8, P6, PT, R5, R2, RZ ;  /* 0x0000000205087210 */ /* 0x001fe20007fde0ff */
[----:B------:R-:W-:Y:S01]  /*35150*/  VIADD R4, R66, 0x4d ;  /* 0x0000004d42047836 */ /* 0x000fe20000000000 */
[----:B------:R-:W5:Y:S03]  /*35160*/  LDL.LU R36, [R1+0x33c] ;  /* 0x00033c0001247983 */ /* 0x000f660000300800 */
[----:B------:R-:W-:Y:S01]  /*35170*/  IMAD.X R9, R13, 0x1, R71, P6 ;  /* 0x000000010d097824 */ /* 0x000fe200030e0647 */
[----:B------:R-:W-:-:S02]  /*35180*/  ISETP.GE.AND P3, PT, R4, UR4, PT ;  /* 0x0000000404007c0c */ /* 0x000fc4000bf66270 */
[----:B-1----:R-:W-:Y:S01]  /*35190*/  IADD3 R6, P6, PT, R5, R68, RZ ;  /* 0x0000004405067210 */ /* 0x002fe20007fde0ff */
[----:B------:R-:W-:Y:S01]  /*351a0*/  VIADD R4, R66, 0x4e ;  /* 0x0000004e42047836 */ /* 0x000fe20000000000 */
[----:B------:R0:W-:Y:S01]  /*351b0*/  @P2 STG.E.U8 desc[UR24][R8.64], R12 ;  /* 0x0000000c08002986 */ /* 0x0001e2000c101118 */
[----:B------:R-:W1:Y:S02]  /*351c0*/  LDCU UR4, c[0x0][0x398] ;  /* 0x00007300ff0477ac */ /* 0x000e640008000800 */
[----:B------:R-:W-:Y:S01]  /*351d0*/  IMAD.X R7, R13, 0x1, R3, P6 ;  /* 0x000000010d077824 */ /* 0x000fe200030e0603 */
[----:B------:R-:W-:Y:S01]  /*351e0*/  ISETP.GE.AND P2, PT, R4, UR6, PT ;  /* 0x0000000604007c0c */ /* 0x000fe2000bf46270 */
[----:B------:R-:W-:Y:S01]  /*351f0*/  VIADD R4, R5, UR30 ;  /* 0x0000001e05047c36 */ /* 0x000fe20008000000 */
[----:B------:R-:W-:Y:S01]  /*35200*/  ISETP.LT.AND P0, PT, R37, UR9, !P0 ;  /* 0x0000000925007c0c */ /* 0x000fe2000c701270 */
[----:B------:R-:W1:Y:S01]  /*35210*/  LDCU UR6, c[0x0][0x398] ;  /* 0x00007300ff0677ac */ /* 0x000e620008000800 */
[----:B------:R1:W-:Y:S01]  /*35220*/  @P4 STG.E.U8 desc[UR24][R6.64], R11 ;  /* 0x0000000b06004986 */ /* 0x0003e2000c101118 */
[----:B------:R-:W-:-:S02]  /*35230*/  ISETP.LT.AND P4, PT, R67, UR10, !P1 ;  /* 0x0000000a43007c0c */ /* 0x000fc4000cf81270 */
[----:B0-----:R-:W-:Y:S01]  /*35240*/  IADD3 R8, P6, PT, R5, R70, RZ ;  /* 0x0000004605087210 */ /* 0x001fe20007fde0ff */
[----:B------:R-:W0:Y:S01]  /*35250*/  LDCU UR9, c[0x0][0x398] ;  /* 0x00007300ff0977ac */ /* 0x000e220008000800 */
[----:B------:R-:W-:-:S03]  /*35260*/  SHF.R.S32.HI R10, RZ, 0x1f, R4 ;  /* 0x0000001fff0a7819 */ /* 0x000fc60000011404 */
[----:B------:R-:W-:Y:S01]  /*35270*/  IMAD.X R9, R13, 0x1, R69, P6 ;  /* 0x000000010d097824 */ /* 0x000fe200030e0645 */
[----:B------:R-:W-:Y:S01]  /*35280*/  PRMT R5, R74, 0x9910, RZ ;  /* 0x000099104a057816 */ /* 0x000fe200000000ff */
[----:B------:R-:W0:Y:S01]  /*35290*/  LDCU UR10, c[0x0][0x398] ;  /* 0x00007300ff0a77ac */ /* 0x000e220008000800 */
[----:B-1----:R-:W-:Y:S02]  /*352a0*/  IADD3 R6, P6, PT, R4, R0, RZ ;  /* 0x0000000004067210 */ /* 0x002fe40007fde0ff */
[----:B------:R-:W-:-:S03]  /*352b0*/  SHF.R.S32.HI R5, RZ, 0x8, R5 ;  /* 0x00000008ff057819 */ /* 0x000fc60000011405 */
[----:B------:R-:W-:Y:S01]  /*352c0*/  IMAD.X R7, R10, 0x1, R72, P6 ;  /* 0x000000010a077824 */ /* 0x000fe200030e0648 */
[----:B------:R1:W-:Y:S01]  /*352d0*/  @P0 STG.E.U8 desc[UR24][R8.64], R14 ;  /* 0x0000000e08000986 */ /* 0x0003e2000c101118 */
[----:B------:R-:W-:-:S03]  /*352e0*/  PRMT R12, R12, 0x9910, RZ ;  /* 0x000099100c0c7816 */ /* 0x000fc600000000ff */
[----:B------:R0:W-:Y:S01]  /*352f0*/  @P4 STG.E.U8 desc[UR24][R6.64], R5 ;  /* 0x0000000506004986 */ /* 0x0001e2000c101118 */
[----:B------:R-:W-:Y:S01]  /*35300*/  ISETP.LT.AND P4, PT, R34, UR4, !P1 ;  /* 0x0000000422007c0c */ /* 0x000fe2000cf81270 */
[----:B------:R-:W2:Y:S01]  /*35310*/  LDCU UR4, c[0x0][0x39c] ;  /* 0x00007380ff0477ac */ /* 0x000ea20008000800 */
[----:B-1----:R-:W-:Y:S02]  /*35320*/  IADD3 R8, P6, PT, R4, R2, RZ ;  /* 0x0000000204087210 */ /* 0x002fe40007fde0ff */
[----:B0-----:R-:W-:Y:S01]  /*35330*/  PRMT R5, R11, 0x9910, RZ ;  /* 0x000099100b057816 */ /* 0x001fe200000000ff */
[----:B------:R-:W-:Y:S02]  /*35340*/  IMAD.MOV.U32 R11, RZ, RZ, R12 ;  /* 0x000000ffff0b7224 */ /* 0x000fe400078e000c */
[----:B------:R-:W-:-:S03]  /*35350*/  IMAD.X R9, R10, 0x1, R71, P6 ;  /* 0x000000010a097824 */ /* 0x000fc600030e0647 */
[----:B------:R-:W-:-:S05]  /*35360*/  SHF.R.S32.HI R11, RZ, 0x8, R11 ;  /* 0x00000008ff0b7819 */ /* 0x000fca000001140b */
[----:B------:R0:W-:Y:S02]  /*35370*/  @P4 STG.E.U8 desc[UR24][R8.64], R11 ;  /* 0x0000000b08004986 */ /* 0x0001e4000c101118 */
[----:B0-----:R-:W-:Y:S02]  /*35380*/  PRMT R11, R14, 0x9910, RZ ;  /* 0x000099100e0b7816 */ /* 0x001fe400000000ff */
[----:B---3--:R-:W-:Y:S02]  /*35390*/  F2FP.SATFINITE.E5M2.F32.PACK_AB_MERGE_C R14, R33, R32, RZ ;  /* 0x00000020210e723e */ /* 0x008fe400048060ff */
[----:B------:R-:W3:Y:S04]  /*353a0*/  LDL.LU R32, [R1+0x540] ;  /* 0x0005400001207983 */ /* 0x000ee80000300800 */
[----:B------:R-:W3:Y:S01]  /*353b0*/  LDL.LU R33, [R1+0x544] ;  /* 0x0005440001217983 */ /* 0x000ee20000300800 */
[----:B--2---:R-:W-:-:S02]  /*353c0*/  F2FP.SATFINITE.E5M2.F32.PACK_AB_MERGE_C R12, R31, R30, RZ ;  /* 0x0000001e1f0c723e */ /* 0x004fc400048060ff */
[----:B----4-:R-:W-:Y:S02]  /*353d0*/  F2FP.SATFINITE.E5M2.F32.PACK_AB_MERGE_C R13, R29, R28, RZ ;  /* 0x0000001c1d0d723e */ /* 0x010fe400048060ff */
[----:B------:R-:W2:Y:S04]  /*353e0*/  LDL.LU R28, [R1+0x340] ;  /* 0x00034000011c7983 */ /* 0x000ea80000300800 */
[----:B------:R-:W2:Y:S04]  /*353f0*/  LDL.LU R29, [R1+0x344] ;  /* 0x00034400011d7983 */ /* 0x000ea80000300800 */
[----:B------:R-:W4:Y:S04]  /*35400*/  LDL.LU R30, [R1+0x138] ;  /* 0x00013800011e7983 */ /* 0x000f280000300800 */
[----:B------:R-:W4:Y:S01]  /*35410*/  LDL.LU R31, [R1+0x13c] ;  /* 0x00013c00011f7983 */ /* 0x000f220000300800 */
[----:B------:R-:W-:Y:S01]  /*35420*/  ISETP.LT.AND P0, PT, R35, UR6, !P1 ;  /* 0x0000000623007c0c */ /* 0x000fe2000cf01270 */
[----:B------:R-:W0:Y:S01]  /*35430*/  LDCU UR6, c[0x0][0x398] ;  /* 0x00007300ff0677ac */ /* 0x000e220008000800 */
[----:B------:R-:W-:-:S02]  /*35440*/  IADD3 R6, P6, PT, R4, R68, RZ ;  /* 0x0000004404067210 */ /* 0x000fc40007fde0ff */
[----:B------:R-:W-:-:S03]  /*35450*/  SHF.R.S32.HI R5, RZ, 0x8, R5 ;  /* 0x00000008ff057819 */ /* 0x000fc60000011405 */
[----:B------:R-:W-:Y:S01]  /*35460*/  IMAD.X R7, R10, 0x1, R3, P6 ;  /* 0x000000010a077824 */ /* 0x000fe200030e0603 */
[----:B------:R-:W-:Y:S01]  /*35470*/  ISETP.LT.AND P1, PT, R37, UR9, !P1 ;  /* 0x0000000925007c0c */ /* 0x000fe2000cf21270 */
[----:B------:R-:W1:Y:S01]  /*35480*/  LDCU UR9, c[0x0][0x398] ;  /* 0x00007300ff0977ac */ /* 0x000e620008000800 */
[----:B------:R-:W-:-:S03]  /*35490*/  IADD3 R8, P4, PT, R4, R70, RZ ;  /* 0x0000004604087210 */ /* 0x000fc60007f9e0ff */
[----:B------:R0:W-:Y:S01]  /*354a0*/  @P0 STG.E.U8 desc[UR24][R6.64], R5 ;  /* 0x0000000506000986 */ /* 0x0001e2000c101118 */
[----:B------:R-:W-:Y:S01]  /*354b0*/  ISETP.LT.AND P0, PT, R67, UR10, !P5 ;  /* 0x0000000a43007c0c */ /* 0x000fe2000ef01270 */
[----:B------:R-:W-:Y:S01]  /*354c0*/  IMAD.X R9, R10, 0x1, R69, P4 ;  /* 0x000000010a097824 */ /* 0x000fe200020e0645 */
[----:B------:R-:W-:Y:S01]  /*354d0*/  SHF.R.S32.HI R10, RZ, 0x8, R11 ;  /* 0x00000008ff0a7819 */ /* 0x000fe2000001140b */
[----:B------:R-:W1:Y:S01]  /*354e0*/  LDCU UR10, c[0x0][0x398] ;  /* 0x00007300ff0a77ac */ /* 0x000e620008000800 */
[----:B0-----:R-:W-:Y:S02]  /*354f0*/  VIADD R5, R4, UR30 ;  /* 0x0000001e04057c36 */ /* 0x001fe40008000000 */
[----:B------:R-:W-:-:S03]  /*35500*/  VIADD R7, R66, 0x4f ;  /* 0x0000004f42077836 */ /* 0x000fc60000000000 */
[----:B------:R-:W-:Y:S02]  /*35510*/  SHF.R.S32.HI R4, RZ, 0x1f, R5 ;  /* 0x0000001fff047819 */ /* 0x000fe40000011405 */
[----:B------:R-:W-:Y:S01]  /*35520*/  IADD3 R6, P6, PT, R5, R0, RZ ;  /* 0x0000000005067210 */ /* 0x000fe20007fde0ff */
[----:B------:R0:W-:Y:S01]  /*35530*/  @P1 STG.E.U8 desc[UR24][R8.64], R10 ;  /* 0x0000000a08001986 */ /* 0x0001e2000c101118 */
[----:B------:R-:W-:Y:S01]  /*35540*/  ISETP.GE.AND P4, PT, R7, UR4, PT ;  /* 0x0000000407007c0c */ /* 0x000fe2000bf86270 */
[----:B------:R-:W1:Y:S02]  /*35550*/  LDCU UR4, c[0x0][0x39c] ;  /* 0x00007380ff0477ac */ /* 0x000e640008000800 */
[----:B------:R-:W-:Y:S01]  /*35560*/  IMAD.X R7, R4, 0x1, R72, P6 ;  /* 0x0000000104077824 */ /* 0x000fe200030e0648 */
[----:B------:R-:W-:Y:S01]  /*35570*/  ISETP.LT.AND P1, PT, R34, UR12, !P5 ;  /* 0x0000000c22007c0c */ /* 0x000fe2000ef21270 */
[----:B------:R-:W1:Y:S01]  /*35580*/  LDCU UR12, c[0x0][0x398] ;  /* 0x00007300ff0c77ac */ /* 0x000e620008000800 */
[----:B0-----:R-:W-:-:S02]  /*35590*/  IADD3 R10, P6, PT, R5, R2, RZ ;  /* 0x00000002050a7210 */ /* 0x001fc40007fde0ff */
[----:B------:R0:W-:Y:S01]  /*355a0*/  @P0 STG.E.U8 desc[UR24][R6.64], R14 ;  /* 0x0000000e06000986 */ /* 0x0001e2000c101118 */
[----:B------:R-:W-:Y:S01]  /*355b0*/  ISETP.LT.AND P0, PT, R35, UR6, !P5 ;  /* 0x0000000623007c0c */ /* 0x000fe2000ef01270 */
[----:B------:R-:W1:Y:S01]  /*355c0*/  LDCU UR6, c[0x0][0x39c] ;  /* 0x00007380ff0677ac */ /* 0x000e620008000800 */
[C---:B------:R-:W-:Y:S01]  /*355d0*/  IMAD.X R11, R4.reuse, 0x1, R71, P6 ;  /* 0x00000001040b7824 */ /* 0x040fe200030e0647 */
[----:B------:R-:W-:Y:S02]  /*355e0*/  IADD3 R8, P6, PT, R5, R68, RZ ;  /* 0x0000004405087210 */ /* 0x000fe40007fde0ff */
[----:B------:R-:W-:Y:S01]  /*355f0*/  ISETP.LT.AND P5, PT, R37, UR14, !P5 ;  /* 0x0000000e25007c0c */ /* 0x000fe2000efa1270 */
[----:B------:R-:W3:Y:S02]  /*35600*/  LDCU UR14, c[0x0][0x398] ;  /* 0x00007300ff0e77ac */ /* 0x000ee40008000800 */
[----:B------:R-:W-:Y:S01]  /*35610*/  IMAD.X R9, R4, 0x1, R3, P6 ;  /* 0x0000000104097824 */ /* 0x000fe200030e0603 */
[----:B0-----:R-:W-:-:S02]  /*35620*/  IADD3 R6, P6, PT, R5, R70, RZ ;  /* 0x0000004605067210 */ /* 0x001fc40007fde0ff */
[----:B------:R-:W-:-:S03]  /*35630*/  F2FP.SATFINITE.E5M2.F32.PACK_AB_MERGE_C R16, R17, R16, RZ ;  /* 0x000000101110723e */ /* 0x000fc600048060ff */
[----:B------:R-:W-:Y:S01]  /*35640*/  IMAD.X R7, R4, 0x1, R69, P6 ;  /* 0x0000000104077824 */ /* 0x000fe200030e0645 */
[----:B------:R0:W-:Y:S01]  /*35650*/  @P1 STG.E.U8 desc[UR24][R10.64], R12 ;  /* 0x0000000c0a001986 */ /* 0x0001e2000c101118 */
[----:B------:R-:W-:Y:S01]  /*35660*/  VIADD R5, R5, UR30 ;  /* 0x0000001e05057c36 */ /* 0x000fe20008000000 */
[----:B------:R-:W-:Y:S02]  /*35670*/  PRMT R14, R14, 0x9910, RZ ;  /* 0x000099100e0e7816 */ /* 0x000fe400000000ff */
[----:B------:R5:W-:Y:S01]  /*35680*/  @P0 STG.E.U8 desc[UR24][R8.64], R13 ;  /* 0x0000000d08000986 */ /* 0x000be2000c101118 */
[----:B-1----:R-:W-:Y:S01]  /*35690*/  ISETP.LT.AND P0, PT, R67, UR9, !P3 ;  /* 0x0000000943007c0c */ /* 0x002fe2000df01270 */
[----:B------:R-:W1:Y:S02]  /*356a0*/  LDCU UR9, c[0x0][0x398] ;  /* 0x00007300ff0977ac */ /* 0x000e640008000800 */
[----:B------:R1:W-:Y:S01]  /*356b0*/  @P5 STG.E.U8 desc[UR24][R6.64], R16 ;  /* 0x0000001006005986 */ /* 0x0003e2000c101118 */
[----:B------:R-:W-:Y:S01]  /*356c0*/  ISETP.LT.AND P5, PT, R34, UR10, !P3 ;  /* 0x0000000a22007c0c */ /* 0x000fe2000dfa1270 */
[----:B------:R-:W2:Y:S01]  /*356d0*/  LDCU UR10, c[0x0][0x398] ;  /* 0x00007300ff0a77ac */ /* 0x000ea20008000800 */
[----:B------:R-:W-:-:S02]  /*356e0*/  SHF.R.S32.HI R4, RZ, 0x1f, R5 ;  /* 0x0000001fff047819 */ /* 0x000fc40000011405 */
[----:B0-----:R-:W-:Y:S01]  /*356f0*/  PRMT R11, R12, 0x9910, RZ ;  /* 0x000099100c0b7816 */ /* 0x001fe200000000ff */
[----:B------:R-:W-:Y:S01]  /*35700*/  IMAD.MOV.U32 R12, RZ, RZ, R14 ;  /* 0x000000ffff0c7224 */ /* 0x000fe200078e000e */
[C---:B-----5:R-:W-:Y:S02]  /*35710*/  IADD3 R8, P1, PT, R5.reuse, R0, RZ ;  /* 0x0000000005087210 */ /* 0x060fe40007f3e0ff */
[----:B-1----:R-:W-:-:S03]  /*35720*/  IADD3 R6, P6, PT, R5, R2, RZ ;  /* 0x0000000205067210 */ /* 0x002fc60007fde0ff */
[C---:B------:R-:W-:Y:S01]  /*35730*/  IMAD.X R9, R4.reuse, 0x1, R72, P1 ;  /* 0x0000000104097824 */ /* 0x040fe200008e0648 */
[----:B------:R-:W-:Y:S02]  /*35740*/  SHF.R.S32.HI R12, RZ, 0x8, R12 ;  /* 0x00000008ff0c7819 */ /* 0x000fe4000001140c */
[----:B------:R-:W-:Y:S01]  /*35750*/  SHF.R.S32.HI R11, RZ, 0x8, R11 ;  /* 0x00000008ff0b7819 */ /* 0x000fe2000001140b */
[----:B------:R-:W-:Y:S01]  /*35760*/  IMAD.X R7, R4, 0x1, R71, P6 ;  /* 0x0000000104077824 */ /* 0x000fe200030e0647 */
[----:B------:R-:W-:Y:S01]  /*35770*/  ISETP.LT.AND P6, PT, R35, UR12, !P3 ;  /* 0x0000000c23007c0c */ /* 0x000fe2000dfc1270 */
[----:B------:R0:W-:Y:S01]  /*35780*/  @P0 STG.E.U8 desc[UR24][R8.64], R12 ;  /* 0x0000000c08000986 */ /* 0x0001e2000c101118 */
[C---:B------:R-:W-:Y:S01]  /*35790*/  VIADD R10, R66.reuse, 0x50 ;  /* 0x00000050420a7836 */ /* 0x040fe20000000000 */
[----:B------:R-:W-:Y:S01]  /*357a0*/  F2FP.SATFINITE.E5M2.F32.PACK_AB_MERGE_C R18, R19, R18, RZ ;  /* 0x000000121312723e */ /* 0x000fe200048060ff */
[----:B------:R-:W1:Y:S01]  /*357b0*/  LDCU UR12, c[0x0][0x398] ;  /* 0x00007300ff0c77ac */ /* 0x000e620008000800 */
[----:B------:R5:W-:Y:S01]  /*357c0*/  @P5 STG.E.U8 desc[UR24][R6.64], R11 ;  /* 0x0000000b06005986 */ /* 0x000be2000c101118 */
[----:B0-----:R-:W-:Y:S01]  /*357d0*/  PRMT R8, R13, 0x9910, RZ ;  /* 0x000099100d087816 */ /* 0x001fe200000000ff */
[----:B-----5:R-:W-:Y:S01]  /*357e0*/  VIADD R7, R66, 0x51 ;  /* 0x0000005142077836 */ /* 0x020fe20000000000 */
[----:B------:R-:W-:-:S02]  /*357f0*/  IADD3 R6, P5, PT, R5, R68, RZ ;  /* 0x0000004405067210 */ /* 0x000fc40007fbe0ff */
[----:B------:R-:W-:Y:S02]  /*35800*/  SHF.R.S32.HI R8, RZ, 0x8, R8 ;  /* 0x00000008ff087819 */ /* 0x000fe40000011408 */
[----:B------:R-:W-:Y:S01]  /*35810*/  ISETP.GE.AND P0, PT, R7, UR6, PT ;  /* 0x0000000607007c0c */ /* 0x000fe2000bf06270 */
[----:B------:R-:W-:Y:S01]  /*35820*/  IMAD.X R7, R4, 0x1, R3, P5 ;  /* 0x0000000104077824 */ /* 0x000fe200028e0603 */
[----:B---3--:R-:W-:Y:S01]  /*35830*/  ISETP.LT.AND P5, PT, R37, UR14, !P3 ;  /* 0x0000000e25007c0c */ /* 0x008fe2000dfa1270 */
[----:B------:R-:W0:Y:S01]  /*35840*/  LDCU UR6, c[0x0][0x398] ;  /* 0x00007300ff0677ac */ /* 0x000e220008000800 */
[----:B------:R-:W-:Y:S02]  /*35850*/  ISETP.GE.AND P1, PT, R10, UR4, PT ;  /* 0x000000040a007c0c */ /* 0x000fe4000bf26270 */
[----:B------:R3:W-:Y:S01]  /*35860*/  @P6 STG.E.U8 desc[UR24][R6.64], R8 ;  /* 0x0000000806006986 */ /* 0x0007e2000c101118 */
[----:B------:R-:W5:Y:S01]  /*35870*/  LDCU UR4, c[0x0][0x39c] ;  /* 0x00007380ff0477ac */ /* 0x000f620008000800 */
[----:B------:R-:W-:-:S02]  /*35880*/  PRMT R9, R16, 0x9910, RZ ;  /* 0x0000991010097816 */ /* 0x000fc400000000ff */
[----:B------:R-:W-:Y:S01]  /*35890*/  F2FP.SATFINITE.E5M2.F32.PACK_AB_MERGE_C R11, R38, R41, RZ ;  /* 0x00000029260b723e */ /* 0x000fe200048060ff */
[----:B------:R-:W0:Y:S01]  /*358a0*/  LDCU UR14, c[0x0][0x398] ;  /* 0x00007300ff0e77ac */ /* 0x000e220008000800 */
[C---:B---3--:R-:W-:Y:S01]  /*358b0*/  IADD3 R6, P3, PT, R5.reuse, R70, RZ ;  /* 0x0000004605067210 */ /* 0x048fe20007f7e0ff */
[----:B------:R-:W-:Y:S01]  /*358c0*/  VIADD R5, R5, UR30 ;  /* 0x0000001e05057c36 */ /* 0x000fe20008000000 */
[----:B------:R-:W-:-:S03]  /*358d0*/  SHF.R.S32.HI R9, RZ, 0x8, R9 ;  /* 0x00000008ff097819 */ /* 0x000fc60000011409 */
[----:B------:R-:W-:Y:S01]  /*358e0*/  IMAD.X R7, R4, 0x1, R69, P3 ;  /* 0x0000000104077824 */ /* 0x000fe200018e0645 */
[----:B------:R-:W-:Y:S01]  /*358f0*/  ISETP.LT.AND P3, PT, R67, UR9, !P2 ;  /* 0x0000000943007c0c */ /* 0x000fe2000d761270 */
[----:B------:R-:W-:Y:S01]  /*35900*/  VIADD R10, R66, 0x52 ;  /* 0x00000052420a7836 */ /* 0x000fe20000000000 */
[----:B------:R-:W-:Y:S01]  /*35910*/  SHF.R.S32.HI R4, RZ, 0x1f, R5 ;  /* 0x0000001fff047819 */ /* 0x000fe20000011405 */
[----:B------:R-:W3:Y:S01]  /*35920*/  LDCU UR9, c[0x0][0x398] ;  /* 0x00007300ff0977ac */ /* 0x000ee20008000800 */
[----:B------:R-:W-:Y:S01]  /*35930*/  IADD3 R8, P6, PT, R5, R0, RZ ;  /* 0x0000000005087210 */ /* 0x000fe20007fde0ff */
[----:B------:R0:W-:Y:S04]  /*35940*/  @P5 STG.E.U8 desc[UR24][R6.64], R9 ;  /* 0x0000000906005986 */ /* 0x0001e8000c101118 */
[----:B0-----:R-:W-:-:S05]  /*35950*/  IMAD.X R9, R4, 0x1, R72, P6 ;  /* 0x0000000104097824 */ /* 0x001fca00030e0648 */
[----:B------:R-:W-:Y:S01]  /*35960*/  @P3 STG.E.U8 desc[UR24][R8.64], R11 ;  /* 0x0000000b08003986 */ /* 0x000fe2000c101118 */
[----:B-----5:R-:W-:Y:S01]  /*35970*/  ISETP.GE.AND P3, PT, R10, UR4, PT ;  /* 0x000000040a007c0c */ /* 0x020fe2000bf66270 */
[----:B------:R-:W0:Y:S01]  /*35980*/  LDCU UR4, c[0x0][0x398] ;  /* 0x00007300ff0477ac */ /* 0x000e220008000800 */
[----:B--2---:R-:W-:Y:S02]  /*35990*/  F2FP.SATFINITE.E5M2.F32.PACK_AB_MERGE_C R15, R29, R28, RZ ;  /* 0x0000001c1d0f723e */ /* 0x004fe400048060ff */
[----:B------:R-:W2:Y:S04]  /*359a0*/  LDL.LU R28, [R1+0x548] ;  /* 0x00054800011c7983 */ /* 0x000ea80000300800 */
[----:B------:R-:W2:Y:S01]  /*359b0*/  LDL.LU R29, [R1+0x54c] ;  /* 0x00054c00011d7983 */ /* 0x000ea20000300800 */
[----:B----4-:R-:W-:-:S03]  /*359c0*/  F2FP.SATFINITE.E5M2.F32.PACK_AB_MERGE_C R10, R31, R30, RZ ;  /* 0x0000001e1f0a723e */ /* 0x010fc600048060ff */
[----:B------:R-:W4:Y:S04]  /*359d0*/  LDL.LU R30, [R1+0x140] ;  /* 0x00014000011e7983 */ /* 0x000f280000300800 */
[----:B------:R-:W4:Y:S01]  /*359e0*/  LDL.LU R31, [R1+0x144] ;  /* 0x00014400011f7983 */ /* 0x000f220000300800 */
[----:B------:R-:W-:Y:S01]  /*359f0*/  ISETP.LT.AND P5, PT, R34, UR10, !P2 ;  /* 0x0000000a22007c0c */ /* 0x000fe2000d7a1270 */
[----:B------:R-:W5:Y:S01]  /*35a00*/  LDCU UR10, c[0x0][0x398] ;  /* 0x00007300ff0a77ac */ /* 0x000f620008000800 */
[----:B------:R-:W-:Y:S02]  /*35a10*/  IADD3 R6, P6, PT, R5, R2, RZ ;  /* 0x0000000205067210 */ /* 0x000fe40007fde0ff */
[----:B------:R-:W-:-:S03]  /*35a20*/  F2FP.SATFINITE.E5M2.F32.PACK_AB_MERGE_C R12, R36, R39, RZ ;  /* 0x00000027240c723e */ /* 0x000fc600048060ff */
[----:B------:R-:W-:Y:S01]  /*35a30*/  IMAD.X R7, R4, 0x1, R71, P6 ;  /* 0x0000000104077824 */ /* 0x000fe200030e0647 */
[----:B------:R-:W-:Y:S01]  /*35a40*/  ISETP.LT.AND P6, PT, R35, UR6, !P2 ;  /* 0x0000000623007c0c */ /* 0x000fe2000d7c1270 */
[----:B------:R-:W0:Y:S04]  /*35a50*/  LDCU UR6, c[0x0][0x398] ;  /* 0x00007300ff0677ac */ /* 0x000e280008000800 */
[----:B------:R1:W-:Y:S01]  /*35a60*/  @P5 STG.E.U8 desc[UR24][R6.64], R12 ;  /* 0x0000000c06005986 */ /* 0x0003e2000c101118 */
[----:B---3--:R-:W-:Y:S01]  /*35a70*/  ISETP.LT.AND P2, PT, R37, UR9, !P2 ;  /* 0x0000000925007c0c */ /* 0x008fe2000d741270 */
[----:B------:R-:W3:Y:S01]  /*35a80*/  LDCU UR9, c[0x0][0x398] ;  /* 0x00007300ff0977ac */ /* 0x000ee20008000800 */
[----:B-1----:R-:W-:-:S05]  /*35a90*/  IADD3 R6, P5, PT, R5, R68, RZ ;  /* 0x0000004405067210 */ /* 0x002fca0007fbe0ff */
[----:B------:R-:W-:-:S05]  /*35aa0*/  IMAD.X R7, R4, 0x1, R3, P5 ;  /* 0x0000000104077824 */ /* 0x000fca00028e0603 */
[----:B------:R-:W-:Y:S01]  /*35ab0*/  @P6 STG.E.U8 desc[UR24][R6.64], R10 ;  /* 0x0000000a06006986 */ /* 0x000fe2000c101118 */
[----:B------:R-:W-:Y:S02]  /*35ac0*/  IADD3 R8, P6, PT, R5, R70, RZ ;  /* 0x0000004605087210 */ /* 0x000fe40007fde0ff */
[----:B------:R-:W-:-:S03]  /*35ad0*/  PRMT R11, R11, 0x9910, RZ ;  /* 0x000099100b0b7816 */ /* 0x000fc600000000ff */
[----:B------:R-:W-:-:S05]  /*35ae0*/  IMAD.X R9, R4, 0x1, R69, P6 ;  /* 0x0000000104097824 */ /* 0x000fca00030e0645 */
[----:B------:R1:W-:Y:S02]  /*35af0*/  @P2 STG.E.U8 desc[UR24][R8.64], R18 ;  /* 0x0000001208002986 */ /* 0x0003e4000c101118 */
[----:B-1----:R-:W-:Y:S02]  /*35b00*/  SHF.R.S32.HI R8, RZ, 0x8, R11 ;  /* 0x00000008ff087819 */ /* 0x002fe4000001140b */
[----:B--2---:R-:W-:Y:S02]  /*35b10*/  F2FP.SATFINITE.E5M2.F32.PACK_AB_MERGE_C R14, R29, R28, RZ ;  /* 0x0000001c1d0e723e */ /* 0x004fe400048060ff */
[----:B----4-:R-:W-:Y:S02]  /*35b20*/  F2FP.SATFINITE.E5M2.F32.PACK_AB_MERGE_C R11, R31, R30, RZ ;  /* 0x0000001e1f0b723e */ /* 0x010fe400048060ff */
[----:B------:R-:W2:Y:S04]  /*35b30*/  LDL.LU R30, [R1+0x348] ;  /* 0x00034800011e7983 */ /* 0x000ea80000300800 */
[----:B------:R-:W2:Y:S04]  /*35b40*/  LDL.LU R31, [R1+0x34c] ;  /* 0x00034c00011f7983 */ /* 0x000ea80000300800 */
[----:B------:R-:W4:Y:S04]  /*35b50*/  LDL.LU R28, [R1+0x148] ;  /* 0x00014800011c7983 */ /* 0x000f280000300800 */
[----:B------:R-:W4:Y:S01]  /*35b60*/  LDL.LU R29, [R1+0x14c] ;  /* 0x00014c00011d7983 */ /* 0x000f220000300800 */
[----:B------:R-:W-:Y:S01]  /*35b70*/  VIADD R5, R5, UR30 ;  /* 0x0000001e05057c36 */ /* 0x000fe20008000000 */
[----:B-----5:R-:W-:Y:S01]  /*35b80*/  ISETP.LT.AND P5, PT, R67, UR10, !P4 ;  /* 0x0000000a43007c0c */ /* 0x020fe2000e7a1270 */
[----:B------:R-:W1:Y:S03]  /*35b90*/  LDCU UR10, c[0x0][0x398] ;  /* 0x00007300ff0a77ac */ /* 0x000e660008000800 */
[----:B------:R-:W-:-:S02]  /*35ba0*/  SHF.R.S32.HI R4, RZ, 0x1f, R5 ;  /* 0x0000001fff047819 */ /* 0x000fc40000011405 */
[----:B------:R-:W-:Y:S02]  /*35bb0*/  IADD3 R6, P6, PT, R5, R0, RZ ;  /* 0x0000000005067210 */ /* 0x000fe40007fde0ff */
[----:B------:R-:W-:-:S03]  /*35bc0*/  PRMT R12, R12, 0x9910, RZ ;  /* 0x000099100c0c7816 */ /* 0x000fc600000000ff */
[----:B------:R-:W-:Y:S01]  /*35bd0*/  IMAD.X R7, R4, 0x1, R72, P6 ;  /* 0x0000000104077824 */ /* 0x000fe200030e0648 */
[----:B0-----:R-:W-:Y:S01]  /*35be0*/  ISETP.LT.AND P2, PT, R34, UR4, !P4 ;  /* 0x0000000422007c0c */ /* 0x001fe2000e741270 */
[----:B------:R-:W0:Y:S03]  /*35bf0*/  LDCU UR4, c[0x0][0x39c] ;  /* 0x00007380ff0477ac */ /* 0x000e260008000800 */
[----:B------:R5:W-:Y:S01]  /*35c00*/  @P5 STG.E.U8 desc[UR24][R6.64], R8 ;  /* 0x0000000806005986 */ /* 0x000be2000c101118 */
[----:B------:R-:W-:Y:S01]  /*35c10*/  ISETP.LT.AND P5, PT, R35, UR6, !P4 ;  /* 0x0000000623007c0c */ /* 0x000fe2000e7a1270 */
[----:B------:R-:W0:Y:S01]  /*35c20*/  LDCU UR6, c[0x0][0x39c] ;  /* 0x00007380ff0677ac */ /* 0x000e220008000800 */
[----:B------:R-:W-:Y:S02]  /*35c30*/  PRMT R10, R10, 0x9910, RZ ;  /* 0x000099100a0a7816 */ /* 0x000fe400000000ff */
[----:B-----5:R-:W-:Y:S01]  /*35c40*/  IADD3 R8, P6, PT, R5, R2, RZ ;  /* 0x0000000205087210 */ /* 0x020fe20007fde0ff */
[----:B------:R-:W-:-:S04]  /*35c50*/  IMAD.MOV.U32 R7, RZ, RZ, R12 ;  /* 0x000000ffff077224 */ /* 0x000fc800078e000c */
[----:B------:R-:W-:Y:S01]  /*35c60*/  IMAD.X R9, R4, 0x1, R71, P6 ;  /* 0x0000000104097824 */ /* 0x000fe200030e0647 */
[----:B------:R-:W-:Y:S02]  /*35c70*/  SHF.R.S32.HI R7, RZ, 0x8, R7 ;  /* 0x00000008ff077819 */ /* 0x000fe40000011407 */
[----:B------:R-:W-:-:S03]  /*35c80*/  IADD3 R6, P6, PT, R5, R68, RZ ;  /* 0x0000004405067210 */ /* 0x000fc60007fde0ff */
[----:B------:R5:W-:Y:S01]  /*35c90*/  @P2 STG.E.U8 desc[UR24][R8.64], R7 ;  /* 0x0000000708002986 */ /* 0x000be2000c101118 */
[----:B------:R-:W-:Y:S01]  /*35ca0*/  PRMT R18, R18, 0x9910, RZ ;  /* 0x0000991012127816 */ /* 0x000fe200000000ff */
[----:B-----5:R-:W-:Y:S01]  /*35cb0*/  IMAD.X R7, R4, 0x1, R3, P6 ;  /* 0x0000000104077824 */ /* 0x020fe200030e0603 */
[----:B------:R-:W-:Y:S02]  /*35cc0*/  SHF.R.S32.HI R8, RZ, 0x8, R10 ;  /* 0x00000008ff087819 */ /* 0x000fe4000001140a */
[----:B---3--:R-:W-:Y:S01]  /*35cd0*/  ISETP.LT.AND P6, PT, R37, UR9, !P4 ;  /* 0x0000000925007c0c */ /* 0x008fe2000e7c1270 */
[----:B------:R-:W-:Y:S02]  /*35ce0*/  VIADD R10, R66, 0x53 ;  /* 0x00000053420a7836 */ /* 0x000fe40000000000 */
[----:B------:R3:W-:Y:S01]  /*35cf0*/  @P5 STG.E.U8 desc[UR24][R6.64], R8 ;  /* 0x0000000806005986 */ /* 0x0007e2000c101118 */
[----:B-1----:R-:W-:Y:S01]  /*35d00*/  ISETP.LT.AND P4, PT, R67, UR10, !P1 ;  /* 0x0000000a43007c0c */ /* 0x002fe2000cf81270 */
[----:B------:R-:W1:Y:S01]  /*35d10*/  LDCU UR9, c[0x0][0x398] ;  /* 0x00007300ff0977ac */ /* 0x000e620008000800 */
[----:B------:R-:W-:-:S02]  /*35d20*/  F2FP.SATFINITE.E5M2.F32.PACK_AB_MERGE_C R13, R33, R32, RZ ;  /* 0x00000020210d723e */ /* 0x000fc400048060ff */
[----:B------:R-:W5:Y:S01]  /*35d30*/  LDL.LU R32, [R1+0x550] ;  /* 0x0005500001207983 */ /* 0x000f620000300800 */
[----:B------:R-:W-:Y:S01]  /*35d40*/  F2FP.SATFINITE.E5M2.F32.PACK_AB_MERGE_C R20, R21, R20, RZ ;  /* 0x000000141514723e */ /* 0x000fe200048060ff */
[----:B------:R-:W0:Y:S02]  /*35d50*/  LDCU UR10, c[0x0][0x398] ;  /* 0x00007300ff0a77ac */ /* 0x000e240008000800 */
[----:B------:R-:W5:Y:S01]  /*35d60*/  LDL.LU R33, [R1+0x554] ;  /* 0x0005540001217983 */ /* 0x000f620000300800 */
[C---:B---3--:R-:W-:Y:S01]  /*35d70*/  IADD3 R8, P2, PT, R5.reuse, R70, RZ ;  /* 0x0000004605087210 */ /* 0x048fe20007f5e0ff */
[----:B------:R-:W-:Y:S02]  /*35d80*/  IMAD.MOV.U32 R7, RZ, RZ, R18 ;  /* 0x000000ffff077224 */ /* 0x000fe400078e0012 */
[----:B------:R-:W-:Y:S02]  /*35d90*/  VIADD R5, R5, UR30 ;  /* 0x0000001e05057c36 */ /* 0x000fe40008000000 */
[----:B------:R-:W-:Y:S01]  /*35da0*/  IMAD.X R9, R4, 0x1, R69, P2 ;  /* 0x0000000104097824 */ /* 0x000fe200010e0645 */
[----:B------:R-:W-:-:S02]  /*35db0*/  SHF.R.S32.HI R7, RZ, 0x8, R7 ;  /* 0x00000008ff077819 */ /* 0x000fc40000011407 */
[----:B------:R-:W-:Y:S02]  /*35dc0*/  SHF.R.S32.HI R4, RZ, 0x1f, R5 ;  /* 0x0000001fff047819 */ /* 0x000fe40000011405 */
[----:B------:R-:W-:Y:S01]  /*35dd0*/  IADD3 R6, P5, PT, R5, R0, RZ ;  /* 0x0000000005067210 */ /* 0x000fe20007fbe0ff */
[----:B------:R3:W-:Y:S04]  /*35de0*/  @P6 STG.E.U8 desc[UR24][R8.64], R7 ;  /* 0x0000000708006986 */ /* 0x0007e8000c101118 */
[----:B---3--:R-:W-:-:S05]  /*35df0*/  IMAD.X R7, R4, 0x1, R72, P5 ;  /* 0x0000000104077824 */ /* 0x008fca00028e0648 */
[----:B------:R2:W-:Y:S01]  /*35e00*/  @P4 STG.E.U8 desc[UR24][R6.64], R13 ;  /* 0x0000000d06004986 */ /* 0x0005e2000c101118 */
[----:B0-----:R-:W-:Y:S01]  /*35e10*/  ISETP.GE.AND P4, PT, R10, UR4, PT ;  /* 0x000000040a007c0c */ /* 0x001fe2000bf86270 */
[----:B------:R-:W0:Y:S01]  /*35e20*/  LDCU UR4, c[0x0][0x398] ;  /* 0x00007300ff0477ac */ /* 0x000e220008000800 */
[----:B------:R-:W-:Y:S02]  /*35e30*/  PRMT R10, R13, 0x9910, RZ ;  /* 0x000099100d0a7816 */ /* 0x000fe400000000ff */
[----:B--2---:R-:W-:Y:S02]  /*35e40*/  F2FP.SATFINITE.E5M2.F32.PACK_AB_MERGE_C R13, R31, R30, RZ ;  /* 0x0000001e1f0d723e */ /* 0x004fe400048060ff */
[----:B------:R-:W2:Y:S04]  /*35e50*/  LDL.LU R30, [R1+0x350] ;  /* 0x00035000011e7983 */ /* 0x000ea80000300800 */
[----:B------:R-:W2:Y:S01]  /*35e60*/  LDL.LU R31, [R1+0x354] ;  /* 0x00035400011f7983 */ /* 0x000ea20000300800 */
[----:B----4-:R-:W-:-:S03]  /*35e70*/  F2FP.SATFINITE.E5M2.F32.PACK_AB_MERGE_C R12, R29, R28, RZ ;  /* 0x0000001c1d0c723e */ /* 0x010fc600048060ff */
[----:B------:R-:W3:Y:S04]  /*35e80*/  LDL.LU R28, [R1+0x150] ;  /* 0x00015000011c7983 */ /* 0x000ee80000300800 */
[----:B------:R-:W3:Y:S01]  /*35e90*/  LDL.LU R29, [R1+0x154] ;  /* 0x00015400011d7983 */ /* 0x000ee20000300800 */
[----:B------:R-:W-:Y:S02]  /*35ea0*/  ISETP.LT.AND P2, PT, R34, UR12, !P1 ;  /* 0x0000000c22007c0c */ /* 0x000fe4000cf41270 */
[----:B------:R-:W-:Y:S02]  /*35eb0*/  IADD3 R8, P6, PT, R5, R2, RZ ;  /* 0x0000000205087210 */ /* 0x000fe40007fde0ff */
[----:B------:R-:W-:Y:S01]  /*35ec0*/  ISETP.LT.AND P5, PT, R35, UR14, !P1 ;  /* 0x0000000e23007c0c */ /* 0x000fe2000cfa1270 */
[----:B------:R-:W-:Y:S01]  /*35ed0*/  VIADD R7, R66, 0x54 ;  /* 0x0000005442077836 */ /* 0x000fe20000000000 */
[----:B------:R-:W4:Y:S01]  /*35ee0*/  LDCU UR12, c[0x0][0x398] ;  /* 0x00007300ff0c77ac */ /* 0x000f220008000800 */
[----:B------:R-:W-:Y:S01]  /*35ef0*/  IMAD.X R9, R4, 0x1, R71, P6 ;  /* 0x0000000104097824 */ /* 0x000fe200030e0647 */
[----:B------:R-:W-:-:S02]  /*35f00*/  IADD3 R6, P6, PT, R5, R68, RZ ;  /* 0x0000004405067210 */ /* 0x000fc40007fde0ff */
[----:B------:R-:W-:Y:S01]  /*35f10*/  ISETP.LT.AND P1, PT, R37, UR16, !P1 ;  /* 0x0000001025007c0c */ /* 0x000fe2000cf21270 */
[----:B------:R-:W0:Y:S02]  /*35f20*/  LDCU UR14, c[0x0][0x398] ;  /* 0x00007300ff0e77ac */ /* 0x000e240008000800 */
[----:B------:R4:W-:Y:S01]  /*35f30*/  @P2 STG.E.U8 desc[UR24][R8.64], R15 ;  /* 0x0000000f08002986 */ /* 0x0009e2000c101118 */
[----:B------:R-:W-:Y:S01]  /*35f40*/  ISETP.GE.AND P2, PT, R7, UR6, PT ;  /* 0x0000000607007c0c */ /* 0x000fe2000bf46270 */
[----:B------:R-:W-:Y:S01]  /*35f50*/  IMAD.X R7, R4, 0x1, R3, P6 ;  /* 0x0000000104077824 */ /* 0x000fe200030e0603 */
[----:B------:R-:W0:Y:S04]  /*35f60*/  LDCU UR6, c[0x0][0x398] ;  /* 0x00007300ff0677ac */ /* 0x000e280008000800 */
[----:B------:R0:W-:Y:S01]  /*35f70*/  @P5 STG.E.U8 desc[UR24][R6.64], R11 ;  /* 0x0000000b06005986 */ /* 0x0001e2000c101118 */
[----:B-1----:R-:W-:Y:S01]  /*35f80*/  ISETP.LT.AND P5, PT, R67, UR9, !P0 ;  /* 0x0000000943007c0c */ /* 0x002fe2000c7a1270 */
[----:B------:R-:W1:Y:S01]  /*35f90*/  LDCU UR9, c[0x0][0x398] ;  /* 0x00007300ff0977ac */ /* 0x000e620008000800 */
[C---:B----4-:R-:W-:Y:S01]  /*35fa0*/  IADD3 R8, P6, PT, R5.reuse, R70, RZ ;  /* 0x0000004605087210 */ /* 0x050fe20007fde0ff */
[----:B------:R-:W-:Y:S01]  /*35fb0*/  VIADD R5, R5, UR30 ;  /* 0x0000001e05057c36 */ /* 0x000fe20008000000 */
[----:B------:R-:W-:-:S02]  /*35fc0*/  F2FP.SATFINITE.E5M2.F32.PACK_AB_MERGE_C R22, R23, R22, RZ ;  /* 0x000000161716723e */ /* 0x000fc400048060ff */
[----:B------:R-:W-:Y:S01]  /*35fd0*/  F2FP.SATFINITE.E5M2.F32.PACK_AB_MERGE_C R24, R25, R24, RZ ;  /* 0x000000181918723e */ /* 0x000fe200048060ff */
[----:B------:R-:W-:Y:S01]  /*35fe0*/  IMAD.X R9, R4, 0x1, R69, P6 ;  /* 0x0000000104097824 */ /* 0x000fe200030e0645 */
[----:B------:R-:W-:Y:S01]  /*35ff0*/  SHF.R.S32.HI R4, RZ, 0x1f, R5 ;  /* 0x0000001fff047819 */ /* 0x000fe20000011405 */
[----:B------:R-:W-:Y:S01]  /*36000*/  VIADD R17, R66, 0x58 ;  /* 0x0000005842117836 */ /* 0x000fe20000000000 */
[----:B0-----:R-:W-:Y:S01]  /*36010*/  IADD3 R6, P6, PT, R5, R0, RZ ;  /* 0x0000000005067210 */ /* 0x001fe20007fde0ff */
[----:B------:R-:W0:Y:S01]  /*36020*/  LDCU UR16, c[0x0][0x398] ;  /* 0x00007300ff1077ac */ /* 0x000e220008000800 */
[----:B------:R4:W-:Y:S03]  /*36030*/  @P1 STG.E.U8 desc[UR24][R8.64], R20 ;  /* 0x0000001408001986 */ /* 0x0009e6000c101118 */
[----:B------:R-:W-:Y:S01]  /*36040*/  IMAD.X R7, R4, 0x1, R72, P6 ;  /* 0x0000000104077824 */ /* 0x000fe200030e0648 */
[----:B------:R-:W-:Y:S01]  /*36050*/  ISETP.LT.AND P1, PT, R34, UR4, !P0 ;  /* 0x0000000422007c0c */ /* 0x000fe2000c721270 */
[----:B------:R-:W0:Y:S01]  /*36060*/  LDCU UR4, c[0x0][0x39c] ;  /* 0x00007380ff0477ac */ /* 0x000e220008000800 */
[----:B----4-:R-:W-:-:S02]  /*36070*/  SHF.R.S32.HI R8, RZ, 0x8, R10 ;  /* 0x00000008ff087819 */ /* 0x010fc4000001140a */
[----:B------:R-:W-:-:S03]  /*36080*/  PRMT R9, R15, 0x9910, RZ ;  /* 0x000099100f097816 */ /* 0x000fc600000000ff */
[----:B------:R4:W-:Y:S01]  /*36090*/  @P5 STG.E.U8 desc[UR24][R6.64], R8 ;  /* 0x0000000806005986 */ /* 0x0009e2000c101118 */
[----:B------:R-:W-:Y:S01]  /*360a0*/  ISETP.LT.AND P5, PT, R35, UR6, !P0 ;  /* 0x0000000623007c0c */ /* 0x000fe2000c7a1270 */
[----:B------:R-:W0:Y:S01]  /*360b0*/  LDCU UR6, c[0x0][0x398] ;  /* 0x00007300ff0677ac */ /* 0x000e220008000800 */
[----:B------:R-:W-:Y:S02]  /*360c0*/  PRMT R10, R11, 0x9910, RZ ;  /* 0x000099100b0a7816 */ /* 0x000fe400000000ff */
[----:B----4-:R-:W-:Y:S01]  /*360d0*/  IADD3 R8, P6, PT, R5, R2, RZ ;  /* 0x0000000205087210 */ /* 0x010fe20007fde0ff */
[----:B------:R-:W-:-:S04]  /*360e0*/  IMAD.MOV.U32 R7, RZ, RZ, R9 ;  /* 0x000000ffff077224 */ /* 0x000fc800078e0009 */
[----:B------:R-:W-:Y:S01]  /*360f0*/  IMAD.X R9, R4, 0x1, R71, P6 ;  /* 0x0000000104097824 */ /* 0x000fe200030e0647 */
[----:B------:R-:W-:Y:S02]  /*36100*/  SHF.R.S32.HI R7, RZ, 0x8, R7 ;  /* 0x00000008ff077819 */ /* 0x000fe40000011407 */
[----:B------:R-:W-:-:S03]  /*36110*/  IADD3 R6, P6, PT, R5, R68, RZ ;  /* 0x0000004405067210 */ /* 0x000fc60007fde0ff */
[----:B------:R4:W-:Y:S01]  /*36120*/  @P1 STG.E.U8 desc[UR24][R8.64], R7 ;  /* 0x0000000708001986 */ /* 0x0009e2000c101118 */
[----:B------:R-:W-:Y:S02]  /*36130*/  PRMT R20, R20, 0x9910, RZ ;  /* 0x0000991014147816 */ /* 0x000fe400000000ff */
[----:B-1----:R-:W-:Y:S01]  /*36140*/  ISETP.LT.AND P0, PT, R37, UR9, !P0 ;  /* 0x0000000925007c0c */ /* 0x002fe2000c701270 */
[----:B------:R-:W1:Y:S01]  /*36150*/  LDCU UR9, c[0x0][0x398] ;  /* 0x00007300ff0977ac */ /* 0x000e620008000800 */
[----:B----4-:R-:W-:Y:S01]  /*36160*/  IMAD.X R7, R4, 0x1, R3, P6 ;  /* 0x0000000104077824 */ /* 0x010fe200030e0603 */
[----:B------:R-:W-:-:S05]  /*36170*/  SHF.R.S32.HI R8, RZ, 0x8, R10 ;  /* 0x00000008ff087819 */ /* 0x000fca000001140a */
[----:B------:R4:W-:Y:S01]  /*36180*/  @P5 STG.E.U8 desc[UR24][R6.64], R8 ;  /* 0x0000000806005986 */ /* 0x0009e2000c101118 */
[----:B------:R-:W-:Y:S01]  /*36190*/  ISETP.LT.AND P6, PT, R67, UR10, !P3 ;  /* 0x0000000a43007c0c */ /* 0x000fe2000dfc1270 */
[----:B------:R-:W0:Y:S01]  /*361a0*/  LDCU UR10, c[0x0][0x398] ;  /* 0x00007300ff0a77ac */ /* 0x000e220008000800 */
[C---:B----4-:R-:W-:Y:S01]  /*361b0*/  IADD3 R8, P1, PT, R5.reuse, R70, RZ ;  /* 0x0000004605087210 */ /* 0x050fe20007f3e0ff */
[----:B------:R-:W-:Y:S02]  /*361c0*/  IMAD.MOV.U32 R6, RZ, RZ, R20 ;  /* 0x000000ffff067224 */ /* 0x000fe400078e0014 */
[----:B------:R-:W-:Y:S02]  /*361d0*/  VIADD R5, R5, UR30 ;  /* 0x0000001e05057c36 */ /* 0x000fe40008000000 */
[----:B------:R-:W-:Y:S01]  /*361e0*/  IMAD.X R9, R4, 0x1, R69, P1 ;  /* 0x0000000104097824 */ /* 0x000fe200008e0645 */
[----:B------:R-:W-:Y:S02]  /*361f0*/  SHF.R.S32.HI R4, RZ, 0x8, R6 ;  /* 0x00000008ff047819 */ /* 0x000fe40000011406 */
[----:B------:R-:W-:-:S02]  /*36200*/  SHF.R.S32.HI R11, RZ, 0x1f, R5 ;  /* 0x0000001fff0b7819 */ /* 0x000fc40000011405 */
[----:B------:R-:W-:Y:S01]  /*36210*/  IADD3 R6, P1, PT, R5, R0, RZ ;  /* 0x0000000005067210 */ /* 0x000fe20007f3e0ff */
[----:B------:R4:W-:Y:S01]  /*36220*/  @P0 STG.E.U8 desc[UR24][R8.64], R4 ;  /* 0x0000000408000986 */ /* 0x0009e2000c101118 */
[----:B------:R-:W-:Y:S01]  /*36230*/  ISETP.LT.AND P0, PT, R35, UR12, !P3 ;  /* 0x0000000c23007c0c */ /* 0x000fe2000df01270 */
[----:B------:R-:W1:Y:S02]  /*36240*/  LDCU UR12, c[0x0][0x398] ;  /* 0x00007300ff0c77ac */ /* 0x000e640008000800 */
[----:B------:R-:W-:Y:S01]  /*36250*/  IMAD.X R7, R11, 0x1, R72, P1 ;  /* 0x000000010b077824 */ /* 0x000fe200008e0648 */
[----:B0-----:R-:W-:Y:S01]  /*36260*/  ISETP.LT.AND P1, PT, R34, UR6, !P3 ;  /* 0x0000000622007c0c */ /* 0x001fe2000df21270 */
[----:B------:R-:W0:Y:S03]  /*36270*/  LDCU UR6, c[0x0][0x398] ;  /* 0x00007300ff0677ac */ /* 0x000e260008000800 */
[----:B------:R1:W-:Y:S01]  /*36280*/  @P6 STG.E.U8 desc[UR24][R6.64], R14 ;  /* 0x0000000e06006986 */ /* 0x0003e2000c101118 */
[----:B----4-:R-:W-:Y:S01]  /*36290*/  IADD3 R8, P5, PT, R5, R2, RZ ;  /* 0x0000000205087210 */ /* 0x010fe20007fbe0ff */
[----:B------:R-:W-:-:S04]  /*362a0*/  VIADD R4, R66, 0x55 ;  /* 0x0000005542047836 */ /* 0x000fc80000000000 */
[----:B------:R-:W-:Y:S01]  /*362b0*/  IMAD.X R9, R11, 0x1, R71, P5 ;  /* 0x000000010b097824 */ /* 0x000fe200028e0647 */
[----:B-1----:R-:W-:-:S04]  /*362c0*/  IADD3 R6, P6, PT, R5, R68, RZ ;  /* 0x0000004405067210 */ /* 0x002fc80007fde0ff */
[----:B------:R1:W-:Y:S01]  /*362d0*/  @P1 STG.E.U8 desc[UR24][R8.64], R13 ;  /* 0x0000000d08001986 */ /* 0x0003e2000c101118 */
[----:B------:R-:W-:Y:S01]  /*362e0*/  ISETP.LT.AND P3, PT, R37, UR9, !P3 ;  /* 0x0000000925007c0c */ /* 0x000fe2000df61270 */
[----:B------:R-:W4:Y:S01]  /*362f0*/  LDCU UR9, c[0x0][0x398] ;  /* 0x00007300ff0977ac */ /* 0x000f220008000800 */
[----:B------:R-:W-:Y:S01]  /*36300*/  IMAD.X R7, R11, 0x1, R3, P6 ;  /* 0x000000010b077824 */ /* 0x000fe200030e0603 */
[----:B------:R-:W-:-:S04]  /*36310*/  ISETP.GE.AND P5, PT, R4, UR4, PT ;  /* 0x0000000404007c0c */ /* 0x000fc8000bfa6270 */
[----:B------:R0:W-:Y:S01]  /*36320*/  @P0 STG.E.U8 desc[UR24][R6.64], R12 ;  /* 0x0000000c06000986 */ /* 0x0001e2000c101118 */
[----:B------:R-:W-:Y:S01]  /*36330*/  VIADD R4, R5, UR30 ;  /* 0x0000001e05047c36 */ /* 0x000fe20008000000 */
[----:B------:R-:W-:Y:S01]  /*36340*/  ISETP.LT.AND P6, PT, R67, UR10, !P4 ;  /* 0x0000000a43007c0c */ /* 0x000fe2000e7c1270 */
[----:B------:R-:W2:Y:S01]  /*36350*/  LDCU UR4, c[0x0][0x39c] ;  /* 0x00007380ff0477ac */ /* 0x000ea20008000800 */
[----:B-1----:R-:W-:Y:S02]  /*36360*/  IADD3 R8, P0, PT, R5, R70, RZ ;  /* 0x0000004605087210 */ /* 0x002fe40007f1e0ff */
[----:B------:R-:W-:Y:S01]  /*36370*/  SHF.R.S32.HI R10, RZ, 0x1f, R4 ;  /* 0x0000001fff0a7819 */ /* 0x000fe20000011404 */
[----:B------:R-:W1:Y:S02]  /*36380*/  LDCU UR10, c[0x0][0x398] ;  /* 0x00007300ff0a77ac */ /* 0x000e640008000800 */
[----:B------:R-:W-:Y:S01]  /*36390*/  IMAD.X R9, R11, 0x1, R69, P0 ;  /* 0x000000010b097824 */ /* 0x000fe200000e0645 */
[----:B0-----:R-:W-:-:S02]  /*363a0*/  PRMT R7, R14, 0x9910, RZ ;  /* 0x000099100e077816 */ /* 0x001fc400000000ff */
[----:B------:R-:W-:Y:S02]  /*363b0*/  IADD3 R6, P1, PT, R4, R0, RZ ;  /* 0x0000000004067210 */ /* 0x000fe40007f3e0ff */
[----:B------:R0:W-:Y:S01]  /*363c0*/  @P3 STG.E.U8 desc[UR24][R8.64], R22 ;  /* 0x0000001608003986 */ /* 0x0001e2000c101118 */
[----:B------:R-:W-:Y:S01]  /*363d0*/  IMAD.MOV.U32 R5, RZ, RZ, R7 ;  /* 0x000000ffff057224 */ /* 0x000fe200078e0007 */
[----:B------:R-:W-:Y:S01]  /*363e0*/  ISETP.LT.AND P3, PT, R34, UR6, !P4 ;  /* 0x0000000622007c0c */ /* 0x000fe2000e761270 */
[----:B------:R-:W-:Y:S01]  /*363f0*/  IMAD.X R7, R10, 0x1, R72, P1 ;  /* 0x000000010a077824 */ /* 0x000fe200008e0648 */
[----:B------:R-:W-:Y:S01]  /*36400*/  PRMT R11, R13, 0x9910, RZ ;  /* 0x000099100d0b7816 */ /* 0x000fe200000000ff */
[----:B------:R-:W1:Y:S01]  /*36410*/  LDCU UR6, c[0x0][0x398] ;  /* 0x00007300ff0677ac */ /* 0x000e620008000800 */
[----:B------:R-:W-:Y:S02]  /*36420*/  SHF.R.S32.HI R5, RZ, 0x8, R5 ;  /* 0x00000008ff057819 */ /* 0x000fe40000011405 */
[----:B0-----:R-:W-:-:S03]  /*36430*/  IADD3 R8, P0, PT, R4, R2, RZ ;  /* 0x0000000204087210 */ /* 0x001fc60007f1e0ff */
[----:B------:R0:W-:Y:S01]  /*36440*/  @P6 STG.E.U8 desc[UR24][R6.64], R5 ;  /* 0x0000000506006986 */ /* 0x0001e2000c101118 */
[----:B------:R-:W-:Y:S01]  /*36450*/  SHF.R.S32.HI R11, RZ, 0x8, R11 ;  /* 0x00000008ff0b7819 */ /* 0x000fe2000001140b */
[----:B------:R-:W-:Y:S01]  /*36460*/  IMAD.X R9, R10, 0x1, R71, P0 ;  /* 0x000000010a097824 */ /* 0x000fe200000e0647 */
[----:B0-----:R-:W-:-:S04]  /*36470*/  IADD3 R6, P1, PT, R4, R68, RZ ;  /* 0x0000004404067210 */ /* 0x001fc80007f3e0ff */
[----:B------:R0:W-:Y:S01]  /*36480*/  @P3 STG.E.U8 desc[UR24][R8.64], R11 ;  /* 0x0000000b08003986 */ /* 0x0001e2000c101118 */
[----:B------:R-:W-:Y:S01]  /*36490*/  IMAD.X R7, R10, 0x1, R3, P1 ;  /* 0x000000010a077824 */ /* 0x000fe200008e0603 */
[----:B-----5:R-:W-:Y:S02]  /*364a0*/  F2FP.SATFINITE.E5M2.F32.PACK_AB_MERGE_C R13, R33, R32, RZ ;  /* 0x00000020210d723e */ /* 0x020fe400048060ff */
[----:B------:R-:W5:Y:S01]  /*364b0*/  LDL.LU R32, [R1+0x558] ;  /* 0x0005580001207983 */ /* 0x000f620000300800 */
[----:B------:R-:W-:-:S03]  /*364c0*/  PRMT R5, R12, 0x9910, RZ ;  /* 0x000099100c057816 */ /* 0x000fc600000000ff */
[----:B------:R-:W5:Y:S01]  /*364d0*/  LDL.LU R33, [R1+0x55c] ;  /* 0x00055c0001217983 */ /* 0x000f620000300800 */
[----:B0-----:R-:W-:Y:S02]  /*364e0*/  IADD3 R8, P1, PT, R4, R70, RZ ;  /* 0x0000004604087210 */ /* 0x001fe40007f3e0ff */
[----:B------:R-:W-:-:S03]  /*364f0*/  PRMT R11, R22, 0x9910, RZ ;  /* 0x00009910160b7816 */ /* 0x000fc600000000ff */
[----:B------:R-:W-:Y:S01]  /*36500*/  IMAD.X R9, R10, 0x1, R69, P1 ;  /* 0x000000010a097824 */ /* 0x000fe200008e0645 */
[----:B------:R-:W-:Y:S02]  /*36510*/  SHF.R.S32.HI R10, RZ, 0x8, R11 ;  /* 0x00000008ff0a7819 */ /* 0x000fe4000001140b */
[----:B--2---:R-:W-:Y:S02]  /*36520*/  F2FP.SATFINITE.E5M2.F32.PACK_AB_MERGE_C R11, R31, R30, RZ ;  /* 0x0000001e1f0b723e */ /* 0x004fe400048060ff */
[----:B------:R-:W2:Y:S04]  /*36530*/  LDL.LU R30, [R1+0x358] ;  /* 0x00035800011e7983 */ /* 0x000ea80000300800 */
[----:B------:R-:W2:Y:S01]  /*36540*/  LDL.LU R31, [R1+0x35c] ;  /* 0x00035c00011f7983 */ /* 0x000ea20000300800 */
[----:B---3--:R-:W-:-:S03]  /*36550*/  F2FP.SATFINITE.E5M2.F32.PACK_AB_MERGE_C R12, R29, R28, RZ ;  /* 0x0000001c1d0c723e */ /* 0x008fc600048060ff */
[----:B------:R-:W3:Y:S04]  /*36560*/  LDL.LU R28, [R1+0x158] ;  /* 0x00015800011c7983 */ /* 0x000ee80000300800 */
[----:B------:R-:W3:Y:S01]  /*36570*/  LDL.LU R29, [R1+0x15c] ;  /* 0x00015c00011d7983 */ /* 0x000ee20000300800 */
[----:B------:R-:W-:Y:S01]  /*36580*/  ISETP.LT.AND P6, PT, R35, UR12, !P4 ;  /* 0x0000000c23007c0c */ /* 0x000fe2000e7c1270 */
[----:B------:R-:W0:Y:S01]  /*36590*/  LDCU UR12, c[0x0][0x398] ;  /* 0x00007300ff0c77ac */ /* 0x000e220008000800 */
[----:B------:R-:W-:Y:S02]  /*365a0*/  SHF.R.S32.HI R5, RZ, 0x8, R5 ;  /* 0x00000008ff057819 */ /* 0x000fe40000011405 */
[----:B------:R-:W-:Y:S01]  /*365b0*/  ISETP.LT.AND P4, PT, R37, UR14, !P4 ;  /* 0x0000000e25007c0c */ /* 0x000fe2000e781270 */
[----:B------:R-:W0:Y:S01]  /*365c0*/  LDCU UR14, c[0x0][0x398] ;  /* 0x00007300ff0e77ac */ /* 0x000e220008000800 */
[----:B----4-:R-:W-:Y:S01]  /*365d0*/  ISETP.LT.AND P0, PT, R67, UR9, !P2 ;  /* 0x0000000943007c0c */ /* 0x010fe2000d701270 */
[----:B------:R-:W4:Y:S06]  /*365e0*/  LDCU UR9, c[0x0][0x398] ;  /* 0x00007300ff0977ac */ /* 0x000f2c0008000800 */
[----:B------:R0:W-:Y:S02]  /*365f0*/  @P6 STG.E.U8 desc[UR24][R6.64], R5 ;  /* 0x0000000506006986 */ /* 0x0001e4000c101118 */
[----:B0-----:R-:W-:-:S02]  /*36600*/  VIADD R5, R4, UR30 ;  /* 0x0000001e04057c36 */ /* 0x001fc40008000000 */
[----:B------:R-:W-:-:S03]  /*36610*/  VIADD R7, R66, 0x56 ;  /* 0x0000005642077836 */ /* 0x000fc60000000000 */
[----:B------:R-:W-:Y:S02]  /*36620*/  SHF.R.S32.HI R4, RZ, 0x1f, R5 ;  /* 0x0000001fff047819 */ /* 0x000fe40000011405 */
[----:B------:R-:W-:Y:S02]  /*36630*/  IADD3 R6, P1, PT, R5, R0, RZ ;  /* 0x0000000005067210 */ /* 0x000fe40007f3e0ff */
[----:B------:R-:W-:Y:S01]  /*36640*/  ISETP.GE.AND P3, PT, R7, UR4, PT ;  /* 0x0000000407007c0c */ /* 0x000fe2000bf66270 */
[----:B------:R-:W0:Y:S02]  /*36650*/  LDCU UR4, c[0x0][0x398] ;  /* 0x00007300ff0477ac */ /* 0x000e240008000800 */
[----:B------:R-:W-:Y:S01]  /*36660*/  IMAD.X R7, R4, 0x1, R72, P1 ;  /* 0x0000000104077824 */ /* 0x000fe200008e0648 */
[----:B------:R4:W-:Y:S01]  /*36670*/  @P4 STG.E.U8 desc[UR24][R8.64], R10 ;  /* 0x0000000a08004986 */ /* 0x0009e2000c101118 */
[----:B-1----:R-:W-:Y:S01]  /*36680*/  ISETP.LT.AND P6, PT, R34, UR6, !P2 ;  /* 0x0000000622007c0c */ /* 0x002fe2000d7c1270 */
[----:B------:R-:W1:Y:S02]  /*36690*/  LDCU UR6, c[0x0][0x398] ;  /* 0x00007300ff0677ac */ /* 0x000e640008000800 */
[----:B------:R0:W-:Y:S01]  /*366a0*/  @P0 STG.E.U8 desc[UR24][R6.64], R13 ;  /* 0x0000000d06000986 */ /* 0x0001e2000c101118 */
[----:B------:R-:W-:Y:S01]  /*366b0*/  ISETP.LT.AND P4, PT, R35, UR10, !P2 ;  /* 0x0000000a23007c0c */ /* 0x000fe2000d781270 */
[----:B------:R-:W1:Y:S01]  /*366c0*/  LDCU UR10, c[0x0][0x398] ;  /* 0x00007300ff0a77ac */ /* 0x000e620008000800 */
[----:B----4-:R-:W-:Y:S01]  /*366d0*/  IADD3 R8, P0, PT, R5, R2, RZ ;  /* 0x0000000205087210 */ /* 0x010fe20007f1e0ff */
[----:B0-----:R-:W-:-:S04]  /*366e0*/  VIADD R6, R66, 0x7f ;  /* 0x0000007f42067836 */ /* 0x001fc80000000000 */
[----:B------:R-:W-:Y:S01]  /*366f0*/  IMAD.X R9, R4, 0x1, R71, P0 ;  /* 0x0000000104097824 */ /* 0x000fe200000e0647 */
[----:B------:R-:W-:Y:S02]  /*36700*/  ISETP.GE.AND P1, PT, R6, UR29, PT ;  /* 0x0000001d06007c0c */ /* 0x000fe4000bf26270 */
[----:B------:R-:W-:Y:S02]  /*36710*/  IADD3 R6, P0, PT, R5, R68, RZ ;  /* 0x0000004405067210 */ /* 0x000fe40007f1e0ff */
[----:B------:R-:W-:Y:S01]  /*36720*/  ISETP.LT.AND P2, PT, R37, UR4, !P2 ;  /* 0x0000000425007c0c */ /* 0x000fe2000d741270 */
[----:B------:R0:W-:Y:S01]  /*36730*/  @P6 STG.E.U8 desc[UR24][R8.64], R11 ;  /* 0x0000000b08006986 */ /* 0x0001e2000c101118 */
[----:B------:R-:W-:Y:S01]  /*36740*/  VIADD R10, R66, 0x7e ;  /* 0x0000007e420a7836 */ /* 0x000fe20000000000 */
[----:B------:R-:W4:Y:S01]  /*36750*/  LDCU UR4, c[0x0][0x398] ;  /* 0x00007300ff0477ac */ /* 0x000f220008000800 */
[----:B------:R-:W-:-:S05]  /*36760*/  IMAD.X R7, R4, 0x1, R3, P0 ;  /* 0x0000000104077824 */ /* 0x000fca00000e0603 */
[----:B------:R4:W-:Y:S01]  /*36770*/  @P4 STG.E.U8 desc[UR24][R6.64], R12 ;  /* 0x0000000c06004986 */ /* 0x0009e2000c101118 */
[----:B-1----:R-:W-:Y:S01]  /*36780*/  ISETP.LT.AND P4, PT, R67, UR6, !P5 ;  /* 0x0000000643007c0c */ /* 0x002fe2000ef81270 */
[----:B------:R-:W1:Y:S01]  /*36790*/  LDCU UR6, c[0x0][0x398] ;  /* 0x00007300ff0677ac */ /* 0x000e620008000800 */
[C---:B0-----:R-:W-:Y:S01]  /*367a0*/  IADD3 R8, P6, PT, R5.reuse, R70, RZ ;  /* 0x0000004605087210 */ /* 0x041fe20007fde0ff */
[----:B------:R-:W-:Y:S01]  /*367b0*/  VIADD R5, R5, UR30 ;  /* 0x0000001e05057c36 */ /* 0x000fe20008000000 */
[----:B------:R-:W-:-:S03]  /*367c0*/  ISETP.GE.AND P0, PT, R10, UR27, PT ;  /* 0x0000001b0a007c0c */ /* 0x000fc6000bf06270 */
[----:B------:R-:W-:Y:S01]  /*367d0*/  IMAD.X R9, R4, 0x1, R69, P6 ;  /* 0x0000000104097824 */ /* 0x000fe200030e0645 */
[----:B------:R-:W-:Y:S02]  /*367e0*/  SHF.R.S32.HI R4, RZ, 0x1f, R5 ;  /* 0x0000001fff047819 */ /* 0x000fe40000011405 */
[----:B----4-:R-:W-:Y:S02]  /*367f0*/  IADD3 R6, P6, PT, R5, R0, RZ ;  /* 0x0000000005067210 */ /* 0x010fe40007fde0ff */
[----:B------:R-:W-:Y:S01]  /*36800*/  PRMT R10, R13, 0x9910, RZ ;  /* 0x000099100d0a7816 */ /* 0x000fe200000000ff */
[----:B------:R0:W-:Y:S01]  /*36810*/  @P2 STG.E.U8 desc[UR24][R8.64], R24 ;  /* 0x0000001808002986 */ /* 0x0001e2000c101118 */
[----:B------:R-:W-:Y:S01]  /*36820*/  PRMT R11, R11, 0x9910, RZ ;  /* 0x000099100b0b7816 */ /* 0x000fe200000000ff */
[----:B------:R-:W-:Y:S01]  /*36830*/  IMAD.X R7, R4, 0x1, R72, P6 ;  /* 0x0000000104077824 */ /* 0x000fe200030e0648 */
[----:B------:R-:W-:Y:S01]  /*36840*/  ISETP.LT.AND P2, PT, R34, UR9, !P5 ;  /* 0x0000000922007c0c */ /* 0x000fe2000ef41270 */
[----:B------:R-:W4:Y:S01]  /*36850*/  LDCU UR9, c[0x0][0x398] ;  /* 0x00007300ff0977ac */ /* 0x000f220008000800 */
[----:B0-----:R-:W-:-:S05]  /*36860*/  SHF.R.S32.HI R8, RZ, 0x8, R10 ;  /* 0x00000008ff087819 */ /* 0x001fca000001140a */
[----:B------:R0:W-:Y:S01]  /*36870*/  @P4 STG.E.U8 desc[UR24][R6.64], R8 ;  /* 0x0000000806004986 */ /* 0x0001e2000c101118 */
[----:B------:R-:W-:Y:S01]  /*36880*/  ISETP.LT.AND P6, PT, R35, UR4, !P5 ;  /* 0x0000000423007c0c */ /* 0x000fe2000efc1270 */
        /* <DEDUP_REMOVED lines=11> */
[----:B-1----:R-:W-:Y:S01]  /*36940*/  ISETP.LT.AND P4, PT, R37, UR6, !P5 ;  /* 0x0000000625007c0c */ /* 0x002fe2000ef81270 */
[----:B------:R-:W0:Y:S02]  /*36950*/  LDCU UR6, c[0x0][0x398] ;  /* 0x00007300ff0677ac */ /* 0x000e240008000800 */
[----:B------:R1:W-:Y:S02]  /*36960*/  @P6 STG.E.U8 desc[UR24][R6.64], R8 ;  /* 0x0000000806006986 */ /* 0x0003e4000c101118 */
[----:B-1----:R-:W-:Y:S01]  /*36970*/  IADD3 R6, P2, PT, R5, R70, RZ ;  /* 0x0000004605067210 */ /* 0x002fe20007f5e0ff */
[----:B------:R-:W-:-:S02]  /*36980*/  IMAD.MOV.U32 R8, RZ, RZ, R24 ;  /* 0x000000ffff087224 */ /* 0x000fc400078e0018 */
[----:B------:R-:W-:Y:S02]  /*36990*/  VIADD R5, R5, UR30 ;  /* 0x0000001e05057c36 */ /* 0x000fe40008000000 */
[----:B------:R-:W-:Y:S01]  /*369a0*/  IMAD.X R7, R4, 0x1, R69, P2 ;  /* 0x0000000104077824 */ /* 0x000fe200010e0645 */
[----:B------:R-:W-:Y:S02]  /*369b0*/  SHF.R.S32.HI R4, RZ, 0x8, R8 ;  /* 0x00000008ff047819 */ /* 0x000fe40000011408 */
[----:B----4-:R-:W-:Y:S01]  /*369c0*/  ISETP.LT.AND P2, PT, R67, UR9, !P3 ;  /* 0x0000000943007c0c */ /* 0x010fe2000df41270 */
[----:B------:R-:W1:Y:S01]  /*369d0*/  LDCU UR9, c[0x0][0x398] ;  /* 0x00007300ff0977ac */ /* 0x000e620008000800 */
[----:B------:R-:W-:Y:S02]  /*369e0*/  SHF.R.S32.HI R12, RZ, 0x1f, R5 ;  /* 0x0000001fff0c7819 */ /* 0x000fe40000011405 */
[C---:B------:R-:W-:Y:S01]  /*369f0*/  IADD3 R10, P5, PT, R5.reuse, R0, RZ ;  /* 0x00000000050a7210 */ /* 0x040fe20007fbe0ff */
[----:B------:R4:W-:Y:S01]  /*36a00*/  @P4 STG.E.U8 desc[UR24][R6.64], R4 ;  /* 0x0000000406004986 */ /* 0x0009e2000c101118 */
[----:B------:R-:W-:-:S02]  /*36a10*/  IADD3 R8, P6, PT, R5, R2, RZ ;  /* 0x0000000205087210 */ /* 0x000fc40007fde0ff */
[----:B------:R-:W-:Y:S01]  /*36a20*/  ISETP.LT.AND P4, PT, R34, UR10, !P3 ;  /* 0x0000000a22007c0c */ /* 0x000fe2000df81270 */
[C---:B------:R-:W-:Y:S01]  /*36a30*/  IMAD.X R11, R12.reuse, 0x1, R72, P5 ;  /* 0x000000010c0b7824 */ /* 0x040fe200028e0648 */
[----:B------:R-:W-:Y:S01]  /*36a40*/  ISETP.LT.AND P5, PT, R35, UR12, !P3 ;  /* 0x0000000c23007c0c */ /* 0x000fe2000dfa1270 */
[----:B------:R-:W-:Y:S01]  /*36a50*/  IMAD.X R9, R12, 0x1, R71, P6 ;  /* 0x000000010c097824 */ /* 0x000fe200030e0647 */
[----:B------:R-:W-:Y:S01]  /*36a60*/  F2FP.SATFINITE.E5M2.F32.PACK_AB_MERGE_C R26, R27, R26, RZ ;  /* 0x0000001a1b1a723e */ /* 0x000fe200048060ff */
[----:B------:R-:W0:Y:S01]  /*36a70*/  LDCU UR10, c[0x0][0x398] ;  /* 0x00007300ff0a77ac */ /* 0x000e220008000800 */
[----:B----4-:R-:W-:Y:S01]  /*36a80*/  IADD3 R6, P6, PT, R5, R68, RZ ;  /* 0x0000004405067210 */ /* 0x010fe20007fde0ff */
[----:B------:R-:W-:Y:S01]  /*36a90*/  VIADD R4, R66, 0x57 ;  /* 0x0000005742047836 */ /* 0x000fe20000000000 */
[----:B------:R-:W4:Y:S03]  /*36aa0*/  LDCU UR12, c[0x0][0x398] ;  /* 0x00007300ff0c77ac */ /* 0x000f260008000800 */
[----:B------:R-:W-:Y:S01]  /*36ab0*/  IMAD.X R7, R12, 0x1, R3, P6 ;  /* 0x000000010c077824 */ /* 0x000fe200030e0603 */
[----:B-----5:R-:W-:-:S05]  /*36ac0*/  F2FP.SATFINITE.E5M2.F32.PACK_AB_MERGE_C R18, R33, R32, RZ ;  /* 0x000000202112723e */ /* 0x020fca00048060ff */
[----:B------:R5:W-:Y:S01]  /*36ad0*/  @P2 STG.E.U8 desc[UR24][R10.64], R18 ;  /* 0x000000120a002986 */ /* 0x000be2000c101118 */
[----:B------:R-:W-:Y:S01]  /*36ae0*/  ISETP.GE.AND P2, PT, R4, UR4, PT ;  /* 0x0000000404007c0c */ /* 0x000fe2000bf46270 */
[----:B------:R-:W-:Y:S01]  /*36af0*/  VIADD R4, R5, UR30 ;  /* 0x0000001e05047c36 */ /* 0x000fe20008000000 */
[----:B------:R-:W0:Y:S04]  /*36b00*/  LDCU UR4, c[0x0][0x39c] ;  /* 0x00007380ff0477ac */ /* 0x000e280008000800 */
[----:B-----5:R-:W-:Y:S02]  /*36b10*/  IADD3 R10, P6, PT, R4, R68, RZ ;  /* 0x00000044040a7210 */ /* 0x020fe40007fde0ff */
[----:B--2---:R-:W-:Y:S02]  /*36b20*/  F2FP.SATFINITE.E5M2.F32.PACK_AB_MERGE_C R14, R31, R30, RZ ;  /* 0x0000001e1f0e723e */ /* 0x004fe400048060ff */
[----:B---3--:R-:W-:-:S03]  /*36b30*/  F2FP.SATFINITE.E5M2.F32.PACK_AB_MERGE_C R13, R29, R28, RZ ;  /* 0x0000001c1d0d723e */ /* 0x008fc600048060ff */
[----:B------:R2:W-:Y:S04]  /*36b40*/  @P4 STG.E.U8 desc[UR24][R8.64], R14 ;  /* 0x0000000e08004986 */ /* 0x0005e8000c101118 */
[----:B------:R3:W-:Y:S01]  /*36b50*/  @P5 STG.E.U8 desc[UR24][R6.64], R13 ;  /* 0x0000000d06005986 */ /* 0x0007e2000c101118 */
[----:B------:R-:W-:Y:S02]  /*36b60*/  IADD3 R20, P5, PT, R5, R70, RZ ;  /* 0x0000004605147210 */ /* 0x000fe40007fbe0ff */
[----:B--2---:R-:W-:Y:S02]  /*36b70*/  IADD3 R8, P4, PT, R4, R0, RZ ;  /* 0x0000000004087210 */ /* 0x004fe40007f9e0ff */
[----:B---3--:R-:W-:Y:S01]  /*36b80*/  SHF.R.S32.HI R6, RZ, 0x1f, R4 ;  /* 0x0000001fff067819 */ /* 0x008fe20000011404 */
[----:B------:R2:W-:Y:S04]  /*36b90*/  STL [R1+0x660], R14 ;  /* 0x0006600e01007387 */ /* 0x0005e80000100800 */
[----:B------:R-:W-:Y:S01]  /*36ba0*/  IMAD.X R9, R6, 0x1, R72, P4 ;  /* 0x0000000106097824 */ /* 0x000fe200020e0648 */
[----:B------:R-:W-:Y:S01]  /*36bb0*/  STL [R1+0x65c], R13 ;  /* 0x00065c0d01007387 */ /* 0x000fe20000100800 */
[----:B------:R-:W-:-:S02]  /*36bc0*/  IMAD.X R21, R12, 0x1, R69, P5 ;  /* 0x000000010c157824 */ /* 0x000fc400028e0645 */
[C---:B------:R-:W-:Y:S01]  /*36bd0*/  VIADD R5, R4.reuse, UR30 ;  /* 0x0000001e04057c36 */ /* 0x040fe20008000000 */
[----:B------:R3:W-:Y:S01]  /*36be0*/  STL.64 [R1+0x648], R8 ;  /* 0x0006480801007387 */ /* 0x0007e20000100a00 */
[----:B--2---:R-:W-:Y:S01]  /*36bf0*/  IADD3 R14, P5, PT, R4, R2, RZ ;  /* 0x00000002040e7210 */ /* 0x004fe20007fbe0ff */
[C---:B------:R-:W-:Y:S02]  /*36c00*/  IMAD.X R11, R6.reuse, 0x1, R3, P6 ;  /* 0x00000001060b7824 */ /* 0x040fe400030e0603 */
[----:B------:R-:W-:Y:S02]  /*36c10*/  SHF.R.S32.HI R7, RZ, 0x1f, R5 ;  /* 0x0000001fff077819 */ /* 0x000fe40000011405 */
[----:B------:R-:W-:Y:S01]  /*36c20*/  IMAD.X R15, R6, 0x1, R71, P5 ;  /* 0x00000001060f7824 */ /* 0x000fe200028e0647 */
[----:B------:R-:W-:Y:S02]  /*36c30*/  IADD3 R28, P5, PT, R5, R0, RZ ;  /* 0x00000000051c7210 */ /* 0x000fe40007fbe0ff */
[----:B---3--:R-:W-:-:S02]  /*36c40*/  IADD3 R8, P4, PT, R4, R70, RZ ;  /* 0x0000004604087210 */ /* 0x008fc40007f9e0ff */
[----:B------:R-:W-:Y:S03]  /*36c50*/  STL.64 [R1+0x640], R14 ;  /* 0x0006400e01007387 */ /* 0x000fe60000100a00 */
[----:B------:R-:W-:Y:S01]  /*36c60*/  IMAD.X R9, R6, 0x1, R69, P4 ;  /* 0x0000000106097824 */ /* 0x000fe200020e0645 */
[----:B------:R-:W-:Y:S01]  /*36c70*/  IADD3 R12, P4, PT, R5, R2, RZ ;  /* 0x00000002050c7210 */ /* 0x000fe20007f9e0ff */
[----:B------:R2:W-:Y:S01]  /*36c80*/  STL.64 [R1+0x638], R10 ;  /* 0x0006380a01007387 */ /* 0x0005e20000100a00 */
[----:B------:R-:W-:Y:S02]  /*36c90*/  IMAD.X R29, R7, 0x1, R72, P5 ;  /* 0x00000001071d7824 */ /* 0x000fe400028e0648 */
[----:B------:R-:W-:Y:S01]  /*36ca0*/  VIADD R4, R5, UR30 ;  /* 0x0000001e05047c36 */ /* 0x000fe20008000000 */
[----:B------:R3:W-:Y:S01]  /*36cb0*/  STL.64 [R1+0x630], R8 ;  /* 0x0006300801007387 */ /* 0x0007e20000100a00 */
[----:B------:R-:W-:-:S03]  /*36cc0*/  IMAD.X R13, R7, 0x1, R71, P4 ;  /* 0x00000001070d7824 */ /* 0x000fc600020e0647 */
[----:B------:R-:W-:Y:S01]  /*36cd0*/  STL.64 [R1+0xdb8], R28 ;  /* 0x000db81c01007387 */ /* 0x000fe20000100a00 */
[----:B--2---:R-:W-:-:S03]  /*36ce0*/  IADD3 R10, P6, PT, R5, R68, RZ ;  /* 0x00000044050a7210 */ /* 0x004fc60007fde0ff */
[----:B------:R2:W-:Y:S01]  /*36cf0*/  STL.64 [R1+0x620], R12 ;  /* 0x0006200c01007387 */ /* 0x0005e20000100a00 */
[----:B---3--:R-:W-:Y:S01]  /*36d00*/  IADD3 R8, P5, PT, R5, R70, RZ ;  /* 0x0000004605087210 */ /* 0x008fe20007fbe0ff */
[----:B------:R-:W-:Y:S01]  /*36d10*/  IMAD.X R11, R7, 0x1, R3, P6 ;  /* 0x00000001070b7824 */ /* 0x000fe200030e0603 */
[----:B------:R-:W-:-:S03]  /*36d20*/  SHF.R.S32.HI R6, RZ, 0x1f, R4 ;  /* 0x0000001fff067819 */ /* 0x000fc60000011404 */
[----:B------:R-:W-:Y:S01]  /*36d30*/  IMAD.X R9, R7, 0x1, R69, P5 ;  /* 0x0000000107097824 */ /* 0x000fe200028e0645 */
[----:B--2---:R-:W-:Y:S01]  /*36d40*/  IADD3 R12, P4, PT, R4, R0, RZ ;  /* 0x00000000040c7210 */ /* 0x004fe20007f9e0ff */
[----:B------:R2:W-:Y:S04]  /*36d50*/  STL.64 [R1+0x618], R10 ;  /* 0x0006180a01007387 */ /* 0x0005e80000100a00 */
[----:B------:R-:W-:Y:S01]  /*36d60*/  IMAD.X R13, R6, 0x1, R72, P4 ;  /* 0x00000001060d7824 */ /* 0x000fe200020e0648 */
[----:B------:R3:W-:Y:S01]  /*36d70*/  STL.64 [R1+0x610], R8 ;  /* 0x0006100801007387 */ /* 0x0007e20000100a00 */
[C---:B------:R-:W-:Y:S02]  /*36d80*/  IADD3 R30, P4, PT, R4.reuse, R70, RZ ;  /* 0x00000046041e7210 */ /* 0x040fe40007f9e0ff */
[----:B--2---:R-:W-:-:S03]  /*36d90*/  IADD3 R10, P5, PT, R4, R2, RZ ;  /* 0x00000002040a7210 */ /* 0x004fc60007fbe0ff */
[----:B------:R-:W-:Y:S01]  /*36da0*/  IMAD.X R31, R6, 0x1, R69, P4 ;  /* 0x00000001061f7824 */ /* 0x000fe200020e0645 */
[----:B---3--:R-:W-:Y:S01]  /*36db0*/  IADD3 R8, P6, PT, R4, R68, RZ ;  /* 0x0000004404087210 */ /* 0x008fe20007fde0ff */
[----:B------:R-:W-:Y:S02]  /*36dc0*/  IMAD.X R11, R6, 0x1, R71, P5 ;  /* 0x00000001060b7824 */ /* 0x000fe400028e0647 */
[----:B------:R-:W-:Y:S02]  /*36dd0*/  VIADD R5, R4, UR30 ;  /* 0x0000001e04057c36 */ /* 0x000fe40008000000 */
[----:B------:R-:W-:Y:S01]  /*36de0*/  IMAD.X R9, R6, 0x1, R3, P6 ;  /* 0x0000000106097824 */ /* 0x000fe200030e0603 */
[----:B------:R-:W-:Y:S02]  /*36df0*/  STL.64 [R1+0x608], R12 ;  /* 0x0006080c01007387 */ /* 0x000fe40000100a00 */
[----:B------:R-:W-:Y:S02]  /*36e00*/  SHF.R.S32.HI R7, RZ, 0x1f, R5 ;  /* 0x0000001fff077819 */ /* 0x000fe40000011405 */
[----:B------:R2:W-:Y:S04]  /*36e10*/  STL.64 [R1+0x600], R10 ;  /* 0x0006000a01007387 */ /* 0x0005e80000100a00 */
[----:B------:R-:W-:Y:S04]  /*36e20*/  STL.64 [R1+0xda8], R30 ;  /* 0x000da81e01007387 */ /* 0x000fe80000100a00 */
[----:B------:R3:W-:Y:S01]  /*36e30*/  STL.64 [R1+0x558], R8 ;  /* 0x0005580801007387 */ /* 0x0007e20000100a00 */
[C---:B--2---:R-:W-:Y:S01]  /*36e40*/  IADD3 R10, P5, PT, R5.reuse, R0, RZ ;  /* 0x00000000050a7210 */ /* 0x044fe20007fbe0ff */
[C---:B------:R-:W-:Y:S01]  /*36e50*/  VIADD R4, R5.reuse, UR30 ;  /* 0x0000001e05047c36 */ /* 0x040fe20008000000 */
[----:B------:R-:W-:-:S02]  /*36e60*/  IADD3 R12, P4, PT, R5, R2, RZ ;  /* 0x00000002050c7210 */ /* 0x000fc40007f9e0ff */
[----:B---3--:R-:W-:Y:S01]  /*36e70*/  IADD3 R8, P6, PT, R5, R68, RZ ;  /* 0x0000004405087210 */ /* 0x008fe20007fde0ff */
[----:B------:R-:W-:-:S04]  /*36e80*/  IMAD.X R11, R7, 0x1, R72, P5 ;  /* 0x00000001070b7824 */ /* 0x000fc800028e0648 */
[C---:B------:R-:W-:Y:S01]  /*36e90*/  IMAD.X R9, R7.reuse, 0x1, R3, P6 ;  /* 0x0000000107097824 */ /* 0x040fe200030e0603 */
[----:B------:R2:W-:Y:S01]  /*36ea0*/  STL.64 [R1+0x548], R10 ;  /* 0x0005480a01007387 */ /* 0x0005e20000100a00 */
[----:B------:R-:W-:Y:S01]  /*36eb0*/  IMAD.X R13, R7, 0x1, R71, P4 ;  /* 0x00000001070d7824 */ /* 0x000fe200020e0647 */
[----:B------:R-:W-:Y:S02]  /*36ec0*/  SHF.R.S32.HI R6, RZ, 0x1f, R4 ;  /* 0x0000001fff067819 */ /* 0x000fe40000011404 */
[----:B------:R3:W-:Y:S01]  /*36ed0*/  STL.64 [R1+0x538], R8 ;  /* 0x0005380801007387 */ /* 0x0007e20000100a00 */
[----:B--2---:R-:W-:Y:S02]  /*36ee0*/  IADD3 R10, P5, PT, R5, R70, RZ ;  /* 0x00000046050a7210 */ /* 0x004fe40007fbe0ff */
[----:B---3--:R-:W-:-:S03]  /*36ef0*/  IADD3 R8, P4, PT, R4, R0, RZ ;  /* 0x0000000004087210 */ /* 0x008fc60007f9e0ff */
[----:B------:R-:W-:Y:S01]  /*36f00*/  IMAD.X R11, R7, 0x1, R69, P5 ;  /* 0x00000001070b7824 */ /* 0x000fe200028e0645 */
[----:B------:R2:W-:Y:S01]  /*36f10*/  STL.64 [R1+0x540], R12 ;  /* 0x0005400c01007387 */ /* 0x0005e20000100a00 */
[----:B------:R-:W-:-:S03]  /*36f20*/  IMAD.X R9, R6, 0x1, R72, P4 ;  /* 0x0000000106097824 */ /* 0x000fc600020e0648 */
[----:B------:R3:W-:Y:S04]  /*36f30*/  STL.64 [R1+0x530], R10 ;  /* 0x0005300a01007387 */ /* 0x0007e80000100a00 */
[----:B------:R5:W-:Y:S01]  /*36f40*/  STL.64 [R1+0x528], R8 ;  /* 0x0005280801007387 */ /* 0x000be20000100a00 */
[C---:B--2---:R-:W-:Y:S02]  /*36f50*/  IADD3 R12, P5, PT, R4.reuse, R2, RZ ;  /* 0x00000002040c7210 */ /* 0x044fe40007fbe0ff */
[----:B---3--:R-:W-:-:S03]  /*36f60*/  IADD3 R10, P6, PT, R4, R68, RZ ;  /* 0x00000044040a7210 */ /* 0x008fc60007fde0ff */
[----:B------:R-:W-:Y:S01]  /*36f70*/  IMAD.X R13, R6, 0x1, R71, P5 ;  /* 0x00000001060d7824 */ /* 0x000fe200028e0647 */
[----:B-----5:R-:W-:Y:S01]  /*36f80*/  IADD3 R8, P4, PT, R4, R70, RZ ;  /* 0x0000004604087210 */ /* 0x020fe20007f9e0ff */
[----:B------:R-:W-:Y:S02]  /*36f90*/  IMAD.X R11, R6, 0x1, R3, P6 ;  /* 0x00000001060b7824 */ /* 0x000fe400030e0603 */
[----:B------:R-:W-:Y:S02]  /*36fa0*/  VIADD R5, R4, UR30 ;  /* 0x0000001e04057c36 */ /* 0x000fe40008000000 */
[----:B------:R-:W-:Y:S01]  /*36fb0*/  IMAD.X R9, R6, 0x1, R69, P4 ;  /* 0x0000000106097824 */ /* 0x000fe200020e0645 */
[----:B------:R2:W-:Y:S02]  /*36fc0*/  STL.64 [R1+0x520], R12 ;  /* 0x0005200c01007387 */ /* 0x0005e40000100a00 */
[----:B------:R-:W-:Y:S02]  /*36fd0*/  SHF.R.S32.HI R7, RZ, 0x1f, R5 ;  /* 0x0000001fff077819 */ /* 0x000fe40000011405 */
[----:B------:R-:W-:Y:S01]  /*36fe0*/  STL.64 [R1+0x518], R10 ;  /* 0x0005180a01007387 */ /* 0x000fe20000100a00 */
[----:B------:R-:W-:-:S03]  /*36ff0*/  IADD3 R32, P5, PT, R5, R0, RZ ;  /* 0x0000000005207210 */ /* 0x000fc60007fbe0ff */
[----:B------:R3:W-:Y:S02]  /*37000*/  STL.64 [R1+0x510], R8 ;  /* 0x0005100801007387 */ /* 0x0007e40000100a00 */
[----:B------:R-:W-:Y:S01]  /*37010*/  IMAD.X R33, R7, 0x1, R72, P5 ;  /* 0x0000000107217824 */ /* 0x000fe200028e0648 */
[C---:B--2---:R-:W-:Y:S01]  /*37020*/  IADD3 R12, P4, PT, R5.reuse, R2, RZ ;  /* 0x00000002050c7210 */ /* 0x044fe20007f9e0ff */
[C---:B------:R-:W-:Y:S01]  /*37030*/  VIADD R4, R5.reuse, UR30 ;  /* 0x0000001e05047c36 */ /* 0x040fe20008000000 */
[----:B---3--:R-:W-:Y:S02]  /*37040*/  IADD3 R8, P6, PT, R5, R68, RZ ;  /* 0x0000004405087210 */ /* 0x008fe40007fde0ff */
[----:B------:R-:W-:Y:S03]  /*37050*/  STL.64 [R1+0xd98], R32 ;  /* 0x000d982001007387 */ /* 0x000fe60000100a00 */
[----:B------:R-:W-:Y:S01]  /*37060*/  IMAD.X R9, R7, 0x1, R3, P6 ;  /* 0x0000000107097824 */ /* 0x000fe200030e0603 */
[----:B------:R-:W-:Y:S01]  /*37070*/  IADD3 R10, P5, PT, R5, R70, RZ ;  /* 0x00000046050a7210 */ /* 0x000fe20007fbe0ff */
[----:B------:R-:W-:Y:S01]  /*37080*/  IMAD.X R13, R7, 0x1, R71, P4 ;  /* 0x00000001070d7824 */ /* 0x000fe200020e0647 */
[----:B------:R-:W-:-:S02]  /*37090*/  SHF.R.S32.HI R6, RZ, 0x1f, R4 ;  /* 0x0000001fff067819 */ /* 0x000fc40000011404 */
[----:B------:R2:W-:Y:S01]  /*370a0*/  STL.64 [R1+0x4f8], R8 ;  /* 0x0004f80801007387 */ /* 0x0005e20000100a00 */
[----:B------:R-:W-:-:S03]  /*370b0*/  IMAD.X R11, R7, 0x1, R69, P5 ;  /* 0x00000001070b7824 */ /* 0x000fc600028e0645 */
[----:B------:R3:W-:Y:S01]  /*370c0*/  STL.64 [R1+0x500], R12 ;  /* 0x0005000c01007387 */ /* 0x0007e20000100a00 */
[----:B--2---:R-:W-:-:S03]  /*370d0*/  IADD3 R8, P4, PT, R4, R0, RZ ;  /* 0x0000000004087210 */ /* 0x004fc60007f9e0ff */
[----:B------:R2:W-:Y:S02]  /*370e0*/  STL.64 [R1+0x4f0], R10 ;  /* 0x0004f00a01007387 */ /* 0x0005e40000100a00 */
[----:B------:R-:W-:Y:S01]  /*370f0*/  IMAD.X R9, R6, 0x1, R72, P4 ;  /* 0x0000000106097824 */ /* 0x000fe200020e0648 */
[----:B---3--:R-:W-:-:S04]  /*37100*/  IADD3 R12, P5, PT, R4, R2, RZ ;  /* 0x00000002040c7210 */ /* 0x008fc80007fbe0ff */
[----:B------:R3:W-:Y:S01]  /*37110*/  STL.64 [R1+0x4e8], R8 ;  /* 0x0004e80801007387 */ /* 0x0007e20000100a00 */
[----:B--2---:R-:W-:Y:S01]  /*37120*/  IADD3 R10, P6, PT, R4, R68, RZ ;  /* 0x00000044040a7210 */ /* 0x004fe20007fde0ff */
[----:B------:R-:W-:Y:S02]  /*37130*/  IMAD.X R13, R6, 0x1, R71, P5 ;  /* 0x00000001060d7824 */ /* 0x000fe400028e0647 */
[----:B------:R-:W-:Y:S02]  /*37140*/  VIADD R5, R4, UR30 ;  /* 0x0000001e04057c36 */ /* 0x000fe40008000000 */
[----:B------:R-:W-:Y:S01]  /*37150*/  IMAD.X R11, R6, 0x1, R3, P6 ;  /* 0x00000001060b7824 */ /* 0x000fe200030e0603 */
[----:B---3--:R-:W-:Y:S01]  /*37160*/  IADD3 R8, P4, PT, R4, R70, RZ ;  /* 0x0000004604087210 */ /* 0x008fe20007f9e0ff */
[----:B------:R2:W-:Y:S04]  /*37170*/  STL.64 [R1+0x4e0], R12 ;  /* 0x0004e00c01007387 */ /* 0x0005e80000100a00 */
[----:B------:R-:W-:Y:S01]  /*37180*/  IMAD.X R9, R6, 0x1, R69, P4 ;  /* 0x0000000106097824 */ /* 0x000fe200020e0645 */
[----:B------:R-:W-:Y:S01]  /*37190*/  STL.64 [R1+0x4d8], R10 ;  /* 0x0004d80a01007387 */ /* 0x000fe20000100a00 */
[----:B------:R-:W-:-:S02]  /*371a0*/  SHF.R.S32.HI R7, RZ, 0x1f, R5 ;  /* 0x0000001fff077819 */ /* 0x000fc40000011405 */
[C---:B------:R-:W-:Y:S01]  /*371b0*/  IADD3 R34, P5, PT, R5.reuse, R0, RZ ;  /* 0x0000000005227210 */ /* 0x040fe20007fbe0ff */
[----:B------:R3:W-:Y:S01]  /*371c0*/  STL.64 [R1+0x4d0], R8 ;  /* 0x0004d00801007387 */ /* 0x0007e20000100a00 */
[C---:B------:R-:W-:Y:S01]  /*371d0*/  VIADD R4, R5.reuse, UR30 ;  /* 0x0000001e05047c36 */ /* 0x040fe20008000000 */
[----:B--2---:R-:W-:Y:S02]  /*371e0*/  IADD3 R12, P4, PT, R5, R2, RZ ;  /* 0x00000002050c7210 */ /* 0x004fe40007f9e0ff */
[----:B------:R-:W-:Y:S01]  /*371f0*/  IMAD.X R35, R7, 0x1, R72, P5 ;  /* 0x0000000107237824 */ /* 0x000fe200028e0648 */
[----:B---3--:R-:W-:-:S04]  /*37200*/  IADD3 R8, P6, PT, R5, R68, RZ ;  /* 0x0000004405087210 */ /* 0x008fc80007fde0ff */
[----:B------:R-:W-:Y:S01]  /*37210*/  STL.64 [R1+0xd80], R34 ;  /* 0x000d802201007387 */ /* 0x000fe20000100a00 */
[----:B------:R-:W-:Y:S01]  /*37220*/  IMAD.X R9, R7, 0x1, R3, P6 ;  /* 0x0000000107097824 */ /* 0x000fe200030e0603 */
[----:B------:R-:W-:Y:S01]  /*37230*/  IADD3 R10, P5, PT, R5, R70, RZ ;  /* 0x00000046050a7210 */ /* 0x000fe20007fbe0ff */
[C---:B------:R-:W-:Y:S01]  /*37240*/  IMAD.X R13, R7.reuse, 0x1, R71, P4 ;  /* 0x00000001070d7824 */ /* 0x040fe200020e0647 */
[----:B------:R-:W-:Y:S02]  /*37250*/  SHF.R.S32.HI R6, RZ, 0x1f, R4 ;  /* 0x0000001fff067819 */ /* 0x000fe40000011404 */
        /* <DEDUP_REMOVED lines=22> */
[----:B---3--:R-:W-:Y:S01]  /*373c0*/  IADD3 R8, P6, PT, R5, R68, RZ ;  /* 0x0000004405087210 */ /* 0x008fe20007fde0ff */
[----:B------:R-:W-:Y:S04]  /*373d0*/  STL [R1+0xd88], R36 ;  /* 0x000d882401007387 */ /* 0x000fe80000100800 */
[----:B------:R-:W-:Y:S01]  /*373e0*/  IMAD.X R9, R7, 0x1, R3, P6 ;  /* 0x0000000107097824 */ /* 0x000fe200030e0603 */
[----:B------:R-:W-:Y:S01]  /*373f0*/  STL [R1+0xd70], R37 ;  /* 0x000d702501007387 */ /* 0x000fe20000100800 */
[----:B------:R-:W-:Y:S01]  /*37400*/  IADD3 R10, P5, PT, R5, R70, RZ ;  /* 0x00000046050a7210 */ /* 0x000fe20007fbe0ff */
[C---:B------:R-:W-:Y:S01]  /*37410*/  IMAD.X R13, R7.reuse, 0x1, R71, P4 ;  /* 0x00000001070d7824 */ /* 0x040fe200020e0647 */
[----:B------:R-:W-:Y:S01]  /*37420*/  SHF.R.S32.HI R6, RZ, 0x1f, R4 ;  /* 0x0000001fff067819 */ /* 0x000fe20000011404 */
[----:B------:R2:W-:Y:S02]  /*37430*/  STL.64 [R1+0x478], R8 ;  /* 0x0004780801007387 */ /* 0x0005e40000100a00 */
[----:B------:R-:W-:-:S02]  /*37440*/  IMAD.X R11, R7, 0x1, R69, P5 ;  /* 0x00000001070b7824 */ /* 0x000fc400028e0645 */
        /* <DEDUP_REMOVED lines=32> */
[C---:B---3--:R-:W-:Y:S01]  /*37650*/  IADD3 R12, P5, PT, R4.reuse, R2, RZ ;  /* 0x00000002040c7210 */ /* 0x048fe20007fbe0ff */
[----:B------:R-:W-:-:S03]  /*37660*/  VIADD R5, R4, UR30 ;  /* 0x0000001e04057c36 */ /* 0x000fc60008000000 */
[----:B------:R3:W-:Y:S01]  /*37670*/  STL.64 [R1+0x428], R8 ;  /* 0x0004280801007387 */ /* 0x0007e20000100a00 */
[----:B--2---:R-:W-:Y:S01]  /*37680*/  IADD3 R10, P6, PT, R4, R68, RZ ;  /* 0x00000044040a7210 */ /* 0x004fe20007fde0ff */
[C---:B------:R-:W-:Y:S01]  /*37690*/  IMAD.X R13, R6.reuse, 0x1, R71, P5 ;  /* 0x00000001060d7824 */ /* 0x040fe200028e0647 */
[----:B------:R-:W-:Y:S02]  /*376a0*/  SHF.R.S32.HI R7, RZ, 0x1f, R5 ;  /* 0x0000001fff077819 */ /* 0x000fe40000011405 */
[----:B------:R-:W-:Y:S01]  /*376b0*/  IADD3 R40, P5, PT, R5, R0, RZ ;  /* 0x0000000005287210 */ /* 0x000fe20007fbe0ff */
[----:B------:R-:W-:Y:S01]  /*376c0*/  IMAD.X R11, R6, 0x1, R3, P6 ;  /* 0x00000001060b7824 */ /* 0x000fe200030e0603 */
[----:B---3--:R-:W-:Y:S01]  /*376d0*/  IADD3 R8, P4, PT, R4, R70, RZ ;  /* 0x0000004604087210 */ /* 0x008fe20007f9e0ff */
[----:B------:R2:W-:Y:S04]  /*376e0*/  STL.64 [R1+0x420], R12 ;  /* 0x0004200c01007387 */ /* 0x0005e80000100a00 */
[----:B------:R-:W-:Y:S01]  /*376f0*/  IMAD.X R9, R6, 0x1, R69, P4 ;  /* 0x0000000106097824 */ /* 0x000fe200020e0645 */
[----:B------:R3:W-:Y:S01]  /*37700*/  STL.64 [R1+0x418], R10 ;  /* 0x0004180a01007387 */ /* 0x0007e20000100a00 */
[----:B------:R-:W-:-:S03]  /*37710*/  IMAD.X R41, R7, 0x1, R72, P5 ;  /* 0x0000000107297824 */ /* 0x000fc600028e0648 */
[----:B------:R5:W-:Y:S01]  /*37720*/  STL.64 [R1+0x410], R8 ;  /* 0x0004100801007387 */ /* 0x000be20000100a00 */
[C---:B--2---:R-:W-:Y:S02]  /*37730*/  IADD3 R12, P6, PT, R5.reuse, R2, RZ ;  /* 0x00000002050c7210 */ /* 0x044fe40007fde0ff */
[----:B---3--:R-:W-:-:S03]  /*37740*/  IADD3 R10, P4, PT, R5, R68, RZ ;  /* 0x00000044050a7210 */ /* 0x008fc60007f9e0ff */
[----:B------:R-:W-:Y:S01]  /*37750*/  IMAD.X R13, R7, 0x1, R71, P6 ;  /* 0x00000001070d7824 */ /* 0x000fe200030e0647 */
[----:B-----5:R-:W-:Y:S01]  /*37760*/  IADD3 R8, P5, PT, R5, R70, RZ ;  /* 0x0000004605087210 */ /* 0x020fe20007fbe0ff */
[----:B------:R-:W-:Y:S01]  /*37770*/  IMAD.X R11, R7, 0x1, R3, P4 ;  /* 0x00000001070b7824 */ /* 0x000fe200020e0603 */
[----:B------:R-:W-:Y:S01]  /*37780*/  STL [R1+0xd60], R40 ;  /* 0x000d602801007387 */ /* 0x000fe20000100800 */
[----:B------:R-:W-:Y:S02]  /*37790*/  VIADD R4, R5, UR30 ;  /* 0x0000001e05047c36 */ /* 0x000fe40008000000 */
[----:B------:R-:W-:Y:S01]  /*377a0*/  IMAD.X R9, R7, 0x1, R69, P5 ;  /* 0x0000000107097824 */ /* 0x000fe200028e0645 */
[----:B------:R-:W-:Y:S02]  /*377b0*/  STL [R1+0xd48], R41 ;  /* 0x000d482901007387 */ /* 0x000fe40000100800 */
[----:B------:R-:W-:Y:S02]  /*377c0*/  SHF.R.S32.HI R6, RZ, 0x1f, R4 ;  /* 0x0000001fff067819 */ /* 0x000fe40000011404 */
[----:B------:R2:W-:Y:S04]  /*377d0*/  STL.64 [R1+0x400], R12 ;  /* 0x0004000c01007387 */ /* 0x0005e80000100a00 */
[----:B------:R-:W-:Y:S04]  /*377e0*/  STL.64 [R1+0x358], R10 ;  /* 0x0003580a01007387 */ /* 0x000fe80000100a00 */
[----:B------:R3:W-:Y:S01]  /*377f0*/  STL.64 [R1+0x350], R8 ;  /* 0x0003500801007387 */ /* 0x0007e20000100a00 */
[C---:B--2---:R-:W-:Y:S01]  /*37800*/  IADD3 R12, P4, PT, R4.reuse, R0, RZ ;  /* 0x00000000040c7210 */ /* 0x044fe20007f9e0ff */
[C---:B------:R-:W-:Y:S01]  /*37810*/  VIADD R5, R4.reuse, UR30 ;  /* 0x0000001e04057c36 */ /* 0x040fe20008000000 */
[----:B---3--:R-:W-:-:S03]  /*37820*/  IADD3 R8, P5, PT, R4, R68, RZ ;  /* 0x0000004404087210 */ /* 0x008fc60007fbe0ff */
[C---:B------:R-:W-:Y:S02]  /*37830*/  IMAD.X R13, R6.reuse, 0x1, R72, P4 ;  /* 0x00000001060d7824 */ /* 0x040fe400020e0648 */
[----:B------:R-:W-:-:S03]  /*37840*/  IMAD.X R9, R6, 0x1, R3, P5 ;  /* 0x0000000106097824 */ /* 0x000fc600028e0603 */
[----:B------:R-:W-:Y:S01]  /*37850*/  STL.64 [R1+0x348], R12 ;  /* 0x0003480c01007387 */ /* 0x000fe20000100a00 */
[C---:B------:R-:W-:Y:S02]  /*37860*/  IADD3 R10, P6, PT, R4.reuse, R2, RZ ;  /* 0x00000002040a7210 */ /* 0x040fe40007fde0ff */
[----:B------:R-:W-:Y:S01]  /*37870*/  SHF.R.S32.HI R7, RZ, 0x1f, R5 ;  /* 0x0000001fff077819 */ /* 0x000fe20000011405 */
[----:B------:R2:W-:Y:S01]  /*37880*/  STL.64 [R1+0x338], R8 ;  /* 0x0003380801007387 */ /* 0x0005e20000100a00 */
[----:B------:R-:W-:Y:S01]  /*37890*/  IADD3 R42, P4, PT, R4, R70, RZ ;  /* 0x00000046042a7210 */ /* 0x000fe20007f9e0ff */
[----:B------:R-:W-:Y:S01]  /*378a0*/  IMAD.X R11, R6, 0x1, R71, P6 ;  /* 0x00000001060b7824 */ /* 0x000fe200030e0647 */
[----:B--2---:R-:W-:-:S04]  /*378b0*/  IADD3 R8, P5, PT, R5, R0, RZ ;  /* 0x0000000005087210 */ /* 0x004fc80007fbe0ff */
[----:B------:R2:W-:Y:S01]  /*378c0*/  STL.64 [R1+0x340], R10 ;  /* 0x0003400a01007387 */ /* 0x0005e20000100a00 */
[----:B------:R-:W-:Y:S01]  /*378d0*/  IMAD.X R9, R7, 0x1, R72, P5 ;  /* 0x0000000107097824 */ /* 0x000fe200028e0648 */
[----:B------:R-:W-:Y:S01]  /*378e0*/  IADD3 R12, P6, PT, R5, R2, RZ ;  /* 0x00000002050c7210 */ /* 0x000fe20007fde0ff */
[----:B------:R-:W-:-:S03]  /*378f0*/  IMAD.X R43, R6, 0x1, R69, P4 ;  /* 0x00000001062b7824 */ /* 0x000fc600020e0645 */
        /* <DEDUP_REMOVED lines=8> */
[----:B------:R-:W-:Y:S01]  /*37980*/  SHF.R.S32.HI R6, RZ, 0x1f, R4 ;  /* 0x0000001fff067819 */ /* 0x000fe20000011404 */
[----:B------:R3:W-:Y:S04]  /*37990*/  STL.64 [R1+0x318], R10 ;  /* 0x0003180a01007387 */ /* 0x0007e80000100a00 */
[----:B------:R5:W-:Y:S01]  /*379a0*/  STL.64 [R1+0x310], R8 ;  /* 0x0003100801007387 */ /* 0x000be20000100a00 */
[----:B--2---:R-:W-:-:S02]  /*379b0*/  IADD3 R12, P4, PT, R4, R0, RZ ;  /* 0x00000000040c7210 */ /* 0x004fc40007f9e0ff */
[----:B---3--:R-:W-:-:S03]  /*379c0*/  IADD3 R10, P6, PT, R4, R2, RZ ;  /* 0x00000002040a7210 */ /* 0x008fc60007fde0ff */
[----:B------:R-:W-:Y:S01]  /*379d0*/  IMAD.X R13, R6, 0x1, R72, P4 ;  /* 0x00000001060d7824 */ /* 0x000fe200020e0648 */
[----:B-----5:R-:W-:Y:S01]  /*379e0*/  IADD3 R8, P5, PT, R4, R68, RZ ;  /* 0x0000004404087210 */ /* 0x020fe20007fbe0ff */
[----:B------:R-:W-:Y:S01]  /*379f0*/  IMAD.X R11, R6, 0x1, R71, P6 ;  /* 0x00000001060b7824 */ /* 0x000fe200030e0647 */
[C---:B------:R-:W-:Y:S01]  /*37a00*/  IADD3 R44, P4, PT, R4.reuse, R70, RZ ;  /* 0x00000046042c7210 */ /* 0x040fe20007f9e0ff */
[----:B------:R-:W-:Y:S02]  /*37a10*/  VIADD R5, R4, UR30 ;  /* 0x0000001e04057c36 */ /* 0x000fe40008000000 */
[C---:B------:R-:W-:Y:S01]  /*37a20*/  IMAD.X R9, R6.reuse, 0x1, R3, P5 ;  /* 0x0000000106097824 */ /* 0x040fe200028e0603 */
[----:B------:R-:W-:Y:S01]  /*37a30*/  STL.64 [R1+0x308], R12 ;  /* 0x0003080c01007387 */ /* 0x000fe20000100a00 */
[----:B------:R-:W-:Y:S01]  /*37a40*/  IMAD.X R45, R6, 0x1, R69, P4 ;  /* 0x00000001062d7824 */ /* 0x000fe200020e0645 */
[----:B------:R-:W-:Y:S02]  /*37a50*/  SHF.R.S32.HI R7, RZ, 0x1f, R5 ;  /* 0x0000001fff077819 */ /* 0x000fe40000011405 */
[----:B------:R2:W-:Y:S04]  /*37a60*/  STL.64 [R1+0x300], R10 ;  /* 0x0003000a01007387 */ /* 0x0005e80000100a00 */
[----:B------:R3:W-:Y:S01]  /*37a70*/  STL.64 [R1+0x2f8], R8 ;  /* 0x0002f80801007387 */ /* 0x0007e20000100a00 */
[C---:B------:R-:W-:Y:S01]  /*37a80*/  VIADD R4, R5.reuse, UR30 ;  /* 0x0000001e05047c36 */ /* 0x040fe20008000000 */
[----:B--2---:R-:W-:-:S02]  /*37a90*/  IADD3 R10, P5, PT, R5, R0, RZ ;  /* 0x00000000050a7210 */ /* 0x004fc40007fbe0ff */
[----:B---3--:R-:W-:-:S03]  /*37aa0*/  IADD3 R8, P4, PT, R5, R68, RZ ;  /* 0x0000004405087210 */ /* 0x008fc60007f9e0ff */
[C---:B------:R-:W-:Y:S02]  /*37ab0*/  IMAD.X R11, R7.reuse, 0x1, R72, P5 ;  /* 0x00000001070b7824 */ /* 0x040fe400028e0648 */
[----:B------:R-:W-:Y:S01]  /*37ac0*/  IMAD.X R9, R7, 0x1, R3, P4 ;  /* 0x0000000107097824 */ /* 0x000fe200020e0603 */
[----:B------:R-:W-:Y:S02]  /*37ad0*/  IADD3 R12, P6, PT, R5, R2, RZ ;  /* 0x00000002050c7210 */ /* 0x000fe40007fde0ff */
[----:B------:R2:W-:Y:S01]  /*37ae0*/  STL.64 [R1+0x2e8], R10 ;  /* 0x0002e80a01007387 */ /* 0x0005e20000100a00 */
[----:B------:R-:W-:-:S03]  /*37af0*/  SHF.R.S32.HI R6, RZ, 0x1f, R4 ;  /* 0x0000001fff067819 */ /* 0x000fc60000011404 */
[----:B------:R3:W-:Y:S01]  /*37b00*/  STL.64 [R1+0x2d8], R8 ;  /* 0x0002d80801007387 */ /* 0x0007e20000100a00 */
[----:B------:R-:W-:Y:S01]  /*37b10*/  IMAD.X R13, R7, 0x1, R71, P6 ;  /* 0x00000001070d7824 */ /* 0x000fe200030e0647 */
[----:B--2---:R-:W-:Y:S02]  /*37b20*/  IADD3 R10, P5, PT, R5, R70, RZ ;  /* 0x00000046050a7210 */ /* 0x004fe40007fbe0ff */
[----:B---3--:R-:W-:-:S03]  /*37b30*/  IADD3 R8, P4, PT, R4, R0, RZ ;  /* 0x0000000004087210 */ /* 0x008fc60007f9e0ff */
[----:B------:R-:W-:Y:S01]  /*37b40*/  IMAD.X R11, R7, 0x1, R69, P5 ;  /* 0x00000001070b7824 */ /* 0x000fe200028e0645 */
[----:B------:R2:W-:Y:S01]  /*37b50*/  STL.64 [R1+0x2e0], R12 ;  /* 0x0002e00c01007387 */ /* 0x0005e20000100a00 */
[----:B------:R-:W-:-:S03]  /*37b60*/  IMAD.X R9, R6, 0x1, R72, P4 ;  /* 0x0000000106097824 */ /* 0x000fc600020e0648 */
[----:B------:R3:W-:Y:S01]  /*37b70*/  STL.64 [R1+0x2d0], R10 ;  /* 0x0002d00a01007387 */ /* 0x0007e20000100a00 */
[----:B------:R-:W-:-:S03]  /*37b80*/  VIADD R5, R4, UR30 ;  /* 0x0000001e04057c36 */ /* 0x000fc60008000000 */
[----:B------:R5:W-:Y:S01]  /*37b90*/  STL.64 [R1+0x2c8], R8 ;  /* 0x0002c80801007387 */ /* 0x000be20000100a00 */
[C---:B--2---:R-:W-:Y:S02]  /*37ba0*/  IADD3 R12, P6, PT, R4.reuse, R2, RZ ;  /* 0x00000002040c7210 */ /* 0x044fe40007fde0ff */
[----:B---3--:R-:W-:-:S03]  /*37bb0*/  IADD3 R10, P5, PT, R4, R68, RZ ;  /* 0x00000044040a7210 */ /* 0x008fc60007fbe0ff */
[----:B------:R-:W-:Y:S01]  /*37bc0*/  IMAD.X R13, R6, 0x1, R71, P6 ;  /* 0x00000001060d7824 */ /* 0x000fe200030e0647 */
[----:B-----5:R-:W-:Y:S01]  /*37bd0*/  IADD3 R8, P4, PT, R4, R70, RZ ;  /* 0x0000004604087210 */ /* 0x020fe20007f9e0ff */
[----:B------:R-:W-:Y:S01]  /*37be0*/  IMAD.X R11, R6, 0x1, R3, P5 ;  /* 0x00000001060b7824 */ /* 0x000fe200028e0603 */
[----:B------:R-:W-:-:S03]  /*37bf0*/  SHF.R.S32.HI R7, RZ, 0x1f, R5 ;  /* 0x0000001fff077819 */ /* 0x000fc60000011405 */
[----:B------:R-:W-:Y:S01]  /*37c00*/  IMAD.X R9, R6, 0x1, R69, P4 ;  /* 0x0000000106097824 */ /* 0x000fe200020e0645 */
[----:B------:R-:W-:Y:S01]  /*37c10*/  IADD3 R46, P5, PT, R5, R0, RZ ;  /* 0x00000000052e7210 */ /* 0x000fe20007fbe0ff */
[----:B------:R2:W-:Y:S04]  /*37c20*/  STL.64 [R1+0x2c0], R12 ;  /* 0x0002c00c01007387 */ /* 0x0005e80000100a00 */
[----:B------:R3:W-:Y:S01]  /*37c30*/  STL.64 [R1+0x2b8], R10 ;  /* 0x0002b80a01007387 */ /* 0x0007e20000100a00 */
[----:B------:R-:W-:-:S03]  /*37c40*/  IMAD.X R47, R7, 0x1, R72, P5 ;  /* 0x00000001072f7824 */ /* 0x000fc600028e0648 */
[----:B------:R5:W-:Y:S01]  /*37c50*/  STL.64 [R1+0x2b0], R8 ;  /* 0x0002b00801007387 */ /* 0x000be20000100a00 */
[C---:B--2---:R-:W-:Y:S02]  /*37c60*/  IADD3 R12, P6, PT, R5.reuse, R2, RZ ;  /* 0x00000002050c7210 */ /* 0x044fe40007fde0ff */
[C---:B---3--:R-:W-:Y:S02]  /*37c70*/  IADD3 R10, P5, PT, R5.reuse, R70, RZ ;  /* 0x00000046050a7210 */ /* 0x048fe40007fbe0ff */
[----:B-----5:R-:W-:Y:S01]  /*37c80*/  IADD3 R8, P4, PT, R5, R68, RZ ;  /* 0x0000004405087210 */ /* 0x020fe20007f9e0ff */
[----:B------:R-:W-:Y:S02]  /*37c90*/  IMAD.X R13, R7, 0x1, R71, P6 ;  /* 0x00000001070d7824 */ /* 0x000fe400030e0647 */
[----:B------:R-:W-:Y:S02]  /*37ca0*/  VIADD R4, R5, UR30 ;  /* 0x0000001e05047c36 */ /* 0x000fe40008000000 */
[----:B------:R-:W-:-:S02]  /*37cb0*/  IMAD.X R9, R7, 0x1, R3, P4 ;  /* 0x0000000107097824 */ /* 0x000fc400020e0603 */
[----:B------:R-:W-:Y:S01]  /*37cc0*/  IMAD.X R11, R7, 0x1, R69, P5 ;  /* 0x00000001070b7824 */ /* 0x000fe200028e0645 */
[----:B------:R-:W-:Y:S02]  /*37cd0*/  SHF.R.S32.HI R6, RZ, 0x1f, R4 ;  /* 0x0000001fff067819 */ /* 0x000fe40000011404 */
[----:B------:R2:W-:Y:S04]  /*37ce0*/  STL.64 [R1+0x298], R8 ;  /* 0x0002980801007387 */ /* 0x0005e80000100a00 */
[----:B------:R-:W-:Y:S04]  /*37cf0*/  STL.64 [R1+0x2a0], R12 ;  /* 0x0002a00c01007387 */ /* 0x000fe80000100a00 */
[----:B------:R3:W-:Y:S01]  /*37d00*/  STL.64 [R1+0x290], R10 ;  /* 0x0002900a01007387 */ /* 0x0007e20000100a00 */
[C---:B--2---:R-:W-:Y:S01]  /*37d10*/  IADD3 R8, P4, PT, R4.reuse, R0, RZ ;  /* 0x0000000004087210 */ /* 0x044fe20007f9e0ff */
[C---:B------:R-:W-:Y:S01]  /*37d20*/  VIADD R5, R4.reuse, UR30 ;  /* 0x0000001e04057c36 */ /* 0x040fe20008000000 */
[----:B---3--:R-:W-:-:S03]  /*37d30*/  IADD3 R10, P5, PT, R4, R68, RZ ;  /* 0x00000044040a7210 */ /* 0x008fc60007fbe0ff */
[----:B------:R-:W-:Y:S01]  /*37d40*/  IMAD.X R9, R6, 0x1, R72, P4 ;  /* 0x0000000106097824 */ /* 0x000fe200020e0648 */
[----:B------:R-:W-:Y:S01]  /*37d50*/  IADD3 R14, P6, PT, R4, R2, RZ ;  /* 0x00000002040e7210 */ /* 0x000fe20007fde0ff */
[----:B------:R-:W-:Y:S01]  /*37d60*/  IMAD.X R11, R6, 0x1, R3, P5 ;  /* 0x00000001060b7824 */ /* 0x000fe200028e0603 */
[----:B------:R-:W-:Y:S02]  /*37d70*/  IADD3 R12, P4, PT, R4, R70, RZ ;  /* 0x00000046040c7210 */ /* 0x000fe40007f9e0ff */
[----:B------:R2:W-:Y:S01]  /*37d80*/  STL.64 [R1+0x288], R8 ;  /* 0x0002880801007387 */ /* 0x0005e20000100a00 */
[----:B------:R-:W-:-:S03]  /*37d90*/  IMAD.X R15, R6, 0x1, R71, P6 ;  /* 0x00000001060f7824 */ /* 0x000fc600030e0647 */
[----:B------:R3:W-:Y:S01]  /*37da0*/  STL.64 [R1+0x278], R10 ;  /* 0x0002780a01007387 */ /* 0x0007e20000100a00 */
[----:B------:R-:W-:Y:S01]  /*37db0*/  IMAD.X R13, R6, 0x1, R69, P4 ;  /* 0x00000001060d7824 */ /* 0x000fe200020e0645 */
[----:B--2---:R-:W-:Y:S02]  /*37dc0*/  SHF.R.S32.HI R8, RZ, 0x1f, R5 ;  /* 0x0000001fff087819 */ /* 0x004fe40000011405 */
[C---:B---3--:R-:W-:Y:S01]  /*37dd0*/  IADD3 R10, P5, PT, R5.reuse, R0, RZ ;  /* 0x00000000050a7210 */ /* 0x048fe20007fbe0ff */
[----:B------:R-:W-:Y:S04]  /*37de0*/  STL.64 [R1+0x280], R14 ;  /* 0x0002800e01007387 */ /* 0x000fe80000100a00 */
[----:B------:R-:W-:Y:S01]  /*37df0*/  IMAD.X R11, R8, 0x1, R72, P5 ;  /* 0x00000001080b7824 */ /* 0x000fe200028e0648 */
[----:B------:R2:W-:Y:S04]  /*37e00*/  STL.64 [R1+0x270], R12 ;  /* 0x0002700c01007387 */ /* 0x0005e80000100a00 */
[----:B------:R3:W-:Y:S01]  /*37e10*/  STL.64 [R1+0x268], R10 ;  /* 0x0002680a01007387 */ /* 0x0007e20000100a00 */
[C---:B------:R-:W-:Y:S01]  /*37e20*/  VIADD R4, R5.reuse, UR30 ;  /* 0x0000001e05047c36 */ /* 0x040fe20008000000 */
[----:B--2---:R-:W-:-:S02]  /*37e30*/  IADD3 R12, P4, PT, R5, R68, RZ ;  /* 0x00000044050c7210 */ /* 0x004fc40007f9e0ff */
[----:B---3--:R-:W-:-:S03]  /*37e40*/  IADD3 R10, P5, PT, R5, R70, RZ ;  /* 0x00000046050a7210 */ /* 0x008fc60007fbe0ff */
[C---:B------:R-:W-:Y:S01]  /*37e50*/  IMAD.X R13, R8.reuse, 0x1, R3, P4 ;  /* 0x00000001080d7824 */ /* 0x040fe200020e0603 */
[----:B------:R-:W-:Y:S01]  /*37e60*/  IADD3 R48, P6, PT, R5, R2, RZ ;  /* 0x0000000205307210 */ /* 0x000fe20007fde0ff */
[----:B------:R-:W-:-:S03]  /*37e70*/  IMAD.X R11, R8, 0x1, R69, P5 ;  /* 0x00000001080b7824 */ /* 0x000fc600028e0645 */
[----:B------:R2:W-:Y:S01]  /*37e80*/  STL.64 [R1+0x258], R12 ;  /* 0x0002580c01007387 */ /* 0x0005e20000100a00 */
[----:B------:R-:W-:Y:S01]  /*37e90*/  SHF.R.S32.HI R7, RZ, 0x1f, R4 ;  /* 0x0000001fff077819 */ /* 0x000fe20000011404 */
[----:B------:R-:W-:Y:S02]  /*37ea0*/  IMAD.X R49, R8, 0x1, R71, P6 ;  /* 0x0000000108317824 */ /* 0x000fe400030e0647 */
[----:B------:R3:W-:Y:S01]  /*37eb0*/  STL.64 [R1+0x250], R10 ;  /* 0x0002500a01007387 */ /* 0x0007e20000100a00 */
[C---:B------:R-:W-:Y:S02]  /*37ec0*/  IADD3 R50, P5, PT, R4.reuse, R68, RZ ;  /* 0x0000004404327210 */ /* 0x040fe40007fbe0ff */
[C---:B--2---:R-:W-:Y:S02]  /*37ed0*/  IADD3 R12, P4, PT, R4.reuse, R0, RZ ;  /* 0x00000000040c7210 */ /* 0x044fe40007f9e0ff */
[----:B---3--:R-:W-:-:S03]  /*37ee0*/  IADD3 R10, P6, PT, R4, R2, RZ ;  /* 0x00000002040a7210 */ /* 0x008fc60007fde0ff */
[C---:B------:R-:W-:Y:S02]  /*37ef0*/  IMAD.X R13, R7.reuse, 0x1, R72, P4 ;  /* 0x00000001070d7824 */ /* 0x040fe400020e0648 */
[C---:B------:R-:W-:Y:S02]  /*37f00*/  VIADD R6, R4.reuse, UR30 ;  /* 0x0000001e04067c36 */ /* 0x040fe40008000000 */
[C---:B------:R-:W-:Y:S01]  /*37f10*/  IMAD.X R11, R7.reuse, 0x1, R71, P6 ;  /* 0x00000001070b7824 */ /* 0x040fe200030e0647 */
[----:B------:R2:W-:Y:S01]  /*37f20*/  STL.64 [R1+0x248], R12 ;  /* 0x0002480c01007387 */ /* 0x0005e20000100a00 */
[----:B------:R-:W-:Y:S01]  /*37f30*/  IMAD.X R51, R7, 0x1, R3, P5 ;  /* 0x0000000107337824 */ /* 0x000fe200028e0603 */
[----:B------:R-:W-:Y:S02]  /*37f40*/  SHF.R.S32.HI R8, RZ, 0x1f, R6 ;  /* 0x0000001fff087819 */ /* 0x000fe40000011406 */
[----:B------:R3:W-:Y:S01]  /*37f50*/  STL.64 [R1+0x240], R10 ;  /* 0x0002400a01007387 */ /* 0x0007e20000100a00 */
[----:B--2---:R-:W-:-:S02]  /*37f60*/  IADD3 R12, P4, PT, R4, R70, RZ ;  /* 0x00000046040c7210 */ /* 0x004fc40007f9e0ff */
[----:B---3--:R-:W-:-:S03]  /*37f70*/  IADD3 R10, P5, PT, R6, R0, RZ ;  /* 0x00000000060a7210 */ /* 0x008fc60007fbe0ff */
[----:B------:R-:W-:Y:S02]  /*37f80*/  IMAD.X R13, R7, 0x1, R69, P4 ;  /* 0x00000001070d7824 */ /* 0x000fe400020e0645 */
[----:B------:R-:W-:-:S03]  /*37f90*/  IMAD.X R11, R8, 0x1, R72, P5 ;  /* 0x00000001080b7824 */ /* 0x000fc600028e0648 */
[----:B------:R2:W-:Y:S01]  /*37fa0*/  STL.64 [R1+0x230], R12 ;  /* 0x0002300c01007387 */ /* 0x0005e20000100a00 */
[----:B------:R-:W-:-:S03]  /*37fb0*/  IADD3 R14, P6, PT, R6, R2, RZ ;  /* 0x00000002060e7210 */ /* 0x000fc60007fde0ff */
[----:B------:R3:W-:Y:S01]  /*37fc0*/  STL.64 [R1+0x228], R10 ;  /* 0x0002280a01007387 */ /* 0x0007e20000100a00 */
[C---:B------:R-:W-:Y:S01]  /*37fd0*/  VIADD R5, R6.reuse, UR30 ;  /* 0x0000001e06057c36 */ /* 0x040fe20008000000 */
[C---:B--2---:R-:W-:Y:S02]  /*37fe0*/  IADD3 R12, P4, PT, R6.reuse, R68, RZ ;  /* 0x00000044060c7210 */ /* 0x044fe40007f9e0ff */
[----:B---3--:R-:W-:-:S03]  /*37ff0*/  IADD3 R10, P5, PT, R6, R70, RZ ;  /* 0x00000046060a7210 */ /* 0x008fc60007fbe0ff */
[C---:B------:R-:W-:Y:S02]  /*38000*/  IMAD.X R13, R8.reuse, 0x1, R3, P4 ;  /* 0x00000001080d7824 */ /* 0x040fe400020e0603 */
[C---:B------:R-:W-:Y:S02]  /*38010*/  IMAD.X R15, R8.reuse, 0x1, R71, P6 ;  /* 0x00000001080f7824 */ /* 0x040fe400030e0647 */
[----:B------:R-:W-:Y:S01]  /*38020*/  IMAD.X R11, R8, 0x1, R69, P5 ;  /* 0x00000001080b7824 */ /* 0x000fe200028e0645 */
[----:B------:R2:W-:Y:S01]  /*38030*/  STL.64 [R1+0x218], R12 ;  /* 0x0002180c01007387 */ /* 0x0005e20000100a00 */
[----:B------:R-:W-:-:S03]  /*38040*/  SHF.R.S32.HI R7, RZ, 0x1f, R5 ;  /* 0x0000001fff077819 */ /* 0x000fc60000011405 */
[----:B------:R-:W-:Y:S04]  /*38050*/  STL.64 [R1+0x220], R14 ;  /* 0x0002200e01007387 */ /* 0x000fe80000100a00 */
[----:B------:R3:W-:Y:S01]  /*38060*/  STL.64 [R1+0x210], R10 ;  /* 0x0002100a01007387 */ /* 0x0007e20000100a00 */
[C---:B--2---:R-:W-:Y:S01]  /*38070*/  IADD3 R12, P4, PT, R5.reuse, R0, RZ ;  /* 0x00000000050c7210 */ /* 0x044fe20007f9e0ff */
[C---:B------:R-:W-:Y:S01]  /*38080*/  VIADD R4, R5.reuse, UR30 ;  /* 0x0000001e05047c36 */ /* 0x040fe20008000000 */
[C---:B------:R-:W-:Y:S02]  /*38090*/  IADD3 R52, P5, PT, R5.reuse, R68, RZ ;  /* 0x0000004405347210 */ /* 0x040fe40007fbe0ff */
        /* <DEDUP_REMOVED lines=9> */
[----:B------:R-:W-:Y:S02]  /*38130*/  IMAD.X R13, R7, 0x1, R69, P4 ;  /* 0x00000001070d7824 */ /* 0x000fe400020e0645 */
[----:B------:R-:W-:-:S03]  /*38140*/  IMAD.X R11, R8, 0x1, R72, P5 ;  /* 0x00000001080b7824 */ /* 0x000fc600028e0648 */
[----:B------:R-:W-:Y:S04]  /*38150*/  STL.64 [R1+0x150], R12 ;  /* 0x0001500c01007387 */ /* 0x000fe80000100a00 */
[----:B------:R2:W-:Y:S01]  /*38160*/  STL.64 [R1+0x148], R10 ;  /* 0x0001480a01007387 */ /* 0x0005e20000100a00 */
[C---:B------:R-:W-:Y:S01]  /*38170*/  IADD3 R14, P6, PT, R4.reuse, R2, RZ ;  /* 0x00000002040e7210 */ /* 0x040fe20007fde0ff */
[C---:B------:R-:W-:Y:S01]  /*38180*/  VIADD R6, R4.reuse, UR30 ;  /* 0x0000001e04067c36 */ /* 0x040fe20008000000 */
[----:B--2---:R-:W-:-:S05]  /*38190*/  IADD3 R10, P5, PT, R4, R70, RZ ;  /* 0x00000046040a7210 */ /* 0x004fca0007fbe0ff */
        /* <DEDUP_REMOVED lines=8> */
[----:B------:R-:W-:Y:S02]  /*38220*/  STL.64 [R1+0x138], R12 ;  /* 0x0001380c01007387 */ /* 0x000fe40000100a00 */
[----:B------:R-:W-:Y:S01]  /*38230*/  IMAD.X R11, R7, 0x1, R72, P6 ;  /* 0x00000001070b7824 */ /* 0x000fe200030e0648 */
[----:B---3--:R-:W-:-:S04]  /*38240*/  IADD3 R14, P5, PT, R6, R2, RZ ;  /* 0x00000002060e7210 */ /* 0x008fc80007fbe0ff */
[----:B------:R2:W-:Y:S01]  /*38250*/  STL.64 [R1+0x128], R10 ;  /* 0x0001280a01007387 */ /* 0x0005e20000100a00 */
[C---:B------:R-:W-:Y:S02]  /*38260*/  IMAD.X R15, R7.reuse, 0x1, R71, P5 ;  /* 0x00000001070f7824 */ /* 0x040fe400028e0647 */
[C---:B------:R-:W-:Y:S01]  /*38270*/  VIADD R5, R6.reuse, UR30 ;  /* 0x0000001e06057c36 */ /* 0x040fe20008000000 */
[C---:B--2---:R-:W-:Y:S02]  /*38280*/  IADD3 R10, P6, PT, R6.reuse, R70, RZ ;  /* 0x00000046060a7210 */ /* 0x044fe40007fde0ff */
[----:B------:R-:W-:Y:S03]  /*38290*/  STL.64 [R1+0x120], R14 ;  /* 0x0001200e01007387 */ /* 0x000fe60000100a00 */
[----:B------:R-:W-:Y:S01]  /*382a0*/  IMAD.X R11, R7, 0x1, R69, P6 ;  /* 0x00000001070b7824 */ /* 0x000fe200030e0645 */
[----:B------:R-:W-:-:S02]  /*382b0*/  IADD3 R12, P4, PT, R6, R68, RZ ;  /* 0x00000044060c7210 */ /* 0x000fc40007f9e0ff */
[----:B------:R-:W-:Y:S02]  /*382c0*/  SHF.R.S32.HI R6, RZ, 0x1f, R5 ;  /* 0x0000001fff067819 */ /* 0x000fe40000011405 */
[----:B------:R2:W-:Y:S01]  /*382d0*/  STL.64 [R1+0x110], R10 ;  /* 0x0001100a01007387 */ /* 0x0005e20000100a00 */
[----:B------:R-:W-:Y:S02]  /*382e0*/  IMAD.X R13, R7, 0x1, R3, P4 ;  /* 0x00000001070d7824 */ /* 0x000fe400020e0603 */
[C---:B------:R-:W-:Y:S01]  /*382f0*/  VIADD R4, R5.reuse, UR30 ;  /* 0x0000001e05047c36 */ /* 0x040fe20008000000 */
[C---:B--2---:R-:W-:Y:S02]  /*38300*/  IADD3 R10, P6, PT, R5.reuse, R0, RZ ;  /* 0x00000000050a7210 */ /* 0x044fe40007fde0ff */
[----:B------:R-:W-:Y:S03]  /*38310*/  STL.64 [R1+0x118], R12 ;  /* 0x0001180c01007387 */ /* 0x000fe60000100a00 */
[----:B------:R-:W-:Y:S01]  /*38320*/  IMAD.X R11, R6, 0x1, R72, P6 ;  /* 0x00000001060b7824 */ /* 0x000fe200030e0648 */
[----:B------:R-:W-:Y:S01]  /*38330*/  IADD3 R22, P4, PT, R5, R68, RZ ;  /* 0x0000004405167210 */ /* 0x000fe20007f9e0ff */
[----:B------:R-:W-:-:S03]  /*38340*/  VIADD R9, R4, UR30 ;  /* 0x0000001e04097c36 */ /* 0x000fc60008000000 */
[----:B------:R2:W-:Y:S01]  /*38350*/  STL.64 [R1+0x108], R10 ;  /* 0x0001080a01007387 */ /* 0x0005e20000100a00 */
[----:B------:R-:W-:Y:S01]  /*38360*/  VIADD R14, R9, UR30 ;  /* 0x0000001e090e7c36 */ /* 0x000fe20008000000 */
[C---:B------:R-:W-:Y:S01]  /*38370*/  IADD3 R54, P5, PT, R5.reuse, R2, RZ ;  /* 0x0000000205367210 */ /* 0x040fe20007fbe0ff */
[----:B------:R-:W-:Y:S01]  /*38380*/  IMAD.X R23, R6, 0x1, R3, P4 ;  /* 0x0000000106177824 */ /* 0x000fe200020e0603 */
[----:B--2---:R-:W-:-:S05]  /*38390*/  IADD3 R10, P6, PT, R5, R70, RZ ;  /* 0x00000046050a7210 */ /* 0x004fca0007fde0ff */
[----:B------:R-:W-:Y:S01]  /*383a0*/  IMAD.X R11, R6, 0x1, R69, P6 ;  /* 0x00000001060b7824 */ /* 0x000fe200030e0645 */
[----:B------:R-:W-:Y:S01]  /*383b0*/  SHF.R.S32.HI R5, RZ, 0x1f, R4 ;  /* 0x0000001fff057819 */ /* 0x000fe20000011404 */
[----:B------:R-:W-:Y:S01]  /*383c0*/  VIADD R13, R14, UR30 ;  /* 0x0000001e0e0d7c36 */ /* 0x000fe20008000000 */
[----:B------:R-:W-:Y:S01]  /*383d0*/  IADD3 R24, P6, PT, R4, R0, RZ ;  /* 0x0000000004187210 */ /* 0x000fe20007fde0ff */
[----:B------:R-:W-:Y:S01]  /*383e0*/  IMAD.X R55, R6, 0x1, R71, P5 ;  /* 0x0000000106377824 */ /* 0x000fe200028e0647 */
[----:B------:R-:W-:Y:S01]  /*383f0*/  STL.64 [R1+0xf0], R10 ;  /* 0x0000f00a01007387 */ /* 0x000fe20000100a00 */
[----:B------:R-:W-:-:S03]  /*38400*/  VIADD R12, R13, UR30 ;  /* 0x0000001e0d0c7c36 */ /* 0x000fc60008000000 */
[----:B------:R2:W-:Y:S01]  /*38410*/  STL.64 [R1+0xf8], R22 ;  /* 0x0000f81601007387 */ /* 0x0005e20000100a00 */
[----:B------:R-:W-:Y:S01]  /*38420*/  IMAD.X R25, R5, 0x1, R72, P6 ;  /* 0x0000000105197824 */ /* 0x000fe200030e0648 */
[C---:B------:R-:W-:Y:S02]  /*38430*/  IADD3 R6, P6, PT, R4.reuse, R70, RZ ;  /* 0x0000004604067210 */ /* 0x040fe40007fde0ff */
[----:B--2---:R-:W-:Y:S01]  /*38440*/  IADD3 R22, P5, PT, R4, R2, RZ ;  /* 0x0000000204167210 */ /* 0x004fe20007fbe0ff */
[----:B------:R-:W-:-:S04]  /*38450*/  VIADD R11, R12, UR30 ;  /* 0x0000001e0c0b7c36 */ /* 0x000fc80008000000 */
[----:B------:R-:W-:Y:S01]  /*38460*/  IMAD.X R23, R5, 0x1, R71, P5 ;  /* 0x0000000105177824 */ /* 0x000fe200028e0647 */
[----:B------:R-:W-:Y:S01]  /*38470*/  STL.64 [R1+0xe8], R24 ;  /* 0x0000e81801007387 */ /* 0x000fe20000100a00 */
[----:B------:R-:W-:Y:S01]  /*38480*/  IADD3 R56, P4, PT, R4, R68, RZ ;  /* 0x0000004404387210 */ /* 0x000fe20007f9e0ff */
[----:B------:R-:W-:Y:S01]  /*38490*/  VIADD R10, R11, UR30 ;  /* 0x0000001e0b0a7c36 */ /* 0x000fe20008000000 */
[----:B------:R-:W-:Y:S01]  /*384a0*/  SHF.R.S32.HI R4, RZ, 0x1f, R9 ;  /* 0x0000001fff047819 */ /* 0x000fe20000011409 */
[----:B------:R-:W-:Y:S01]  /*384b0*/  IMAD.X R7, R5, 0x1, R69, P6 ;  /* 0x0000000105077824 */ /* 0x000fe200030e0645 */
[----:B------:R2:W-:Y:S01]  /*384c0*/  STL.64 [R1+0xe0], R22 ;  /* 0x0000e01601007387 */ /* 0x0005e20000100a00 */
[----:B------:R-:W-:Y:S01]  /*384d0*/  IADD3 R28, P5, PT, R9, R2, RZ ;  /* 0x00000002091c7210 */ /* 0x000fe20007fbe0ff */
[----:B------:R-:W-:Y:S02]  /*384e0*/  VIADD R8, R10, UR30 ;  /* 0x0000001e0a087c36 */ /* 0x000fe40008000000 */
[----:B------:R-:W-:Y:S01]  /*384f0*/  IMAD.X R57, R5, 0x1, R3, P4 ;  /* 0x0000000105397824 */ /* 0x000fe200020e0603 */
[----:B------:R3:W-:Y:S01]  /*38500*/  STL.64 [R1+0xd0], R6 ;  /* 0x0000d00601007387 */ /* 0x0007e20000100a00 */
[----:B------:R-:W-:Y:S01]  /*38510*/  IMAD.X R29, R4, 0x1, R71, P5 ;  /* 0x00000001041d7824 */ /* 0x000fe200028e0647 */
[----:B--2---:R-:W-:-:S02]  /*38520*/  IADD3 R22, P6, PT, R9, R0, RZ ;  /* 0x0000000009167210 */ /* 0x004fc40007fde0ff */
[----:B------:R-:W-:-:S03]  /*38530*/  IADD3 R24, P4, PT, R9, R68, RZ ;  /* 0x0000004409187210 */ /* 0x000fc60007f9e0ff */
[----:B------:R-:W-:Y:S02]  /*38540*/  IMAD.X R23, R4, 0x1, R72, P6 ;  /* 0x0000000104177824 */ /* 0x000fe400030e0648 */
[----:B---3--:R-:W-:Y:S01]  /*38550*/  VIADD R7, R8, UR30 ;  /* 0x0000001e08077c36 */ /* 0x008fe20008000000 */
[----:B------:R-:W-:Y:S01]  /*38560*/  SHF.R.S32.HI R16, RZ, 0x1f, R14 ;  /* 0x0000001fff107819 */ /* 0x000fe2000001140e */
[----:B------:R-:W-:Y:S01]  /*38570*/  IMAD.X R25, R4, 0x1, R3, P4 ;  /* 0x0000000104197824 */ /* 0x000fe200020e0603 */
[----:B------:R2:W-:Y:S01]  /*38580*/  STL.64 [R1+0xc8], R22 ;  /* 0x0000c81601007387 */ /* 0x0005e20000100a00 */
[----:B------:R-:W-:-:S03]  /*38590*/  VIADD R6, R7, UR30 ;  /* 0x0000001e07067c36 */ /* 0x000fc60008000000 */
[----:B------:R3:W-:Y:S01]  /*385a0*/  STL.64 [R1+0xc0], R28 ;  /* 0x0000c01c01007387 */ /* 0x0007e20000100a00 */
[----:B------:R-:W-:Y:S01]  /*385b0*/  VIADD R5, R6, UR30 ;  /* 0x0000001e06057c36 */ /* 0x000fe20008000000 */
[----:B--2---:R-:W-:Y:S02]  /*385c0*/  IADD3 R22, P6, PT, R9, R70, RZ ;  /* 0x0000004609167210 */ /* 0x004fe40007fde0ff */
[----:B---3--:R-:W-:-:S03]  /*385d0*/  IADD3 R28, P5, PT, R14, R0, RZ ;  /* 0x000000000e1c7210 */ /* 0x008fc60007fbe0ff */
[----:B------:R-:W-:Y:S01]  /*385e0*/  IMAD.X R23, R4, 0x1, R69, P6 ;  /* 0x0000000104177824 */ /* 0x000fe200030e0645 */
[----:B------:R2:W-:Y:S01]  /*385f0*/  STL.64 [R1+0xb8], R24 ;  /* 0x0000b81801007387 */ /* 0x0005e20000100a00 */
[----:B------:R-:W-:Y:S02]  /*38600*/  VIADD R4, R5, UR30 ;  /* 0x0000001e05047c36 */ /* 0x000fe40008000000 */
[----:B------:R-:W-:Y:S01]  /*38610*/  IMAD.X R29, R16, 0x1, R72, P5 ;  /* 0x00000001101d7824 */ /* 0x000fe200028e0648 */
[----:B------:R3:W-:Y:S01]  /*38620*/  STL.64 [R1+0xb0], R22 ;  /* 0x0000b01601007387 */ /* 0x0007e20000100a00 */
[----:B------:R-:W-:Y:S01]  /*38630*/  VIADD R9, R4, UR30 ;  /* 0x0000001e04097c36 */ /* 0x000fe20008000000 */
[C---:B--2---:R-:W-:Y:S02]  /*38640*/  IADD3 R24, P6, PT, R14.reuse, R2, RZ ;  /* 0x000000020e187210 */ /* 0x044fe40007fde0ff */
[----:B------:R-:W-:Y:S01]  /*38650*/  STL.64 [R1+0x98], R28 ;  /* 0x0000981c01007387 */ /* 0x000fe20000100a00 */
[----:B---3--:R-:W-:-:S02]  /*38660*/  IADD3 R22, P4, PT, R14, R68, RZ ;  /* 0x000000440e167210 */ /* 0x008fc40007f9e0ff */
[----:B------:R-:W-:Y:S01]  /*38670*/  IMAD.X R25, R16, 0x1, R71, P6 ;  /* 0x0000000110197824 */ /* 0x000fe200030e0647 */
[----:B------:R-:W2:Y:S01]  /*38680*/  LDL.LU R62, [R1+0x560] ;  /* 0x00056000013e7983 */ /* 0x000ea20000300800 */
[----:B------:R-:W-:-:S03]  /*38690*/  IADD3 R58, P5, PT, R14, R70, RZ ;  /* 0x000000460e3a7210 */ /* 0x000fc60007fbe0ff */
[----:B------:R-:W2:Y:S01]  /*386a0*/  LDL.LU R63, [R1+0x564] ;  /* 0x00056400013f7983 */ /* 0x000ea20000300800 */
[----:B------:R-:W-:Y:S01]  /*386b0*/  IMAD.X R23, R16, 0x1, R3, P4 ;  /* 0x0000000110177824 */ /* 0x000fe200020e0603 */
[----:B------:R-:W-:Y:S02]  /*386c0*/  SHF.R.S32.HI R14, RZ, 0x1f, R9 ;  /* 0x0000001fff0e7819 */ /* 0x000fe40000011409 */
[----:B------:R3:W-:Y:S04]  /*386d0*/  STL.64 [R1+0x90], R24 ;  /* 0x0000901801007387 */ /* 0x0007e80000100a00 */
[----:B------:R5:W-:Y:S01]  /*386e0*/  STL.64 [R1+0x88], R22 ;  /* 0x0000881601007387 */ /* 0x000be20000100a00 */
[C---:B---3--:R-:W-:Y:S02]  /*386f0*/  IADD3 R24, P6, PT, R9.reuse, R0, RZ ;  /* 0x0000000009187210 */ /* 0x048fe40007fde0ff */
[----:B-----5:R-:W-:-:S03]  /*38700*/  IADD3 R22, P4, PT, R9, R2, RZ ;  /* 0x0000000209167210 */ /* 0x020fc60007f9e0ff */
[--C-:B------:R-:W-:Y:S01]  /*38710*/  IMAD.X R25, R14, 0x1, R72.reuse, P6 ;  /* 0x000000010e197824 */ /* 0x100fe200030e0648 */
[----:B------:R-:W-:Y:S01]  /*38720*/  SHF.R.S32.HI R15, RZ, 0x1f, R13 ;  /* 0x0000001fff0f7819 */ /* 0x000fe2000001140d */
[----:B------:R-:W-:Y:S01]  /*38730*/  IMAD.X R59, R16, 0x1, R69, P5 ;  /* 0x00000001103b7824 */ /* 0x000fe200028e0645 */
[----:B------:R-:W-:Y:S01]  /*38740*/  IADD3 R28, P5, PT, R13, R0, RZ ;  /* 0x000000000d1c7210 */ /* 0x000fe20007fbe0ff */
[----:B------:R-:W-:Y:S01]  /*38750*/  IMAD.X R23, R14, 0x1, R71, P4 ;  /* 0x000000010e177824 */ /* 0x000fe200020e0647 */
[----:B------:R3:W-:Y:S03]  /*38760*/  STL.64 [R1+0xa8], R24 ;  /* 0x0000a81801007387 */ /* 0x0007e60000100a00 */
[----:B------:R-:W-:Y:S01]  /*38770*/  IMAD.X R29, R15, 0x1, R72, P5 ;  /* 0x000000010f1d7824 */ /* 0x000fe200028e0648 */
[----:B------:R5:W-:Y:S01]  /*38780*/  STL.64 [R1+0xa0], R22 ;  /* 0x0000a01601007387 */ /* 0x000be20000100a00 */
[----:B---3--:R-:W-:-:S02]  /*38790*/  IADD3 R24, P6, PT, R13, R2, RZ ;  /* 0x000000020d187210 */ /* 0x008fc40007fde0ff */
[----:B-----5:R-:W-:-:S03]  /*387a0*/  IADD3 R22, P4, PT, R13, R68, RZ ;  /* 0x000000440d167210 */ /* 0x020fc60007f9e0ff */
[C---:B------:R-:W-:Y:S01]  /*387b0*/  IMAD.X R25, R15.reuse, 0x1, R71, P6 ;  /* 0x000000010f197824 */ /* 0x040fe200030e0647 */
[----:B------:R3:W-:Y:S01]  /*387c0*/  STL.64 [R1+0x70], R28 ;  /* 0x0000701c01007387 */ /* 0x0007e20000100a00 */
[----:B------:R-:W-:-:S03]  /*387d0*/  IMAD.X R23, R15, 0x1, R3, P4 ;  /* 0x000000010f177824 */ /* 0x000fc600020e0603 */
[----:B------:R5:W-:Y:S04]  /*387e0*/  STL.64 [R1+0x68], R24 ;  /* 0x0000681801007387 */ /* 0x000be80000100a00 */
[----:B------:R0:W-:Y:S01]  /*387f0*/  STL.64 [R1+0x60], R22 ;  /* 0x0000601601007387 */ /* 0x0001e20000100a00 */
[----:B---3--:R-:W-:Y:S02]  /*38800*/  IADD3 R28, P5, PT, R13, R70, RZ ;  /* 0x000000460d1c7210 */ /* 0x008fe40007fbe0ff */
[C---:B-----5:R-:W-:Y:S02]  /*38810*/  IADD3 R24, P6, PT, R9.reuse, R68, RZ ;  /* 0x0000004409187210 */ /* 0x060fe40007fde0ff */
[----:B0-----:R-:W-:-:S03]  /*38820*/  IADD3 R22, P4, PT, R9, R70, RZ ;  /* 0x0000004609167210 */ /* 0x001fc60007f9e0ff */
[C---:B------:R-:W-:Y:S02]  /*38830*/  IMAD.X R25, R14.reuse, 0x1, R3, P6 ;  /* 0x000000010e197824 */ /* 0x040fe400030e0603 */
[--C-:B------:R-:W-:Y:S01]  /*38840*/  IMAD.X R29, R15, 0x1, R69.reuse, P5 ;  /* 0x000000010f1d7824 */ /* 0x100fe200028e0645 */
[----:B------:R-:W-:Y:S01]  /*38850*/  SHF.R.S32.HI R13, RZ, 0x1f, R12 ;  /* 0x0000001fff0d7819 */ /* 0x000fe2000001140c */
[----:B------:R-:W-:Y:S01]  /*38860*/  IMAD.X R23, R14, 0x1, R69, P4 ;  /* 0x000000010e177824 */ /* 0x000fe200020e0645 */
[----:B------:R0:W-:Y:S04]  /*38870*/  STL.64 [R1+0x78], R24 ;  /* 0x0000781801007387 */ /* 0x0001e80000100a00 */
[----:B------:R-:W-:Y:S04]  /*38880*/  STL.64 [R1+0x50], R28 ;  /* 0x0000501c01007387 */ /* 0x000fe80000100a00 */
[----:B------:R3:W-:Y:S01]  /*38890*/  STL.64 [R1+0x58], R22 ;  /* 0x0000581601007387 */ /* 0x0007e20000100a00 */
[----:B0-----:R-:W-:-:S05]  /*388a0*/  IADD3 R24, P6, PT, R12, R0, RZ ;  /* 0x000000000c187210 */ /* 0x001fca0007fde0ff */
[----:B------:R-:W-:Y:S01]  /*388b0*/  IMAD.X R25, R13, 0x1, R72, P6 ;  /* 0x000000010d197824 */ /* 0x000fe200030e0648 */
[C---:B------:R-:W-:Y:S02]  /*388c0*/  IADD3 R14, P6, PT, R12.reuse, R68, RZ ;  /* 0x000000440c0e7210 */ /* 0x040fe40007fde0ff */
[----:B---3--:R-:W-:-:S03]  /*388d0*/  IADD3 R22, P5, PT, R12, R2, RZ ;  /* 0x000000020c167210 */ /* 0x008fc60007fbe0ff */
[C---:B------:R-:W-:Y:S02]  /*388e0*/  IMAD.X R15, R13.reuse, 0x1, R3, P6 ;  /* 0x000000010d0f7824 */ /* 0x040fe400030e0603 */
[----:B------:R-:W-:Y:S01]  /*388f0*/  IMAD.X R23, R13, 0x1, R71, P5 ;  /* 0x000000010d177824 */ /* 0x000fe200028e0647 */
[----:B------:R-:W-:Y:S01]  /*38900*/  STL.64 [R1+0x48], R24 ;  /* 0x0000481801007387 */ /* 0x000fe20000100a00 */
[----:B------:R-:W-:-:S03]  /*38910*/  IADD3 R16, P5, PT, R12, R70, RZ ;  /* 0x000000460c107210 */ /* 0x000fc60007fbe0ff */
[----:B------:R-:W-:Y:S01]  /*38920*/  STL.64 [R1+0x40], R22 ;  /* 0x0000401601007387 */ /* 0x000fe20000100a00 */
[----:B------:R-:W-:-:S03]  /*38930*/  SHF.R.S32.HI R9, RZ, 0x1f, R11 ;  /* 0x0000001fff097819 */ /* 0x000fc6000001140b */
[----:B------:R0:W-:Y:S01]  /*38940*/  STL.64 [R1+0x38], R14 ;  /* 0x0000380e01007387 */ /* 0x0001e20000100a00 */
[----:B------:R-:W-:Y:S01]  /*38950*/  ISETP.GE.AND P4, PT, R17, UR4, PT ;  /* 0x0000000411007c0c */ /* 0x000fe2000bf86270 */
[----:B------:R-:W-:Y:S01]  /*38960*/  IMAD.X R17, R13, 0x1, R69, P5 ;  /* 0x000000010d117824 */ /* 0x000fe200028e0645 */
[C---:B------:R-:W-:Y:S01]  /*38970*/  IADD3 R60, P5, PT, R11.reuse, R2, RZ ;  /* 0x000000020b3c7210 */ /* 0x040fe20007fbe0ff */
[----:B------:R-:W-:Y:S01]  /*38980*/  IMAD.MOV.U32 R28, RZ, RZ, R20 ;  /* 0x000000ffff1c7224 */ /* 0x000fe200078e0014 */
[----:B------:R-:W3:Y:S01]  /*38990*/  LDCU UR4, c[0x0][0x39c] ;  /* 0x00007380ff0477ac */ /* 0x000ee20008000800 */
[----:B0-----:R-:W-:Y:S01]  /*389a0*/  IADD3 R14, P6, PT, R11, R0, RZ ;  /* 0x000000000b0e7210 */ /* 0x001fe20007fde0ff */
[----:B------:R-:W-:Y:S04]  /*389b0*/  STL.64 [R1+0x30], R16 ;  /* 0x0000301001007387 */ /* 0x000fe80000100a00 */
[----:B------:R-:W-:-:S02]  /*389c0*/  IMAD.X R15, R9, 0x1, R72, P6 ;  /* 0x00000001090f7824 */ /* 0x000fc400030e0648 */
[----:B------:R-:W-:-:S03]  /*389d0*/  IMAD.X R61, R9, 0x1, R71, P5 ;  /* 0x00000001093d7824 */ /* 0x000fc600028e0647 */
[----:B------:R0:W-:Y:S01]  /*389e0*/  STL.64 [R1+0x28], R14 ;  /* 0x0000280e01007387 */ /* 0x0001e20000100a00 */
[C---:B------:R-:W-:Y:S02]  /*389f0*/  IADD3 R12, P5, PT, R11.reuse, R70, RZ ;  /* 0x000000460b0c7210 */ /* 0x040fe40007fbe0ff */
[----:B0-----:R-:W-:-:S03]  /*38a00*/  IADD3 R14, P6, PT, R11, R68, RZ ;  /* 0x000000440b0e7210 */ /* 0x001fc60007fde0ff */
[C---:B------:R-:W-:Y:S02]  /*38a10*/  IMAD.X R13, R9.reuse, 0x1, R69, P5 ;  /* 0x00000001090d7824 */ /* 0x040fe400028e0645 */
[----:B------:R-:W-:-:S05]  /*38a20*/  IMAD.X R15, R9, 0x1, R3, P6 ;  /* 0x00000001090f7824 */ /* 0x000fca00030e0603 */
[----:B------:R0:W-:Y:S04]  /*38a30*/  STL.64 [R1+0x18], R14 ;  /* 0x0000180e01007387 */ /* 0x0001e80000100a00 */
[----:B------:R-:W5:Y:S04]  /*38a40*/  LDL.LU R36, [R1+0x660] ;  /* 0x0006600001247983 */ /* 0x000f680000300800 */
[----:B------:R0:W-:Y:S04]  /*38a50*/  STL.64 [R1+0x10], R12 ;  /* 0x0000100c01007387 */ /* 0x0001e80000100a00 */
[----:B------:R-:W3:Y:S04]  /*38a60*/  LDL.LU.64 R30, [R1+0x648] ;  /* 0x00064800011e7983 */ /* 0x000ee80000300a00 */
[----:B------:R-:W3:Y:S04]  /*38a70*/  LDL.LU.64 R38, [R1+0x640] ;  /* 0x0006400001267983 */ /* 0x000ee80000300a00 */
[----:B------:R-:W3:Y:S01]  /*38a80*/  LDL R37, [R1+0x708] ;  /* 0x0007080001257983 */ /* 0x000ee20000100800 */
[----:B------:R-:W-:-:S02]  /*38a90*/  SHF.R.S32.HI R11, RZ, 0x1f, R10 ;  /* 0x0000001fff0b7819 */ /* 0x000fc4000001140a */
[C---:B------:R-:W-:Y:S01]  /*38aa0*/  IADD3 R64, P5, PT, R10.reuse, R2, RZ ;  /* 0x000000020a407210 */ /* 0x040fe20007fbe0ff */
[----:B------:R-:W-:Y:S01]  /*38ab0*/  IMAD.MOV.U32 R33, RZ, RZ, R18 ;  /* 0x000000ffff217224 */ /* 0x000fe200078e0012 */
[----:B------:R-:W-:Y:S01]  /*38ac0*/  SHF.R.S32.HI R9, RZ, 0x1f, R8 ;  /* 0x0000001fff097819 */ /* 0x000fe20000011408 */
[----:B------:R-:W-:Y:S01]  /*38ad0*/  IMAD.MOV.U32 R29, RZ, RZ, R21 ;  /* 0x000000ffff1d7224 */ /* 0x000fe200078e0015 */
[----:B------:R-:W4:Y:S01]  /*38ae0*/  LDL R41, [R1+0x70c] ;  /* 0x00070c0001297983 */ /* 0x000f220000100800 */
[----:B------:R-:W-:Y:S01]  /*38af0*/  IMAD.X R65, R11, 0x1, R71, P5 ;  /* 0x000000010b417824 */ /* 0x000fe200028e0647 */
[----:B------:R-:W-:-:S05]  /*38b00*/  IADD3 R90, P5, PT, R10, R70, RZ ;  /* 0x000000460a5a7210 */ /* 0x000fca0007fbe0ff */
[----:B------:R-:W-:Y:S01]  /*38b10*/  IMAD.X R91, R11, 0x1, R69, P5 ;  /* 0x000000010b5b7824 */ /* 0x000fe200028e0645 */
[----:B------:R-:W-:-:S05]  /*38b20*/  IADD3 R86, P5, PT, R8, R2, RZ ;  /* 0x0000000208567210 */ /* 0x000fca0007fbe0ff */
[----:B------:R-:W-:Y:S01]  /*38b30*/  IMAD.X R87, R9, 0x1, R71, P5 ;  /* 0x0000000109577824 */ /* 0x000fe200028e0647 */
[----:B------:R-:W-:-:S05]  /*38b40*/  IADD3 R82, P5, PT, R8, R70, RZ ;  /* 0x0000004608527210 */ /* 0x000fca0007fbe0ff */
[----:B------:R-:W-:Y:S01]  /*38b50*/  IMAD.X R83, R9, 0x1, R69, P5 ;  /* 0x0000000109537824 */ /* 0x000fe200028e0645 */
[----:B------:R-:W-:Y:S02]  /*38b60*/  IADD3 R78, P5, PT, R7, R2, RZ ;  /* 0x00000002074e7210 */ /* 0x000fe40007fbe0ff */
[----:B--2---:R-:W-:Y:S02]  /*38b70*/  F2FP.SATFINITE.E5M2.F32.PACK_AB_MERGE_C R73, R63, R62, RZ ;  /* 0x0000003e3f49723e */ /* 0x004fe400048060ff */
[----:B------:R-:W-:-:S05]  /*38b80*/  IADD3 R62, P6, PT, R10, R0, RZ ;  /* 0x000000000a3e7210 */ /* 0x000fca0007fde0ff */
[----:B------:R-:W-:Y:S01]  /*38b90*/  IMAD.X R63, R11, 0x1, R72, P6 ;  /* 0x000000010b3f7824 */ /* 0x000fe200030e0648 */
[----:B------:R-:W-:-:S05]  /*38ba0*/  IADD3 R92, P6, PT, R10, R68, RZ ;  /* 0x000000440a5c7210 */ /* 0x000fca0007fde0ff */
[----:B------:R-:W-:Y:S01]  /*38bb0*/  IMAD.X R93, R11, 0x1, R3, P6 ;  /* 0x000000010b5d7824 */ /* 0x000fe200030e0603 */
[----:B------:R-:W-:-:S05]  /*38bc0*/  IADD3 R88, P6, PT, R8, R0, RZ ;  /* 0x0000000008587210 */ /* 0x000fca0007fde0ff */
[----:B------:R-:W-:Y:S01]  /*38bd0*/  IMAD.X R89, R9, 0x1, R72, P6 ;  /* 0x0000000109597824 */ /* 0x000fe200030e0648 */
[----:B------:R-:W-:Y:S02]  /*38be0*/  IADD3 R84, P6, PT, R8, R68, RZ ;  /* 0x0000004408547210 */ /* 0x000fe40007fde0ff */
[----:B------:R-:W-:-:S03]  /*38bf0*/  SHF.R.S32.HI R8, RZ, 0x1f, R7 ;  /* 0x0000001fff087819 */ /* 0x000fc60000011407 */
[----:B------:R-:W-:Y:S01]  /*38c00*/  IMAD.X R85, R9, 0x1, R3, P6 ;  /* 0x0000000109557824 */ /* 0x000fe200030e0603 */
[C---:B------:R-:W-:Y:S01]  /*38c10*/  IADD3 R80, P6, PT, R7.reuse, R0, RZ ;  /* 0x0000000007507210 */ /* 0x040fe20007fde0ff */
[----:B------:R-:W-:Y:S01]  /*38c20*/  IMAD.X R79, R8, 0x1, R71, P5 ;  /* 0x00000001084f7824 */ /* 0x000fe200028e0647 */
[----:B------:R-:W-:-:S03]  /*38c30*/  IADD3 R74, P5, PT, R7, R70, RZ ;  /* 0x00000046074a7210 */ /* 0x000fc60007fbe0ff */
[C---:B------:R-:W-:Y:S01]  /*38c40*/  IMAD.X R81, R8.reuse, 0x1, R72, P6 ;  /* 0x0000000108517824 */ /* 0x040fe200030e0648 */
[----:B------:R-:W-:Y:S01]  /*38c50*/  IADD3 R76, P6, PT, R7, R68, RZ ;  /* 0x00000044074c7210 */ /* 0x000fe20007fde0ff */
[----:B------:R-:W-:Y:S01]  /*38c60*/  IMAD.X R75, R8, 0x1, R69, P5 ;  /* 0x00000001084b7824 */ /* 0x000fe200028e0645 */
[----:B------:R-:W-:-:S03]  /*38c70*/  SHF.R.S32.HI R7, RZ, 0x1f, R6 ;  /* 0x0000001fff077819 */ /* 0x000fc60000011406 */
[----:B------:R-:W-:Y:S01]  /*38c80*/  IMAD.X R77, R8, 0x1, R3, P6 ;  /* 0x00000001084d7824 */ /* 0x000fe200030e0603 */
[C---:B------:R-:W-:Y:S02]  /*38c90*/  IADD3 R24, P6, PT, R6.reuse, R0, RZ ;  /* 0x0000000006187210 */ /* 0x040fe40007fde0ff */
[----:B------:R-:W-:-:S03]  /*38ca0*/  IADD3 R22, P5, PT, R6, R2, RZ ;  /* 0x0000000206167210 */ /* 0x000fc60007fbe0ff */
[C---:B------:R-:W-:Y:S01]  /*38cb0*/  IMAD.X R25, R7.reuse, 0x1, R72, P6 ;  /* 0x0000000107197824 */ /* 0x040fe200030e0648 */
[C---:B------:R-:W-:Y:S01]  /*38cc0*/  IADD3 R20, P6, PT, R6.reuse, R68, RZ ;  /* 0x0000004406147210 */ /* 0x040fe20007fde0ff */
[C---:B------:R-:W-:Y:S01]  /*38cd0*/  IMAD.X R23, R7.reuse, 0x1, R71, P5 ;  /* 0x0000000107177824 */ /* 0x040fe200028e0647 */
[----:B------:R-:W-:Y:S02]  /*38ce0*/  IADD3 R18, P5, PT, R6, R70, RZ ;  /* 0x0000004606127210 */ /* 0x000fe40007fbe0ff */
[----:B------:R-:W-:Y:S01]  /*38cf0*/  SHF.R.S32.HI R6, RZ, 0x1f, R5 ;  /* 0x0000001fff067819 */ /* 0x000fe20000011405 */
[----:B------:R-:W-:Y:S01]  /*38d00*/  IMAD.X R21, R7, 0x1, R3, P6 ;  /* 0x0000000107157824 */ /* 0x000fe200030e0603 */
[----:B------:R-:W-:Y:S01]  /*38d10*/  IADD3 R16, P6, PT, R5, R0, RZ ;  /* 0x0000000005107210 */ /* 0x000fe20007fde0ff */
[----:B------:R-:W-:Y:S01]  /*38d20*/  IMAD.X R19, R7, 0x1, R69, P5 ;  /* 0x0000000107137824 */ /* 0x000fe200028e0645 */
[----:B0-----:R-:W-:-:S03]  /*38d30*/  IADD3 R14, P5, PT, R5, R2, RZ ;  /* 0x00000002050e7210 */ /* 0x001fc60007fbe0ff */
        /* <DEDUP_REMOVED lines=8> */
[----:B------:R-:W-:-:S03]  /*38dc0*/  IADD3 R6, P5, PT, R4, R2, RZ ;  /* 0x0000000204067210 */ /* 0x000fc60007fbe0ff */
[C---:B------:R-:W-:Y:S01]  /*38dd0*/  IMAD.X R9, R5.reuse, 0x1, R72, P6 ;  /* 0x0000000105097824 */ /* 0x040fe200030e0648 */
[----:B------:R-:W-:Y:S01]  /*38de0*/  IADD3 R2, P6, PT, R4, R68, RZ ;  /* 0x0000004404027210 */ /* 0x000fe20007fde0ff */
[----:B------:R-:W-:Y:S01]  /*38df0*/  IMAD.X R7, R5, 0x1, R71, P5 ;  /* 0x0000000105077824 */ /* 0x000fe200028e0647 */
[----:B------:R-:W2:Y:S04]  /*38e00*/  LDL.LU R68, [R1+0x65c] ;  /* 0x00065c0001447983 */ /* 0x000ea80000300800 */
[----:B------:R-:W2:Y:S01]  /*38e10*/  LDL R71, [R1+0x710] ;  /* 0x0007100001477983 */ /* 0x000ea20000100800 */
[----:B------:R-:W-:-:S03]  /*38e20*/  PRMT R0, R33, 0x9910, RZ ;  /* 0x0000991021007816 */ /* 0x000fc600000000ff */
[----:B------:R-:W2:Y:S04]  /*38e30*/  LDL.LU.64 R34, [R1+0x638] ;  /* 0x0006380001227983 */ /* 0x000ea80000300a00 */
[----:B------:R-:W2:Y:S01]  /*38e40*/  LDL.LU.64 R32, [R1+0x630] ;  /* 0x0006300001207983 */ /* 0x000ea20000300a00 */
[----:B---3--:R-:W-:Y:S01]  /*38e50*/  ISETP.LT.AND P3, PT, R37, UR6, !P3 ;  /* 0x0000000625007c0c */ /* 0x008fe2000df61270 */
[----:B------:R-:W-:Y:S01]  /*38e60*/  IMAD.X R3, R5, 0x1, R3, P6 ;  /* 0x0000000105037824 */ /* 0x000fe200030e0603 */
[----:B------:R-:W-:Y:S01]  /*38e70*/  IADD3 R4, P5, PT, R4, R70, RZ ;  /* 0x0000004604047210 */ /* 0x000fe20007fbe0ff */
[----:B------:R-:W0:Y:S10]  /*38e80*/  LDCU UR6, c[0x0][0x39c] ;  /* 0x00007380ff0677ac */ /* 0x000e340008000800 */
[----:B------:R3:W-:Y:S04]  /*38e90*/  @P3 STG.E.U8 desc[UR24][R28.64], R26 ;  /* 0x0000001a1c003986 */ /* 0x0007e8000c101118 */
[----:B---3--:R-:W3:Y:S01]  /*38ea0*/  LDL.LU.64 R28, [R1+0xdb8] ;  /* 0x000db800011c7983 */ /* 0x008ee20000300a00 */
[----:B-1----:R-:W-:Y:S01]  /*38eb0*/  ISETP.LT.AND P6, PT, R67, UR9, !P2 ;  /* 0x0000000943007c0c */ /* 0x002fe2000d7c1270 */
[----:B------:R-:W1:Y:S01]  /*38ec0*/  LDCU UR9, c[0x0][0x398] ;  /* 0x00007300ff0977ac */ /* 0x000e620008000800 */
[----:B------:R-:W-:Y:S01]  /*38ed0*/  SHF.R.S32.HI R0, RZ, 0x8, R0 ;  /* 0x00000008ff007819 */ /* 0x000fe20000011400 */
[----:B------:R-:W-:Y:S01]  /*38ee0*/  IMAD.X R5, R5, 0x1, R69, P5 ;  /* 0x0000000105057824 */ /* 0x000fe200028e0645 */
[----:B-----5:R-:W-:Y:S01]  /*38ef0*/  PRMT R27, R36, 0x9910, RZ ;  /* 0x00009910241b7816 */ /* 0x020fe200000000ff */
[----:B------:R-:W5:Y:S01]  /*38f00*/  LDL.LU R70, [R1+0x360] ;  /* 0x0003600001467983 */ /* 0x000f620000300800 */
[----:B----4-:R-:W-:Y:S01]  /*38f10*/  ISETP.LT.AND P3, PT, R41, UR12, !P2 ;  /* 0x0000000c29007c0c */ /* 0x010fe2000d761270 */
[----:B------:R-:W4:Y:S02]  /*38f20*/  LDCU UR12, c[0x0][0x398] ;  /* 0x00007300ff0c77ac */ /* 0x000f240008000800 */
[----:B------:R-:W5:Y:S04]  /*38f30*/  LDL.LU R72, [R1+0x364] ;  /* 0x0003640001487983 */ /* 0x000f680000300800 */
[----:B------:R0:W-:Y:S01]  /*38f40*/  @P6 STG.E.U8 desc[UR24][R30.64], R0 ;  /* 0x000000001e006986 */ /* 0x0001e2000c101118 */
[----:B------:R-:W-:Y:S01]  /*38f50*/  ISETP.LT.AND P6, PT, R37, UR14, !P2 ;  /* 0x0000000e25007c0c */ /* 0x000fe2000d7c1270 */
[----:B------:R-:W1:Y:S02]  /*38f60*/  LDCU UR14, c[0x0][0x398] ;  /* 0x00007300ff0e77ac */ /* 0x000e640008000800 */
[----:B------:R-:W4:Y:S04]  /*38f70*/  LDL.LU R40, [R1+0x160] ;  /* 0x0001600001287983 */ /* 0x000f280000300800 */
[----:B------:R-:W5:Y:S01]  /*38f80*/  LDL.LU R36, [R1+0x164] ;  /* 0x0001640001247983 */ /* 0x000f620000300800 */
[----:B0-----:R-:W-:Y:S01]  /*38f90*/  IMAD.MOV.U32 R0, RZ, RZ, R27 ;  /* 0x000000ffff007224 */ /* 0x001fe200078e001b */
[----:B------:R-:W-:-:S02]  /*38fa0*/  PRMT R27, R26, 0x9910, RZ ;  /* 0x000099101a1b7816 */ /* 0x000fc400000000ff */
[----:B------:R-:W5:Y:S02]  /*38fb0*/  LDL.LU.64 R30, [R1+0x620] ;  /* 0x00062000011e7983 */ /* 0x000f640000300a00 */
[----:B------:R-:W-:Y:S02]  /*38fc0*/  SHF.R.S32.HI R0, RZ, 0x8, R0 ;  /* 0x00000008ff007819 */ /* 0x000fe40000011400 */
[----:B--2---:R-:W-:Y:S01]  /*38fd0*/  ISETP.LT.AND P5, PT, R71, UR10, !P2 ;  /* 0x0000000a47007c0c */ /* 0x004fe2000d7a1270 */
[----:B------:R-:W0:Y:S01]  /*38fe0*/  LDCU UR10, c[0x0][0x398] ;  /* 0x00007300ff0a77ac */ /* 0x000e220008000800 */
[----:B------:R-:W-:Y:S02]  /*38ff0*/  PRMT R68, R68, 0x9910, RZ ;  /* 0x0000991044447816 */ /* 0x000fe400000000ff */
[----:B-1----:R-:W-:Y:S01]  /*39000*/  ISETP.LT.AND P2, PT, R67, UR9, !P4 ;  /* 0x0000000943007c0c */ /* 0x002fe2000e741270 */
[----:B------:R-:W1:Y:S02]  /*39010*/  LDCU UR9, c[0x0][0x398] ;  /* 0x00007300ff0977ac */ /* 0x000e640008000800 */
[----:B------:R-:W-:-:S02]  /*39020*/  IMAD.MOV.U32 R26, RZ, RZ, R68 ;  /* 0x000000ffff1a7224 */ /* 0x000fc400078e0044 */
[----:B------:R-:W2:Y:S04]  /*39030*/  LDL.LU.64 R68, [R1+0x618] ;  /* 0x0006180001447983 */ /* 0x000ea80000300a00 */
[----:B------:R0:W-:Y:S01]  /*39040*/  @P5 STG.E.U8 desc[UR24][R38.64], R0 ;  /* 0x0000000026005986 */ /* 0x0001e2000c101118 */
[----:B------:R-:W-:Y:S01]  /*39050*/  SHF.R.S32.HI R26, RZ, 0x8, R26 ;  /* 0x00000008ff1a7819 */ /* 0x000fe2000001141a */
[----:B0-----:R-:W-:-:S04]  /*39060*/  IMAD.MOV.U32 R0, RZ, RZ, R27 ;  /* 0x000000ffff007224 */ /* 0x001fc800078e001b */
[----:B------:R0:W-:Y:S01]  /*39070*/  @P3 STG.E.U8 desc[UR24][R34.64], R26 ;  /* 0x0000001a22003986 */ /* 0x0001e2000c101118 */
[----:B------:R-:W-:-:S03]  /*39080*/  SHF.R.S32.HI R0, RZ, 0x8, R0 ;  /* 0x00000008ff007819 */ /* 0x000fc60000011400 */
[----:B------:R-:W2:Y:S04]  /*39090*/  LDL.LU.64 R38, [R1+0x610] ;  /* 0x0006100001267983 */ /* 0x000ea80000300a00 */
[----:B------:R1:W-:Y:S04]  /*390a0*/  @P6 STG.E.U8 desc[UR24][R32.64], R0 ;  /* 0x0000000020006986 */ /* 0x0003e8000c101118 */
[----:B0-----:R-:W2:Y:S04]  /*390b0*/  LDL.LU.64 R34, [R1+0x608] ;  /* 0x0006080001227983 */ /* 0x001ea80000300a00 */
[----:B-1----:R-:W2:Y:S04]  /*390c0*/  LDL.LU.64 R32, [R1+0x600] ;  /* 0x0006000001207983 */ /* 0x002ea80000300a00 */
[----:B---3--:R0:W-:Y:S04]  /*390d0*/  @P2 STG.E.U8 desc[UR24][R28.64], R73 ;  /* 0x000000491c002986 */ /* 0x0081e8000c101118 */
[----:B0-----:R-:W3:Y:S01]  /*390e0*/  LDL.LU.64 R28, [R1+0xdb0] ;  /* 0x000db000011c7983 */ /* 0x001ee20000300a00 */
[----:B------:R-:W-:Y:S01]  /*390f0*/  VIADD R0, R66, 0x59 ;  /* 0x0000005942007836 */ /* 0x000fe20000000000 */
[----:B------:R-:W-:Y:S01]  /*39100*/  ISETP.LT.AND P6, PT, R71, UR10, !P4 ;  /* 0x0000000a47007c0c */ /* 0x000fe2000e7c1270 */
[----:B------:R-:W0:Y:S01]  /*39110*/  LDCU UR10, c[0x0][0x398] ;  /* 0x00007300ff0a77ac */ /* 0x000e220008000800 */
[----:B------:R-:W-:-:S02]  /*39120*/  ISETP.LT.AND P5, PT, R41, UR16, !P4 ;  /* 0x0000001029007c0c */ /* 0x000fc4000e7a1270 */
[----:B------:R-:W-:Y:S01]  /*39130*/  ISETP.GE.AND P3, PT, R0, UR4, PT ;  /* 0x0000000400007c0c */ /* 0x000fe2000bf66270 */
[----:B------:R-:W1:Y:S01]  /*39140*/  LDCU UR4, c[0x0][0x39c] ;  /* 0x00007380ff0477ac */ /* 0x000e620008000800 */
[----:B----4-:R-:W-:Y:S02]  /*39150*/  ISETP.LT.AND P4, PT, R37, UR12, !P4 ;  /* 0x0000000c25007c0c */ /* 0x010fe4000e781270 */
[----:B-----5:R-:W-:Y:S02]  /*39160*/  F2FP.SATFINITE.E5M2.F32.PACK_AB_MERGE_C R0, R72, R70, RZ ;  /* 0x000000464800723e */ /* 0x020fe400048060ff */
[----:B------:R-:W-:Y:S01]  /*39170*/  F2FP.SATFINITE.E5M2.F32.PACK_AB_MERGE_C R27, R36, R40, RZ ;  /* 0x00000028241b723e */ /* 0x000fe200048060ff */
[----:B------:R-:W-:Y:S01]  /*39180*/  VIADD R26, R66, 0x5a ;  /* 0x0000005a421a7836 */ /* 0x000fe20000000000 */
[----:B------:R-:W4:Y:S01]  /*39190*/  LDCU UR12, c[0x0][0x398] ;  /* 0x00007300ff0c77ac */ /* 0x000f220008000800 */
[----:B------:R5:W-:Y:S03]  /*391a0*/  @P6 STG.E.U8 desc[UR24][R30.64], R0 ;  /* 0x000000001e006986 */ /* 0x000be6000c101118 */
[----:B------:R-:W-:Y:S01]  /*391b0*/  ISETP.GE.AND P2, PT, R26, UR6, PT ;  /* 0x000000061a007c0c */ /* 0x000fe2000bf46270 */
[----:B------:R-:W1:Y:S01]  /*391c0*/  LDCU UR6, c[0x0][0x398] ;  /* 0x00007300ff0677ac */ /* 0x000e620008000800 */
[----:B0-----:R-:W-:-:S02]  /*391d0*/  ISETP.LT.AND P6, PT, R71, UR10, !P3 ;  /* 0x0000000a47007c0c */ /* 0x001fc4000dfc1270 */
[----:B------:R-:W-:Y:S01]  /*391e0*/  PRMT R26, R73, 0x9910, RZ ;  /* 0x00009910491a7816 */ /* 0x000fe200000000ff */
[----:B------:R-:W0:Y:S01]  /*391f0*/  LDCU UR10, c[0x0][0x398] ;  /* 0x00007300ff0a77ac */ /* 0x000e220008000800 */
[----:B-----5:R-:W5:Y:S02]  /*39200*/  LDL.LU.64 R30, [R1+0xda8] ;  /* 0x000da800011e7983 */ /* 0x020f640000300a00 */
[----:B------:R-:W-:Y:S01]  /*39210*/  SHF.R.S32.HI R26, RZ, 0x8, R26 ;  /* 0x00000008ff1a7819 */ /* 0x000fe2000001141a */
[----:B------:R-:W0:Y:S01]  /*39220*/  LDCU UR16, c[0x0][0x398] ;  /* 0x00007300ff1077ac */ /* 0x000e220008000800 */
[----:B------:R-:W4:Y:S04]  /*39230*/  LDL.LU.64 R72, [R1+0x558] ;  /* 0x0005580001487983 */ /* 0x000f280000300a00 */
[----:B--2---:R2:W-:Y:S01]  /*39240*/  @P5 STG.E.U8 desc[UR24][R68.64], R27 ;  /* 0x0000001b44005986 */ /* 0x0045e2000c101118 */
[----:B------:R-:W-:Y:S01]  /*39250*/  ISETP.LT.AND P5, PT, R67, UR9, !P3 ;  /* 0x0000000943007c0c */ /* 0x000fe2000dfa1270 */
[----:B------:R-:W0:Y:S01]  /*39260*/  LDCU UR9, c[0x0][0x398] ;  /* 0x00007300ff0977ac */ /* 0x000e220008000800 */
[----:B---3--:R-:W-:-:S02]  /*39270*/  F2FP.SATFINITE.E5M2.F32.PACK_AB_MERGE_C R28, R29, R28, RZ ;  /* 0x0000001c1d1c723e */ /* 0x008fc400048060ff */
[----:B------:R-:W-:Y:S01]  /*39280*/  PRMT R29, R0, 0x9910, RZ ;  /* 0x00009910001d7816 */ /* 0x000fe200000000ff */
[----:B------:R-:W-:Y:S02]  /*39290*/  VIADD R0, R66, 0x5b ;  /* 0x0000005b42007836 */ /* 0x000fe40000000000 */
[----:B------:R-:W-:Y:S03]  /*392a0*/  @P4 STG.E.U8 desc[UR24][R38.64], R28 ;  /* 0x0000001c26004986 */ /* 0x000fe6000c101118 */
[----:B-1----:R-:W-:-:S03]  /*392b0*/  ISETP.GE.AND P4, PT, R0, UR4, PT ;  /* 0x0000000400007c0c */ /* 0x002fc6000bf86270 */
[----:B------:R1:W-:Y:S01]  /*392c0*/  @P5 STG.E.U8 desc[UR24][R34.64], R26 ;  /* 0x0000001a22005986 */ /* 0x0003e2000c101118 */
[----:B------:R-:W-:Y:S01]  /*392d0*/  SHF.R.S32.HI R0, RZ, 0x8, R29 ;  /* 0x00000008ff007819 */ /* 0x000fe2000001141d */
[----:B------:R-:W3:Y:S02]  /*392e0*/  LDCU UR4, c[0x0][0x39c] ;  /* 0x00007380ff0477ac */ /* 0x000ee40008000800 */
[----:B------:R-:W3:Y:S04]  /*392f0*/  LDL.LU R29, [R1+0x570] ;  /* 0x00057000011d7983 */ /* 0x000ee80000300800 */
[----:B--2---:R-:W3:Y:S04]  /*39300*/  LDL.LU R68, [R1+0x574] ;  /* 0x0005740001447983 */ /* 0x004ee80000300800 */
[----:B------:R-:W2:Y:S04]  /*39310*/  LDL.LU R69, [R1+0x368] ;  /* 0x0003680001457983 */ /* 0x000ea80000300800 */
[----:B------:R-:W2:Y:S04]  /*39320*/  LDL.LU R70, [R1+0x36c] ;  /* 0x00036c0001467983 */ /* 0x000ea80000300800 */
[----:B------:R-:W2:Y:S04]  /*39330*/  LDL.LU R40, [R1+0x168] ;  /* 0x0001680001287983 */ /* 0x000ea80000300800 */
[----:B------:R-:W2:Y:S01]  /*39340*/  LDL.LU R36, [R1+0x16c] ;  /* 0x00016c0001247983 */ /* 0x000ea20000300800 */
[----:B-1----:R-:W-:-:S03]  /*39350*/  PRMT R26, R28, 0x9910, RZ ;  /* 0x000099101c1a7816 */ /* 0x002fc600000000ff */
[----:B------:R-:W2:Y:S04]  /*39360*/  LDL.LU.64 R38, [R1+0x540] ;  /* 0x0005400001267983 */ /* 0x000ea80000300a00 */
[----:B------:R1:W-:Y:S04]  /*39370*/  @P6 STG.E.U8 desc[UR24][R32.64], R0 ;  /* 0x0000000020006986 */ /* 0x0003e8000c101118 */
[----:B------:R-:W2:Y:S04]  /*39380*/  LDL.LU.64 R34, [R1+0x538] ;  /* 0x0005380001227983 */ /* 0x000ea80000300a00 */
[----:B-1----:R-:W2:Y:S01]  /*39390*/  LDL.LU.64 R32, [R1+0x530] ;  /* 0x0005300001207983 */ /* 0x002ea20000300a00 */
[----:B------:R-:W-:-:S03]  /*393a0*/  PRMT R0, R27, 0x9910, RZ ;  /* 0x000099101b007816 */ /* 0x000fc600000000ff */
[----:B------:R-:W2:Y:S04]  /*393b0*/  LDL.LU R27, [R1+0x56c] ;  /* 0x00056c00011b7983 */ /* 0x000ea80000300800 */
[----:B------:R-:W2:Y:S01]  /*393c0*/  LDL.LU R28, [R1+0x568] ;  /* 0x00056800011c7983 */ /* 0x000ea20000300800 */
[----:B------:R-:W-:Y:S01]  /*393d0*/  ISETP.LT.AND P5, PT, R41, UR6, !P3 ;  /* 0x0000000629007c0c */ /* 0x000fe2000dfa1270 */
[----:B------:R-:W1:Y:S01]  /*393e0*/  LDCU UR6, c[0x0][0x398] ;  /* 0x00007300ff0677ac */ /* 0x000e620008000800 */
[----:B0-----:R-:W-:Y:S02]  /*393f0*/  ISETP.LT.AND P6, PT, R37, UR9, !P3 ;  /* 0x0000000925007c0c */ /* 0x001fe4000dfc1270 */
[----:B------:R-:W-:Y:S01]  /*39400*/  SHF.R.S32.HI R0, RZ, 0x8, R0 ;  /* 0x00000008ff007819 */ /* 0x000fe20000011400 */
[----:B------:R-:W0:Y:S01]  /*39410*/  LDCU UR9, c[0x0][0x398] ;  /* 0x00007300ff0977ac */ /* 0x000e220008000800 */
[----:B------:R-:W-:-:S07]  /*39420*/  SHF.R.S32.HI R26, RZ, 0x8, R26 ;  /* 0x00000008ff1a7819 */ /* 0x000fce000001141a */
[----:B----4-:R4:W-:Y:S04]  /*39430*/  @P5 STG.E.U8 desc[UR24][R72.64], R0 ;  /* 0x0000000048005986 */ /* 0x0109e8000c101118 */
[----:B-----5:R5:W-:Y:S04]  /*39440*/  @P6 STG.E.U8 desc[UR24][R30.64], R26 ;  /* 0x0000001a1e006986 */ /* 0x020be8000c101118 */
[----:B----4-:R-:W4:Y:S04]  /*39450*/  LDL.LU.64 R72, [R1+0x528] ;  /* 0x0005280001487983 */ /* 0x010f280000300a00 */
[----:B-----5:R-:W5:Y:S01]  /*39460*/  LDL.LU.64 R30, [R1+0xda0] ;  /* 0x000da000011e7983 */ /* 0x020f620000300a00 */
[----:B--2---:R-:W-:-:S03]  /*39470*/  F2FP.SATFINITE.E5M2.F32.PACK_AB_MERGE_C R28, R27, R28, RZ ;  /* 0x0000001c1b1c723e */ /* 0x004fc600048060ff */
[----:B------:R-:W2:Y:S01]  /*39480*/  LDL.LU.64 R26, [R1+0x548] ;  /* 0x00054800011a7983 */ /* 0x000ea20000300a00 */
[----:B------:R-:W-:Y:S01]  /*39490*/  ISETP.LT.AND P3, PT, R67, UR10, !P2 ;  /* 0x0000000a43007c0c */ /* 0x000fe2000d761270 */
[----:B------:R-:W0:Y:S01]  /*394a0*/  LDCU UR10, c[0x0][0x398] ;  /* 0x00007300ff0a77ac */ /* 0x000e220008000800 */
[----:B------:R-:W-:Y:S02]  /*394b0*/  ISETP.LT.AND P6, PT, R71, UR12, !P2 ;  /* 0x0000000c47007c0c */ /* 0x000fe4000d7c1270 */
[----:B---3--:R-:W-:Y:S01]  /*394c0*/  F2FP.SATFINITE.E5M2.F32.PACK_AB_MERGE_C R29, R68, R29, RZ ;  /* 0x0000001d441d723e */ /* 0x008fe200048060ff */
[----:B------:R-:W3:Y:S01]  /*394d0*/  LDCU UR12, c[0x0][0x398] ;  /* 0x00007300ff0c77ac */ /* 0x000ee20008000800 */
[----:B-----5:R-:W-:-:S07]  /*394e0*/  F2FP.SATFINITE.E5M2.F32.PACK_AB_MERGE_C R30, R31, R30, RZ ;  /* 0x0000001e1f1e723e */ /* 0x020fce00048060ff */
[----:B--2---:R2:W-:Y:S01]  /*394f0*/  @P3 STG.E.U8 desc[UR24][R26.64], R28 ;  /* 0x0000001c1a003986 */ /* 0x0045e2000c101118 */
[----:B-1----:R-:W-:Y:S01]  /*39500*/  ISETP.LT.AND P3, PT, R41, UR6, !P2 ;  /* 0x0000000629007c0c */ /* 0x002fe2000d761270 */
[----:B------:R-:W-:Y:S01]  /*39510*/  VIADD R0, R66, 0x5c ;  /* 0x0000005c42007836 */ /* 0x000fe20000000000 */
[----:B0-----:R-:W-:Y:S01]  /*39520*/  ISETP.LT.AND P2, PT, R37, UR9, !P2 ;  /* 0x0000000925007c0c */ /* 0x001fe2000d741270 */
[----:B------:R-:W0:Y:S01]  /*39530*/  LDCU UR9, c[0x0][0x398] ;  /* 0x00007300ff0977ac */ /* 0x000e220008000800 */
[----:B--2---:R-:W-:Y:S01]  /*39540*/  F2FP.SATFINITE.E5M2.F32.PACK_AB_MERGE_C R27, R70, R69, RZ ;  /* 0x00000045461b723e */ /* 0x004fe200048060ff */
[----:B------:R-:W1:Y:S01]  /*39550*/  LDCU UR6, c[0x0][0x39c] ;  /* 0x00007380ff0677ac */ /* 0x000e620008000800 */
[----:B------:R-:W2:Y:S01]  /*39560*/  LDL.LU.64 R68, [R1+0x520] ;  /* 0x0005200001447983 */ /* 0x000ea20000300a00 */
[----:B------:R-:W-:-:S03]  /*39570*/  F2FP.SATFINITE.E5M2.F32.PACK_AB_MERGE_C R26, R36, R40, RZ ;  /* 0x00000028241a723e */ /* 0x000fc600048060ff */
[----:B------:R5:W-:Y:S04]  /*39580*/  @P6 STG.E.U8 desc[UR24][R38.64], R27 ;  /* 0x0000001b26006986 */ /* 0x000be8000c101118 */
[----:B------:R0:W-:Y:S04]  /*39590*/  @P3 STG.E.U8 desc[UR24][R34.64], R26 ;  /* 0x0000001a22003986 */ /* 0x0001e8000c101118 */
[----:B------:R1:W-:Y:S04]  /*395a0*/  @P2 STG.E.U8 desc[UR24][R32.64], R30 ;  /* 0x0000001e20002986 */ /* 0x0003e8000c101118 */
[----:B-----5:R-:W5:Y:S04]  /*395b0*/  LDL.LU.64 R38, [R1+0x518] ;  /* 0x0005180001267983 */ /* 0x020f680000300a00 */
[----:B0-----:R-:W5:Y:S04]  /*395c0*/  LDL.LU.64 R34, [R1+0x510] ;  /* 0x0005100001227983 */ /* 0x001f680000300a00 */
[----:B-1----:R-:W5:Y:S01]  /*395d0*/  LDL.LU.64 R32, [R1+0xd98] ;  /* 0x000d980001207983 */ /* 0x002f620000300a00 */
[----:B------:R-:W-:Y:S01]  /*395e0*/  ISETP.LT.AND P6, PT, R67, UR10, !P4 ;  /* 0x0000000a43007c0c */ /* 0x000fe2000e7c1270 */
[----:B------:R-:W0:Y:S01]  /*395f0*/  LDCU UR10, c[0x0][0x398] ;  /* 0x00007300ff0a77ac */ /* 0x000e220008000800 */
[----:B------:R-:W-:-:S02]  /*39600*/  ISETP.GE.AND P5, PT, R0, UR4, PT ;  /* 0x0000000400007c0c */ /* 0x000fc4000bfa6270 */
[----:B------:R-:W-:Y:S01]  /*39610*/  PRMT R0, R28, 0x9910, RZ ;  /* 0x000099101c007816 */ /* 0x000fe200000000ff */
[----:B------:R-:W1:Y:S01]  /*39620*/  LDCU UR4, c[0x0][0x39c] ;  /* 0x00007380ff0477ac */ /* 0x000e620008000800 */
[----:B------:R-:W-:Y:S01]  /*39630*/  PRMT R27, R27, 0x9910, RZ ;  /* 0x000099101b1b7816 */ /* 0x000fe200000000ff */
[----:B------:R-:W5:Y:S01]  /*39640*/  LDL.LU R28, [R1+0x370] ;  /* 0x00037000011c7983 */ /* 0x000f620000300800 */
[----:B------:R-:W-:Y:S02]  /*39650*/  SHF.R.S32.HI R0, RZ, 0x8, R0 ;  /* 0x00000008ff007819 */ /* 0x000fe40000011400 */
[----:B---3--:R-:W-:Y:S01]  /*39660*/  ISETP.LT.AND P2, PT, R71, UR12, !P4 ;  /* 0x0000000c47007c0c */ /* 0x008fe2000e741270 */
[----:B------:R-:W3:Y:S01]  /*39670*/  LDL.LU R70, [R1+0x374] ;  /* 0x0003740001467983 */ /* 0x000ee20000300800 */
[----:B------:R-:W-:Y:S01]  /*39680*/  PRMT R30, R30, 0x9910, RZ ;  /* 0x000099101e1e7816 */ /* 0x000fe200000000ff */
[----:B------:R-:W0:Y:S02]  /*39690*/  LDCU UR12, c[0x0][0x398] ;  /* 0x00007300ff0c77ac */ /* 0x000e240008000800 */
[----:B----4-:R4:W-:Y:S01]  /*396a0*/  @P6 STG.E.U8 desc[UR24][R72.64], R0 ;  /* 0x0000000048006986 */ /* 0x0109e2000c101118 */
[----:B------:R-:W-:Y:S01]  /*396b0*/  ISETP.LT.AND P3, PT, R41, UR9, !P4 ;  /* 0x0000000929007c0c */ /* 0x000fe2000e761270 */
[----:B------:R-:W0:Y:S01]  /*396c0*/  LDCU UR9, c[0x0][0x398] ;  /* 0x00007300ff0977ac */ /* 0x000e220008000800 */
[----:B------:R-:W-:Y:S01]  /*396d0*/  ISETP.LT.AND P4, PT, R37, UR14, !P4 ;  /* 0x0000000e25007c0c */ /* 0x000fe2000e781270 */
[----:B------:R-:W3:Y:S01]  /*396e0*/  LDL.LU R40, [R1+0x170] ;  /* 0x0001700001287983 */ /* 0x000ee20000300800 */
[----:B----4-:R-:W-:Y:S01]  /*396f0*/  IMAD.MOV.U32 R0, RZ, RZ, R27 ;  /* 0x000000ffff007224 */ /* 0x010fe200078e001b */
[----:B------:R-:W-:-:S02]  /*39700*/  PRMT R26, R26, 0x9910, RZ ;  /* 0x000099101a1a7816 */ /* 0x000fc400000000ff */
[----:B------:R-:W4:Y:S01]  /*39710*/  LDL.LU R36, [R1+0x174] ;  /* 0x0001740001247983 */ /* 0x000f220000300800 */
[----:B------:R-:W-:Y:S01]  /*39720*/  ISETP.LT.AND P6, PT, R41, UR16, !P5 ;  /* 0x0000001029007c0c */ /* 0x000fe2000efc1270 */
[----:B------:R-:W0:Y:S01]  /*39730*/  LDCU UR14, c[0x0][0x398] ;  /* 0x00007300ff0e77ac */ /* 0x000e220008000800 */
[----:B------:R-:W-:Y:S01]  /*39740*/  SHF.R.S32.HI R0, RZ, 0x8, R0 ;  /* 0x00000008ff007819 */ /* 0x000fe20000011400 */
[----:B------:R-:W4:Y:S01]  /*39750*/  LDL.LU.64 R72, [R1+0x4f8] ;  /* 0x0004f80001487983 */ /* 0x000f220000300a00 */
[----:B------:R-:W-:Y:S01]  /*39760*/  SHF.R.S32.HI R26, RZ, 0x8, R26 ;  /* 0x00000008ff1a7819 */ /* 0x000fe2000001141a */
[----:B------:R-:W0:Y:S02]  /*39770*/  LDCU UR16, c[0x0][0x398] ;  /* 0x00007300ff1077ac */ /* 0x000e240008000800 */
[----:B--2---:R2:W-:Y:S01]  /*39780*/  @P2 STG.E.U8 desc[UR24][R68.64], R0 ;  /* 0x0000000044002986 */ /* 0x0045e2000c101118 */
[----:B0-----:R-:W-:Y:S01]  /*39790*/  ISETP.LT.AND P2, PT, R67, UR10, !P5 ;  /* 0x0000000a43007c0c */ /* 0x001fe2000ef41270 */
[----:B------:R-:W0:Y:S01]  /*397a0*/  LDCU UR10, c[0x0][0x398] ;  /* 0x00007300ff0a77ac */ /* 0x000e220008000800 */
[----:B--2---:R-:W-:-:S02]  /*397b0*/  IMAD.MOV.U32 R0, RZ, RZ, R30 ;  /* 0x000000ffff007224 */ /* 0x004fc400078e001e */
[----:B------:R-:W2:Y:S03]  /*397c0*/  LDL.LU.64 R30, [R1+0x500] ;  /* 0x00050000011e7983 */ /* 0x000ea60000300a00 */
[----:B------:R-:W-:Y:S01]  /*397d0*/  SHF.R.S32.HI R0, RZ, 0x8, R0 ;  /* 0x00000008ff007819 */ /* 0x000fe20000011400 */
[----:B-----5:R-:W-:Y:S04]  /*397e0*/  @P3 STG.E.U8 desc[UR24][R38.64], R26 ;  /* 0x0000001a26003986 */ /* 0x020fe8000c101118 */
[----:B------:R5:W-:Y:S04]  /*397f0*/  @P4 STG.E.U8 desc[UR24][R34.64], R0 ;  /* 0x0000000022004986 */ /* 0x000be8000c101118 */
[----:B------:R0:W-:Y:S04]  /*39800*/  @P2 STG.E.U8 desc[UR24][R32.64], R29 ;  /* 0x0000001d20002986 */ /* 0x0001e8000c101118 */
[----:B-----5:R-:W5:Y:S04]  /*39810*/  LDL.LU.64 R34, [R1+0x4f0] ;  /* 0x0004f00001227983 */ /* 0x020f680000300a00 */
[----:B------:R-:W5:Y:S04]  /*39820*/  LDL.LU.64 R68, [R1+0x4e8] ;  /* 0x0004e80001447983 */ /* 0x000f680000300a00 */
[----:B------:R-:W5:Y:S04]  /*39830*/  LDL.LU.64 R38, [R1+0x4e0] ;  /* 0x0004e00001267983 */ /* 0x000f680000300a00 */
[----:B0-----:R-:W5:Y:S01]  /*39840*/  LDL.LU.64 R32, [R1+0xd90] ;  /* 0x000d900001207983 */ /* 0x001f620000300a00 */
[----:B------:R-:W-:Y:S01]  /*39850*/  ISETP.LT.AND P4, PT, R71, UR12, !P5 ;  /* 0x0000000c47007c0c */ /* 0x000fe2000ef81270 */
[----:B------:R-:W-:Y:S01]  /*39860*/  VIADD R0, R66, 0x5d ;  /* 0x0000005d42007836 */ /* 0x000fe20000000000 */
[----:B------:R-:W0:Y:S04]  /*39870*/  LDCU UR12, c[0x0][0x398] ;  /* 0x00007300ff0c77ac */ /* 0x000e280008000800 */
[----:B-1----:R-:W-:Y:S01]  /*39880*/  ISETP.GE.AND P3, PT, R0, UR4, PT ;  /* 0x0000000400007c0c */ /* 0x002fe2000bf66270 */
[----:B------:R-:W1:Y:S01]  /*39890*/  LDCU UR4, c[0x0][0x39c] ;  /* 0x00007380ff0477ac */ /* 0x000e620008000800 */
[----:B---3--:R-:W-:-:S02]  /*398a0*/  F2FP.SATFINITE.E5M2.F32.PACK_AB_MERGE_C R0, R70, R28, RZ ;  /* 0x0000001c4600723e */ /* 0x008fc400048060ff */
[----:B----4-:R-:W-:Y:S02]  /*398b0*/  F2FP.SATFINITE.E5M2.F32.PACK_AB_MERGE_C R27, R36, R40, RZ ;  /* 0x00000028241b723e */ /* 0x010fe400048060ff */
[----:B------:R-:W-:Y:S01]  /*398c0*/  PRMT R28, R0, 0x9910, RZ ;  /* 0x00009910001c7816 */ /* 0x000fe200000000ff */
[----:B------:R-:W3:Y:S04]  /*398d0*/  LDL.LU R36, [R1+0x578] ;  /* 0x0005780001247983 */ /* 0x000ee80000300800 */
[----:B--2---:R2:W-:Y:S01]  /*398e0*/  @P4 STG.E.U8 desc[UR24][R30.64], R0 ;  /* 0x000000001e004986 */ /* 0x0045e2000c101118 */
[----:B------:R-:W-:Y:S01]  /*398f0*/  ISETP.LT.AND P4, PT, R37, UR9, !P5 ;  /* 0x0000000925007c0c */ /* 0x000fe2000ef81270 */
[C---:B------:R-:W-:Y:S01]  /*39900*/  VIADD R26, R66.reuse, 0x5e ;  /* 0x0000005e421a7836 */ /* 0x040fe20000000000 */
[----:B------:R-:W4:Y:S01]  /*39910*/  LDCU UR9, c[0x0][0x398] ;  /* 0x00007300ff0977ac */ /* 0x000f220008000800 */
[----:B------:R-:W-:Y:S01]  /*39920*/  @P6 STG.E.U8 desc[UR24][R72.64], R27 ;  /* 0x0000001b48006986 */ /* 0x000fe2000c101118 */
[----:B--2---:R-:W-:-:S03]  /*39930*/  VIADD R0, R66, 0x5f ;  /* 0x0000005f42007836 */ /* 0x004fc60000000000 */
[----:B------:R-:W2:Y:S01]  /*39940*/  LDL.LU.64 R30, [R1+0x4d8] ;  /* 0x0004d800011e7983 */ /* 0x000ea20000300a00 */
[----:B-----5:R-:W-:-:S05]  /*39950*/  F2FP.SATFINITE.E5M2.F32.PACK_AB_MERGE_C R32, R33, R32, RZ ;  /* 0x000000202120723e */ /* 0x020fca00048060ff */
[----:B------:R5:W-:Y:S01]  /*39960*/  @P4 STG.E.U8 desc[UR24][R34.64], R32 ;  /* 0x0000002022004986 */ /* 0x000be2000c101118 */
[----:B-1----:R-:W-:Y:S01]  /*39970*/  ISETP.GE.AND P4, PT, R0, UR4, PT ;  /* 0x0000000400007c0c */ /* 0x002fe2000bf86270 */
[----:B------:R-:W1:Y:S01]  /*39980*/  LDCU UR4, c[0x0][0x39c] ;  /* 0x00007380ff0477ac */ /* 0x000e620008000800 */
[----:B------:R-:W-:Y:S01]  /*39990*/  SHF.R.S32.HI R0, RZ, 0x8, R28 ;  /* 0x00000008ff007819 */ /* 0x000fe2000001141c */
[----:B-----5:R-:W5:Y:S04]  /*399a0*/  LDL.LU.64 R34, [R1+0x4d0] ;  /* 0x0004d00001227983 */ /* 0x020f680000300a00 */
[----:B------:R-:W3:Y:S01]  /*399b0*/  LDL.LU R28, [R1+0x57c] ;  /* 0x00057c00011c7983 */ /* 0x000ee20000300800 */
[----:B------:R-:W-:Y:S01]  /*399c0*/  ISETP.GE.AND P2, PT, R26, UR6, PT ;  /* 0x000000061a007c0c */ /* 0x000fe2000bf46270 */
[----:B------:R-:W1:Y:S01]  /*399d0*/  LDCU UR6, c[0x0][0x398] ;  /* 0x00007300ff0677ac */ /* 0x000e620008000800 */
[----:B------:R-:W-:-:S02]  /*399e0*/  ISETP.LT.AND P5, PT, R67, UR10, !P3 ;  /* 0x0000000a43007c0c */ /* 0x000fc4000dfa1270 */
[----:B0-----:R-:W-:Y:S01]  /*399f0*/  ISETP.LT.AND P6, PT, R71, UR12, !P3 ;  /* 0x0000000c47007c0c */ /* 0x001fe2000dfc1270 */
[----:B------:R-:W0:Y:S01]  /*39a00*/  LDCU UR10, c[0x0][0x398] ;  /* 0x00007300ff0a77ac */ /* 0x000e220008000800 */
[----:B------:R-:W-:Y:S02]  /*39a10*/  PRMT R26, R29, 0x9910, RZ ;  /* 0x000099101d1a7816 */ /* 0x000fe400000000ff */
[----:B------:R-:W3:Y:S01]  /*39a20*/  LDL.LU R29, [R1+0x584] ;  /* 0x00058400011d7983 */ /* 0x000ee20000300800 */
[----:B------:R-:W0:Y:S01]  /*39a30*/  LDCU UR12, c[0x0][0x398] ;  /* 0x00007300ff0c77ac */ /* 0x000e220008000800 */
[----:B------:R-:W-:Y:S02]  /*39a40*/  SHF.R.S32.HI R26, RZ, 0x8, R26 ;  /* 0x00000008ff1a7819 */ /* 0x000fe4000001141a */
[----:B------:R-:W3:Y:S04]  /*39a50*/  LDL.LU R73, [R1+0x378] ;  /* 0x0003780001497983 */ /* 0x000ee80000300800 */
[----:B------:R0:W-:Y:S01]  /*39a60*/  @P5 STG.E.U8 desc[UR24][R68.64], R26 ;  /* 0x0000001a44005986 */ /* 0x0001e2000c101118 */
[----:B-1----:R-:W-:-:S03]  /*39a70*/  ISETP.LT.AND P5, PT, R41, UR6, !P3 ;  /* 0x0000000629007c0c */ /* 0x002fc6000dfa1270 */
[----:B------:R1:W-:Y:S01]  /*39a80*/  @P6 STG.E.U8 desc[UR24][R38.64], R0 ;  /* 0x0000000026006986 */ /* 0x0003e2000c101118 */
[----:B----4-:R-:W-:Y:S01]  /*39a90*/  ISETP.LT.AND P6, PT, R37, UR9, !P3 ;  /* 0x0000000925007c0c */ /* 0x010fe2000dfc1270 */
[----:B------:R-:W4:Y:S02]  /*39aa0*/  LDCU UR6, c[0x0][0x398] ;  /* 0x00007300ff0677ac */ /* 0x000f240008000800 */
[----:B------:R-:W4:Y:S01]  /*39ab0*/  LDL.LU R70, [R1+0x37c] ;  /* 0x00037c0001467983 */ /* 0x000f220000300800 */
[----:B------:R-:W2:Y:S01]  /*39ac0*/  LDCU UR9, c[0x0][0x398] ;  /* 0x00007300ff0977ac */ /* 0x000ea20008000800 */
[----:B0-----:R-:W-:Y:S02]  /*39ad0*/  PRMT R26, R32, 0x9910, RZ ;  /* 0x00009910201a7816 */ /* 0x001fe400000000ff */
[----:B------:R-:W4:Y:S01]  /*39ae0*/  LDL.LU R72, [R1+0x178] ;  /* 0x0001780001487983 */ /* 0x000f220000300800 */
[----:B-1----:R-:W-:-:S03]  /*39af0*/  PRMT R0, R27, 0x9910, RZ ;  /* 0x000099101b007816 */ /* 0x002fc600000000ff */
[----:B------:R-:W4:Y:S01]  /*39b00*/  LDL.LU R40, [R1+0x17c] ;  /* 0x00017c0001287983 */ /* 0x000f220000300800 */
[----:B------:R-:W-:Y:S02]  /*39b10*/  SHF.R.S32.HI R26, RZ, 0x8, R26 ;  /* 0x00000008ff1a7819 */ /* 0x000fe4000001141a */
[----:B------:R-:W-:Y:S01]  /*39b20*/  SHF.R.S32.HI R0, RZ, 0x8, R0 ;  /* 0x00000008ff007819 */ /* 0x000fe20000011400 */
[----:B------:R-:W4:Y:S04]  /*39b30*/  LDL.LU.64 R68, [R1+0x4c0] ;  /* 0x0004c00001447983 */ /* 0x000f280000300a00 */
[----:B------:R-:W4:Y:S04]  /*39b40*/  LDL.LU.64 R38, [R1+0x4b8] ;  /* 0x0004b80001267983 */ /* 0x000f280000300a00 */
[----:B------:R-:W4:Y:S04]  /*39b50*/  LDL.LU R27, [R1+0x580] ;  /* 0x00058000011b7983 */ /* 0x000f280000300800 */
[----:B------:R-:W4:Y:S04]  /*39b60*/  LDL.LU.64 R32, [R1+0x4b0] ;  /* 0x0004b00001207983 */ /* 0x000f280000300a00 */
[----:B--2---:R0:W-:Y:S04]  /*39b70*/  @P5 STG.E.U8 desc[UR24][R30.64], R0 ;  /* 0x000000001e005986 */ /* 0x0041e8000c101118 */
[----:B-----5:R1:W-:Y:S01]  /*39b80*/  @P6 STG.E.U8 desc[UR24][R34.64], R26 ;  /* 0x0000001a22006986 */ /* 0x0203e2000c101118 */
[----:B---3--:R-:W-:-:S03]  /*39b90*/  F2FP.SATFINITE.E5M2.F32.PACK_AB_MERGE_C R28, R28, R36, RZ ;  /* 0x000000241c1c723e */ /* 0x008fc600048060ff */
[----:B------:R-:W2:Y:S04]  /*39ba0*/  LDL.LU R36, [R1+0xd88] ;  /* 0x000d880001247983 */ /* 0x000ea80000300800 */
[----:B0-----:R-:W3:Y:S04]  /*39bb0*/  LDL.LU.64 R30, [R1+0x4a8] ;  /* 0x0004a800011e7983 */ /* 0x001ee80000300a00 */
[----:B-1----:R-:W5:Y:S01]  /*39bc0*/  LDL.LU.64 R34, [R1+0xd80] ;  /* 0x000d800001227983 */ /* 0x002f620000300a00 */
[----:B------:R-:W-:Y:S01]  /*39bd0*/  ISETP.LT.AND P3, PT, R67, UR10, !P2 ;  /* 0x0000000a43007c0c */ /* 0x000fe2000d761270 */
[----:B------:R-:W0:Y:S01]  /*39be0*/  LDCU UR10, c[0x0][0x398] ;  /* 0x00007300ff0a77ac */ /* 0x000e220008000800 */
[----:B------:R-:W-:Y:S01]  /*39bf0*/  ISETP.LT.AND P6, PT, R71, UR12, !P2 ;  /* 0x0000000c47007c0c */ /* 0x000fe2000d7c1270 */
[----:B------:R-:W1:Y:S10]  /*39c00*/  LDCU UR12, c[0x0][0x398] ;  /* 0x00007300ff0c77ac */ /* 0x000e740008000800 */
[----:B-----5:R5:W-:Y:S04]  /*39c10*/  @P3 STG.E.U8 desc[UR24][R34.64], R28 ;  /* 0x0000001c22003986 */ /* 0x020be8000c101118 */
[----:B-----5:R-:W5:Y:S01]  /*39c20*/  LDL.LU.64 R34, [R1+0xd78] ;  /* 0x000d780001227983 */ /* 0x020f620000300a00 */
[----:B----4-:R-:W-:-:S02]  /*39c30*/  ISETP.LT.AND P3, PT, R41, UR6, !P2 ;  /* 0x0000000629007c0c */ /* 0x010fc4000d761270 */
[----:B------:R-:W-:Y:S01]  /*39c40*/  F2FP.SATFINITE.E5M2.F32.PACK_AB_MERGE_C R29, R29, R27, RZ ;  /* 0x0000001b1d1d723e */ /* 0x000fe200048060ff */
[----:B------:R-:W-:Y:S01]  /*39c50*/  VIADD R0, R66, 0x60 ;  /* 0x0000006042007836 */ /* 0x000fe20000000000 */
[----:B------:R-:W-:Y:S01]  /*39c60*/  ISETP.LT.AND P2, PT, R37, UR9, !P2 ;  /* 0x0000000925007c0c */ /* 0x000fe2000d741270 */
[----:B------:R-:W4:Y:S01]  /*39c70*/  LDCU UR9, c[0x0][0x398] ;  /* 0x00007300ff0977ac */ /* 0x000f220008000800 */
[----:B------:R-:W-:Y:S02]  /*39c80*/  F2FP.SATFINITE.E5M2.F32.PACK_AB_MERGE_C R27, R70, R73, RZ ;  /* 0x00000049461b723e */ /* 0x000fe400048060ff */
[----:B------:R-:W-:Y:S01]  /*39c90*/  F2FP.SATFINITE.E5M2.F32.PACK_AB_MERGE_C R26, R40, R72, RZ ;  /* 0x00000048281a723e */ /* 0x000fe200048060ff */
[----:B------:R-:W1:Y:S01]  /*39ca0*/  LDCU UR6, c[0x0][0x39c] ;  /* 0x00007380ff0677ac */ /* 0x000e620008000800 */
[----:B------:R-:W2:Y:S01]  /*39cb0*/  LDL.LU.64 R72, [R1+0x4a0] ;  /* 0x0004a00001487983 */ /* 0x000ea20000300a00 */
[----:B------:R-:W-:-:S03]  /*39cc0*/  ISETP.GE.AND P5, PT, R0, UR4, PT ;  /* 0x0000000400007c0c */ /* 0x000fc6000bfa6270 */
[----:B------:R3:W-:Y:S01]  /*39cd0*/  @P6 STG.E.U8 desc[UR24][R68.64], R27 ;  /* 0x0000001b44006986 */ /* 0x0007e2000c101118 */
[----:B------:R-:W-:Y:S01]  /*39ce0*/  PRMT R0, R28, 0x9910, RZ ;  /* 0x000099101c007816 */ /* 0x000fe200000000ff */
[----:B------:R-:W1:Y:S02]  /*39cf0*/  LDCU UR4, c[0x0][0x39c] ;  /* 0x00007380ff0477ac */ /* 0x000e640008000800 */
[----:B------:R4:W-:Y:S01]  /*39d00*/  @P3 STG.E.U8 desc[UR24][R38.64], R26 ;  /* 0x0000001a26003986 */ /* 0x0009e2000c101118 */
[----:B0-----:R-:W-:Y:S01]  /*39d10*/  ISETP.LT.AND P6, PT, R67, UR10, !P4 ;  /* 0x0000000a43007c0c */ /* 0x001fe2000e7c1270 */
[----:B------:R-:W0:Y:S02]  /*39d20*/  LDCU UR10, c[0x0][0x398] ;  /* 0x00007300ff0a77ac */ /* 0x000e240008000800 */
[----:B---3--:R-:W3:Y:S04]  /*39d30*/  LDL.LU.64 R68, [R1+0x498] ;  /* 0x0004980001447983 */ /* 0x008ee80000300a00 */
[----:B----4-:R-:W4:Y:S01]  /*39d40*/  LDL.LU.64 R38, [R1+0x490] ;  /* 0x0004900001267983 */ /* 0x010f220000300a00 */
[----:B------:R-:W-:Y:S01]  /*39d50*/  ISETP.LT.AND P3, PT, R41, UR9, !P4 ;  /* 0x0000000929007c0c */ /* 0x000fe2000e761270 */
[----:B------:R-:W0:Y:S02]  /*39d60*/  LDCU UR9, c[0x0][0x398] ;  /* 0x00007300ff0977ac */ /* 0x000e240008000800 */
[----:B------:R-:W2:Y:S01]  /*39d70*/  LDL.LU R28, [R1+0x380] ;  /* 0x00038000011c7983 */ /* 0x000ea20000300800 */
[----:B-----5:R-:W-:-:S03]  /*39d80*/  F2FP.SATFINITE.E5M2.F32.PACK_AB_MERGE_C R34, R35, R34, RZ ;  /* 0x000000222322723e */ /* 0x020fc600048060ff */
[----:B------:R-:W5:Y:S04]  /*39d90*/  LDL.LU R35, [R1+0x384] ;  /* 0x0003840001237983 */ /* 0x000f680000300800 */
[----:B------:R0:W-:Y:S01]  /*39da0*/  @P2 STG.E.U8 desc[UR24][R32.64], R34 ;  /* 0x0000002220002986 */ /* 0x0001e2000c101118 */
[----:B-1----:R-:W-:Y:S01]  /*39db0*/  ISETP.LT.AND P2, PT, R71, UR12, !P4 ;  /* 0x0000000c47007c0c */ /* 0x002fe2000e741270 */
[----:B------:R-:W1:Y:S02]  /*39dc0*/  LDCU UR12, c[0x0][0x398] ;  /* 0x00007300ff0c77ac */ /* 0x000e640008000800 */
[----:B------:R-:W5:Y:S01]  /*39dd0*/  LDL.LU R70, [R1+0x180] ;  /* 0x0001800001467983 */ /* 0x000f620000300800 */
[----:B------:R-:W-:Y:S01]  /*39de0*/  ISETP.LT.AND P4, PT, R37, UR14, !P4 ;  /* 0x0000000e25007c0c */ /* 0x000fe2000e781270 */
[----:B------:R-:W1:Y:S02]  /*39df0*/  LDCU UR14, c[0x0][0x398] ;  /* 0x00007300ff0e77ac */ /* 0x000e640008000800 */
[----:B------:R-:W5:Y:S04]  /*39e00*/  LDL.LU R40, [R1+0x184] ;  /* 0x0001840001287983 */ /* 0x000f680000300800 */
[----:B0-----:R-:W5:Y:S04]  /*39e10*/  LDL.LU.64 R32, [R1+0x480] ;  /* 0x0004800001207983 */ /* 0x001f680000300a00 */
[----:B------:R-:W5:Y:S01]  /*39e20*/  LDL.LU R37, [R1+0xd70] ;  /* 0x000d700001257983 */ /* 0x000f620000300800 */
[----:B------:R-:W-:-:S02]  /*39e30*/  SHF.R.S32.HI R0, RZ, 0x8, R0 ;  /* 0x00000008ff007819 */ /* 0x000fc40000011400 */
[----:B------:R-:W-:-:S03]  /*39e40*/  PRMT R27, R27, 0x9910, RZ ;  /* 0x000099101b1b7816 */ /* 0x000fc600000000ff */
[----:B------:R0:W-:Y:S01]  /*39e50*/  @P6 STG.E.U8 desc[UR24][R30.64], R0 ;  /* 0x000000001e006986 */ /* 0x0001e2000c101118 */
[----:B------:R-:W-:Y:S01]  /*39e60*/  PRMT R34, R34, 0x9910, RZ ;  /* 0x0000991022227816 */ /* 0x000fe200000000ff */
[----:B0-----:R-:W-:Y:S01]  /*39e70*/  IMAD.MOV.U32 R0, RZ, RZ, R27 ;  /* 0x000000ffff007224 */ /* 0x001fe200078e001b */
[----:B------:R-:W-:Y:S01]  /*39e80*/  PRMT R26, R26, 0x9910, RZ ;  /* 0x000099101a1a7816 */ /* 0x000fe200000000ff */
[----:B------:R-:W5:Y:S03]  /*39e90*/  LDL.LU.64 R30, [R1+0x478] ;  /* 0x00047800011e7983 */ /* 0x000f660000300a00 */
[----:B------:R-:W-:-:S05]  /*39ea0*/  SHF.R.S32.HI R0, RZ, 0x8, R0 ;  /* 0x00000008ff007819 */ /* 0x000fca0000011400 */
[----:B--2---:R0:W-:Y:S01]  /*39eb0*/  @P2 STG.E.U8 desc[UR24][R72.64], R0 ;  /* 0x0000000048002986 */ /* 0x0041e2000c101118 */
[----:B------:R-:W-:Y:S01]  /*39ec0*/  ISETP.LT.AND P2, PT, R67, UR10, !P5 ;  /* 0x0000000a43007c0c */ /* 0x000fe2000ef41270 */
[----:B------:R-:W2:Y:S01]  /*39ed0*/  LDCU UR10, c[0x0][0x398] ;  /* 0x00007300ff0a77ac */ /* 0x000ea20008000800 */
[----:B------:R-:W-:Y:S01]  /*39ee0*/  SHF.R.S32.HI R26, RZ, 0x8, R26 ;  /* 0x00000008ff1a7819 */ /* 0x000fe2000001141a */
[----:B0-----:R-:W-:Y:S02]  /*39ef0*/  IMAD.MOV.U32 R0, RZ, RZ, R34 ;  /* 0x000000ffff007224 */ /* 0x001fe400078e0022 */
[----:B------:R-:W2:Y:S03]  /*39f00*/  LDL.LU R34, [R1+0x708] ;  /* 0x0007080001227983 */ /* 0x000ea60000300800 */
[----:B------:R-:W-:Y:S01]  /*39f10*/  SHF.R.S32.HI R0, RZ, 0x8, R0 ;  /* 0x00000008ff007819 */ /* 0x000fe20000011400 */
[----:B---3--:R-:W-:Y:S04]  /*39f20*/  @P3 STG.E.U8 desc[UR24][R68.64], R26 ;  /* 0x0000001a44003986 */ /* 0x008fe8000c101118 */
[----:B----4-:R0:W-:Y:S04]  /*39f30*/  @P4 STG.E.U8 desc[UR24][R38.64], R0 ;  /* 0x0000000026004986 */ /* 0x0101e8000c101118 */
[----:B0-----:R-:W3:Y:S04]  /*39f40*/  LDL.LU.64 R38, [R1+0x470] ;  /* 0x0004700001267983 */ /* 0x001ee80000300a00 */
[----:B------:R-:W4:Y:S04]  /*39f50*/  LDL.LU.64 R72, [R1+0x468] ;  /* 0x0004680001487983 */ /* 0x000f280000300a00 */
[----:B------:R-:W3:Y:S04]  /*39f60*/  LDL.LU.64 R68, [R1+0x460] ;  /* 0x0004600001447983 */ /* 0x000ee80000300a00 */
[----:B-----5:R0:W-:Y:S04]  /*39f70*/  @P2 STG.E.U8 desc[UR24][R36.64], R29 ;  /* 0x0000001d24002986 */ /* 0x0201e8000c101118 */
[----:B0-----:R-:W5:Y:S01]  /*39f80*/  LDL.LU.64 R36, [R1+0xd68] ;  /* 0x000d680001247983 */ /* 0x001f620000300a00 */
[----:B-1----:R-:W-:Y:S01]  /*39f90*/  ISETP.LT.AND P4, PT, R71, UR12, !P5 ;  /* 0x0000000c47007c0c */ /* 0x002fe2000ef81270 */
[----:B------:R-:W-:Y:S01]  /*39fa0*/  VIADD R0, R66, 0x61 ;  /* 0x0000006142007836 */ /* 0x000fe20000000000 */
[----:B------:R-:W-:Y:S01]  /*39fb0*/  ISETP.LT.AND P6, PT, R41, UR16, !P5 ;  /* 0x0000001029007c0c */ /* 0x000fe2000efc1270 */
[----:B------:R-:W0:Y:S03]  /*39fc0*/  LDCU UR12, c[0x0][0x398] ;  /* 0x00007300ff0c77ac */ /* 0x000e260008000800 */
[----:B------:R-:W-:Y:S01]  /*39fd0*/  ISETP.GE.AND P3, PT, R0, UR4, PT ;  /* 0x0000000400007c0c */ /* 0x000fe2000bf66270 */
[----:B------:R-:W1:Y:S01]  /*39fe0*/  LDCU UR4, c[0x0][0x39c] ;  /* 0x00007380ff0477ac */ /* 0x000e620008000800 */
[----:B------:R-:W-:-:S02]  /*39ff0*/  F2FP.SATFINITE.E5M2.F32.PACK_AB_MERGE_C R0, R35, R28, RZ ;  /* 0x0000001c2300723e */ /* 0x000fc400048060ff */
[----:B------:R-:W-:Y:S01]  /*3a000*/  F2FP.SATFINITE.E5M2.F32.PACK_AB_MERGE_C R27, R40, R70, RZ ;  /* 0x00000046281b723e */ /* 0x000fe200048060ff */
[----:B------:R-:W-:Y:S01]  /*3a010*/  VIADD R26, R66, 0x62 ;  /* 0x00000062421a7836 */ /* 0x000fe20000000000 */
[----:B------:R-:W-:Y:S01]  /*3a020*/  PRMT R28, R0, 0x9910, RZ ;  /* 0x00009910001c7816 */ /* 0x000fe200000000ff */
[----:B------:R0:W-:Y:S01]  /*3a030*/  @P4 STG.E.U8 desc[UR24][R32.64], R0 ;  /* 0x0000000020004986 */ /* 0x0001e2000c101118 */
[----:B------:R-:W1:Y:S03]  /*3a040*/  LDCU UR16, c[0x0][0x398] ;  /* 0x00007300ff1077ac */ /* 0x000e660008000800 */
[----:B------:R-:W-:Y:S04]  /*3a050*/  @P6 STG.E.U8 desc[UR24][R30.64], R27 ;  /* 0x0000001b1e006986 */ /* 0x000fe8000c101118 */
[----:B------:R-:W4:Y:S01]  /*3a060*/  LDL.LU R40, [R1+0x588] ;  /* 0x0005880001287983 */ /* 0x000f220000300800 */
[----:B0-----:R-:W-:-:S03]  /*3a070*/  VIADD R0, R66, 0x63 ;  /* 0x0000006342007836 */ /* 0x001fc60000000000 */
[----:B------:R-:W4:Y:S01]  /*3a080*/  LDL.LU.64 R32, [R1+0x458] ;  /* 0x0004580001207983 */ /* 0x000f220000300a00 */
[----:B--2---:R-:W-:Y:S01]  /*3a090*/  ISETP.LT.AND P4, PT, R34, UR9, !P5 ;  /* 0x0000000922007c0c */ /* 0x004fe2000ef81270 */
[----:B------:R-:W0:Y:S01]  /*3a0a0*/  LDCU UR9, c[0x0][0x398] ;  /* 0x00007300ff0977ac */ /* 0x000e220008000800 */
[----:B-----5:R-:W-:-:S11]  /*3a0b0*/  F2FP.SATFINITE.E5M2.F32.PACK_AB_MERGE_C R36, R37, R36, RZ ;  /* 0x000000242524723e */ /* 0x020fd600048060ff */
[----:B---3--:R2:W-:Y:S01]  /*3a0c0*/  @P4 STG.E.U8 desc[UR24][R38.64], R36 ;  /* 0x0000002426004986 */ /* 0x0085e2000c101118 */
[----:B-1----:R-:W-:Y:S01]  /*3a0d0*/  ISETP.GE.AND P4, PT, R0, UR4, PT ;  /* 0x0000000400007c0c */ /* 0x002fe2000bf86270 */
[----:B------:R-:W1:Y:S01]  /*3a0e0*/  LDCU UR4, c[0x0][0x39c] ;  /* 0x00007380ff0477ac */ /* 0x000e620008000800 */
[----:B------:R-:W-:Y:S01]  /*3a0f0*/  SHF.R.S32.HI R0, RZ, 0x8, R28 ;  /* 0x00000008ff007819 */ /* 0x000fe2000001141c */
[----:B--2---:R-:W2:Y:S04]  /*3a100*/  LDL.LU.64 R38, [R1+0x450] ;  /* 0x0004500001267983 */ /* 0x004ea80000300a00 */
[----:B------:R-:W3:Y:S01]  /*3a110*/  LDL.LU R28, [R1+0x58c] ;  /* 0x00058c00011c7983 */ /* 0x000ee20000300800 */
[----:B------:R-:W-:Y:S01]  /*3a120*/  ISETP.GE.AND P2, PT, R26, UR6, PT ;  /* 0x000000061a007c0c */ /* 0x000fe2000bf46270 */
[----:B------:R-:W5:Y:S01]  /*3a130*/  LDCU UR6, c[0x0][0x398] ;  /* 0x00007300ff0677ac */ /* 0x000f620008000800 */
[----:B------:R-:W-:-:S02]  /*3a140*/  ISETP.LT.AND P5, PT, R67, UR10, !P3 ;  /* 0x0000000a43007c0c */ /* 0x000fc4000dfa1270 */
[----:B------:R-:W-:Y:S01]  /*3a150*/  ISETP.LT.AND P6, PT, R71, UR12, !P3 ;  /* 0x0000000c47007c0c */ /* 0x000fe2000dfc1270 */
[----:B------:R-:W0:Y:S01]  /*3a160*/  LDCU UR10, c[0x0][0x398] ;  /* 0x00007300ff0a77ac */ /* 0x000e220008000800 */
[----:B------:R-:W-:Y:S02]  /*3a170*/  PRMT R26, R29, 0x9910, RZ ;  /* 0x000099101d1a7816 */ /* 0x000fe400000000ff */
[----:B------:R-:W3:Y:S01]  /*3a180*/  LDL.LU R29, [R1+0x594] ;  /* 0x00059400011d7983 */ /* 0x000ee20000300800 */
[----:B------:R-:W1:Y:S01]  /*3a190*/  LDCU UR12, c[0x0][0x398] ;  /* 0x00007300ff0c77ac */ /* 0x000e620008000800 */
[----:B------:R-:W-:Y:S02]  /*3a1a0*/  SHF.R.S32.HI R26, RZ, 0x8, R26 ;  /* 0x00000008ff1a7819 */ /* 0x000fe4000001141a */
[----:B------:R-:W3:Y:S04]  /*3a1b0*/  LDL.LU R35, [R1+0x388] ;  /* 0x0003880001237983 */ /* 0x000ee80000300800 */
[----:B----4-:R4:W-:Y:S01]  /*3a1c0*/  @P5 STG.E.U8 desc[UR24][R72.64], R26 ;  /* 0x0000001a48005986 */ /* 0x0109e2000c101118 */
[----:B-----5:R-:W-:-:S03]  /*3a1d0*/  ISETP.LT.AND P5, PT, R41, UR6, !P3 ;  /* 0x0000000629007c0c */ /* 0x020fc6000dfa1270 */
[----:B------:R5:W-:Y:S01]  /*3a1e0*/  @P6 STG.E.U8 desc[UR24][R68.64], R0 ;  /* 0x0000000044006986 */ /* 0x000be2000c101118 */
[----:B0-----:R-:W-:Y:S01]  /*3a1f0*/  ISETP.LT.AND P6, PT, R34, UR9, !P3 ;  /* 0x0000000922007c0c */ /* 0x001fe2000dfc1270 */
[----:B------:R-:W0:Y:S02]  /*3a200*/  LDCU UR6, c[0x0][0x398] ;  /* 0x00007300ff0677ac */ /* 0x000e240008000800 */
[----:B------:R-:W3:Y:S01]  /*3a210*/  LDL.LU R30, [R1+0x38c] ;  /* 0x00038c00011e7983 */ /* 0x000ee20000300800 */
[----:B------:R-:W0:Y:S01]  /*3a220*/  LDCU UR9, c[0x0][0x398] ;  /* 0x00007300ff0977ac */ /* 0x000e220008000800 */
[----:B----4-:R-:W-:Y:S02]  /*3a230*/  PRMT R26, R36, 0x9910, RZ ;  /* 0x00009910241a7816 */ /* 0x010fe400000000ff */
[----:B------:R-:W4:Y:S01]  /*3a240*/  LDL.LU R31, [R1+0x188] ;  /* 0x00018800011f7983 */ /* 0x000f220000300800 */
[----:B-----5:R-:W-:-:S03]  /*3a250*/  PRMT R0, R27, 0x9910, RZ ;  /* 0x000099101b007816 */ /* 0x020fc600000000ff */
[----:B------:R-:W4:Y:S01]  /*3a260*/  LDL.LU R70, [R1+0x18c] ;  /* 0x00018c0001467983 */ /* 0x000f220000300800 */
[----:B------:R-:W-:Y:S02]  /*3a270*/  SHF.R.S32.HI R26, RZ, 0x8, R26 ;  /* 0x00000008ff1a7819 */ /* 0x000fe4000001141a */
[----:B------:R-:W-:Y:S01]  /*3a280*/  SHF.R.S32.HI R0, RZ, 0x8, R0 ;  /* 0x00000008ff007819 */ /* 0x000fe20000011400 */
[----:B------:R-:W5:Y:S04]  /*3a290*/  LDL.LU.64 R72, [R1+0x440] ;  /* 0x0004400001487983 */ /* 0x000f680000300a00 */
[----:B------:R-:W4:Y:S04]  /*3a2a0*/  LDL.LU.64 R68, [R1+0x438] ;  /* 0x0004380001447983 */ /* 0x000f280000300a00 */
[----:B------:R-:W4:Y:S04]  /*3a2b0*/  LDL.LU R27, [R1+0x590] ;  /* 0x00059000011b7983 */ /* 0x000f280000300800 */
[----:B------:R-:W4:Y:S04]  /*3a2c0*/  LDL.LU.64 R36, [R1+0x430] ;  /* 0x0004300001247983 */ /* 0x000f280000300a00 */
[----:B------:R0:W-:Y:S04]  /*3a2d0*/  @P5 STG.E.U8 desc[UR24][R32.64], R0 ;  /* 0x0000000020005986 */ /* 0x0001e8000c101118 */
[----:B--2---:R2:W-:Y:S01]  /*3a2e0*/  @P6 STG.E.U8 desc[UR24][R38.64], R26 ;  /* 0x0000001a26006986 */ /* 0x0045e2000c101118 */
[----:B---3--:R-:W-:-:S03]  /*3a2f0*/  F2FP.SATFINITE.E5M2.F32.PACK_AB_MERGE_C R28, R28, R40, RZ ;  /* 0x000000281c1c723e */ /* 0x008fc600048060ff */
[----:B------:R-:W3:Y:S04]  /*3a300*/  LDL.LU R40, [R1+0xd60] ;  /* 0x000d600001287983 */ /* 0x000ee80000300800 */
[----:B0-----:R-:W3:Y:S04]  /*3a310*/  LDL.LU.64 R32, [R1+0x428] ;  /* 0x0004280001207983 */ /* 0x001ee80000300a00 */
[----:B--2---:R-:W2:Y:S01]  /*3a320*/  LDL.LU.64 R38, [R1+0xd58] ;  /* 0x000d580001267983 */ /* 0x004ea20000300a00 */
[----:B------:R-:W-:Y:S01]  /*3a330*/  ISETP.LT.AND P3, PT, R67, UR10, !P2 ;  /* 0x0000000a43007c0c */ /* 0x000fe2000d761270 */
[----:B------:R-:W0:-:S12]  /*3a340*/  LDCU UR10, c[0x0][0x398] ;  /* 0x00007300ff0a77ac */ /* 0x000e180008000800 */
[----:B--2---:R2:W-:Y:S04]  /*3a350*/  @P3 STG.E.U8 desc[UR24][R38.64], R28 ;  /* 0x0000001c26003986 */ /* 0x0045e8000c101118 */
[----:B--2---:R-:W2:Y:S01]  /*3a360*/  LDL.LU.64 R38, [R1+0xd50] ;  /* 0x000d500001267983 */ /* 0x004ea20000300a00 */
[----:B------:R-:W-:Y:S02]  /*3a370*/  ISETP.LT.AND P3, PT, R41, UR6, !P2 ;  /* 0x0000000629007c0c */ /* 0x000fe4000d761270 */
[----:B----4-:R-:W-:Y:S01]  /*3a380*/  F2FP.SATFINITE.E5M2.F32.PACK_AB_MERGE_C R29, R29, R27, RZ ;  /* 0x0000001b1d1d723e */ /* 0x010fe200048060ff */
[----:B------:R-:W4:Y:S01]  /*3a390*/  LDL.LU R41, [R1+0xd48] ;  /* 0x000d480001297983 */ /* 0x000f220000300800 */
[----:B------:R-:W-:Y:S01]  /*3a3a0*/  F2FP.SATFINITE.E5M2.F32.PACK_AB_MERGE_C R27, R30, R35, RZ ;  /* 0x000000231e1b723e */ /* 0x000fe200048060ff */
[----:B------:R-:W-:Y:S01]  /*3a3b0*/  VIADD R0, R66, 0x64 ;  /* 0x0000006442007836 */ /* 0x000fe20000000000 */
[----:B------:R-:W-:Y:S01]  /*3a3c0*/  F2FP.SATFINITE.E5M2.F32.PACK_AB_MERGE_C R26, R70, R31, RZ ;  /* 0x0000001f461a723e */ /* 0x000fe200048060ff */
[----:B------:R-:W0:Y:S01]  /*3a3d0*/  LDCU UR6, c[0x0][0x39c] ;  /* 0x00007380ff0677ac */ /* 0x000e220008000800 */
[----:B-1----:R-:W-:Y:S01]  /*3a3e0*/  ISETP.LT.AND P6, PT, R71, UR12, !P2 ;  /* 0x0000000c47007c0c */ /* 0x002fe2000d7c1270 */
[----:B------:R-:W3:Y:S01]  /*3a3f0*/  LDL.LU.64 R30, [R1+0x420] ;  /* 0x00042000011e7983 */ /* 0x000ee20000300a00 */
[----:B------:R-:W1:Y:S11]  /*3a400*/  LDCU UR12, c[0x0][0x398] ;  /* 0x00007300ff0c77ac */ /* 0x000e760008000800 */
[----:B-----5:R5:W-:Y:S04]  /*3a410*/  @P6 STG.E.U8 desc[UR24][R72.64], R27 ;  /* 0x0000001b48006986 */ /* 0x020be8000c101118 */
[----:B------:R0:W-:Y:S01]  /*3a420*/  @P3 STG.E.U8 desc[UR24][R68.64], R26 ;  /* 0x0000001a44003986 */ /* 0x0001e2000c101118 */
[----:B--2---:R-:W-:-:S03]  /*3a430*/  F2FP.SATFINITE.E5M2.F32.PACK_AB_MERGE_C R38, R39, R38, RZ ;  /* 0x000000262726723e */ /* 0x004fc600048060ff */
[----:B------:R-:W2:Y:S04]  /*3a440*/  LDL.LU R39, [R1+0x70c] ;  /* 0x00070c0001277983 */ /* 0x000ea80000300800 */
[----:B-----5:R-:W5:Y:S04]  /*3a450*/  LDL.LU.64 R72, [R1+0x418] ;  /* 0x0004180001487983 */ /* 0x020f680000300a00 */
[----:B0-----:R-:W4:Y:S01]  /*3a460*/  LDL.LU.64 R68, [R1+0x410] ;  /* 0x0004100001447983 */ /* 0x001f220000300a00 */
[----:B------:R-:W-:Y:S01]  /*3a470*/  ISETP.LT.AND P2, PT, R34, UR9, !P2 ;  /* 0x0000000922007c0c */ /* 0x000fe2000d741270 */
[----:B------:R-:W2:Y:S01]  /*3a480*/  LDCU UR9, c[0x0][0x398] ;  /* 0x00007300ff0977ac */ /* 0x000ea20008000800 */
[----:B------:R-:W-:-:S02]  /*3a490*/  ISETP.LT.AND P6, PT, R67, UR10, !P4 ;  /* 0x0000000a43007c0c */ /* 0x000fc4000e7c1270 */
[----:B------:R-:W-:Y:S01]  /*3a4a0*/  ISETP.GE.AND P5, PT, R0, UR4, PT ;  /* 0x0000000400007c0c */ /* 0x000fe2000bfa6270 */
[----:B------:R-:W0:Y:S01]  /*3a4b0*/  LDCU UR10, c[0x0][0x398] ;  /* 0x00007300ff0a77ac */ /* 0x000e220008000800 */
[----:B------:R-:W-:Y:S02]  /*3a4c0*/  PRMT R0, R28, 0x9910, RZ ;  /* 0x000099101c007816 */ /* 0x000fe400000000ff */
[----:B------:R-:W-:Y:S01]  /*3a4d0*/  PRMT R27, R27, 0x9910, RZ ;  /* 0x000099101b1b7816 */ /* 0x000fe200000000ff */
[----:B------:R-:W4:Y:S01]  /*3a4e0*/  LDL.LU R28, [R1+0x394] ;  /* 0x00039400011c7983 */ /* 0x000f220000300800 */
[----:B------:R-:W-:Y:S01]  /*3a4f0*/  SHF.R.S32.HI R0, RZ, 0x8, R0 ;  /* 0x00000008ff007819 */ /* 0x000fe20000011400 */
[----:B------:R-:W0:Y:S02]  /*3a500*/  LDCU UR4, c[0x0][0x39c] ;  /* 0x00007380ff0477ac */ /* 0x000e240008000800 */
[----:B------:R-:W-:Y:S01]  /*3a510*/  @P2 STG.E.U8 desc[UR24][R36.64], R38 ;  /* 0x0000002624002986 */ /* 0x000fe2000c101118 */
[----:B-1----:R-:W-:Y:S01]  /*3a520*/  ISETP.LT.AND P2, PT, R71, UR12, !P4 ;  /* 0x0000000c47007c0c */ /* 0x002fe2000e741270 */
[----:B------:R-:W1:Y:S02]  /*3a530*/  LDCU UR12, c[0x0][0x398] ;  /* 0x00007300ff0c77ac */ /* 0x000e640008000800 */
[----:B---3--:R3:W-:Y:S01]  /*3a540*/  @P6 STG.E.U8 desc[UR24][R32.64], R0 ;  /* 0x0000000020006986 */ /* 0x0087e2000c101118 */
[----:B------:R-:W-:-:S03]  /*3a550*/  PRMT R26, R26, 0x9910, RZ ;  /* 0x000099101a1a7816 */ /* 0x000fc600000000ff */
[----:B------:R-:W4:Y:S01]  /*3a560*/  LDL.LU R35, [R1+0x190] ;  /* 0x0001900001237983 */ /* 0x000f220000300800 */
[----:B---3--:R-:W-:Y:S01]  /*3a570*/  IMAD.MOV.U32 R0, RZ, RZ, R27 ;  /* 0x000000ffff007224 */ /* 0x008fe200078e001b */
[----:B------:R-:W-:Y:S02]  /*3a580*/  PRMT R38, R38, 0x9910, RZ ;  /* 0x0000991026267816 */ /* 0x000fe400000000ff */
[----:B------:R-:W3:Y:S02]  /*3a590*/  LDL.LU R70, [R1+0x194] ;  /* 0x0001940001467983 */ /* 0x000ee40000300800 */
[----:B------:R-:W-:Y:S02]  /*3a5a0*/  SHF.R.S32.HI R0, RZ, 0x8, R0 ;  /* 0x00000008ff007819 */ /* 0x000fe40000011400 */
[----:B------:R-:W3:Y:S04]  /*3a5b0*/  LDL.LU.64 R36, [R1+0x400] ;  /* 0x0004000001247983 */ /* 0x000ee80000300a00 */
[----:B------:R1:W-:Y:S01]  /*3a5c0*/  @P2 STG.E.U8 desc[UR24][R30.64], R0 ;  /* 0x000000001e002986 */ /* 0x0003e2000c101118 */
[----:B0-----:R-:W-:Y:S01]  /*3a5d0*/  ISETP.LT.AND P2, PT, R67, UR10, !P5 ;  /* 0x0000000a43007c0c */ /* 0x001fe2000ef41270 */
[----:B------:R-:W0:Y:S01]  /*3a5e0*/  LDCU UR10, c[0x0][0x398] ;  /* 0x00007300ff0a77ac */ /* 0x000e220008000800 */
[----:B------:R-:W-:Y:S01]  /*3a5f0*/  SHF.R.S32.HI R26, RZ, 0x8, R26 ;  /* 0x00000008ff1a7819 */ /* 0x000fe2000001141a */
[----:B------:R-:W3:Y:S04]  /*3a600*/  LDL.LU.64 R32, [R1+0x358] ;  /* 0x0003580001207983 */ /* 0x000ee80000300a00 */
[----:B------:R-:W3:Y:S01]  /*3a610*/  LDL.LU R27, [R1+0x390] ;  /* 0x00039000011b7983 */ /* 0x000ee20000300800 */
[----:B-1----:R-:W-:-:S03]  /*3a620*/  IMAD.MOV.U32 R0, RZ, RZ, R38 ;  /* 0x000000ffff007224 */ /* 0x002fc600078e0026 */
[----:B------:R-:W3:Y:S02]  /*3a630*/  LDL.LU.64 R30, [R1+0x350] ;  /* 0x00035000011e7983 */ /* 0x000ee40000300a00 */
[----:B------:R-:W-:Y:S02]  /*3a640*/  SHF.R.S32.HI R0, RZ, 0x8, R0 ;  /* 0x00000008ff007819 */ /* 0x000fe40000011400 */
[C---:B--2---:R-:W-:Y:S01]  /*3a650*/  ISETP.LT.AND P3, PT, R39.reuse, UR9, !P4 ;  /* 0x0000000927007c0c */ /* 0x044fe2000e761270 */
[----:B------:R-:W1:Y:S01]  /*3a660*/  LDCU UR9, c[0x0][0x398] ;  /* 0x00007300ff0977ac */ /* 0x000e620008000800 */
[----:B------:R-:W-:Y:S02]  /*3a670*/  ISETP.LT.AND P4, PT, R34, UR14, !P4 ;  /* 0x0000000e22007c0c */ /* 0x000fe4000e781270 */
[----:B------:R-:W-:Y:S01]  /*3a680*/  ISETP.LT.AND P6, PT, R39, UR16, !P5 ;  /* 0x0000001027007c0c */ /* 0x000fe2000efc1270 */
[----:B------:R-:W2:Y:S01]  /*3a690*/  LDCU UR14, c[0x0][0x398] ;  /* 0x00007300ff0e77ac */ /* 0x000ea20008000800 */
[----:B------:R-:W0:Y:S07]  /*3a6a0*/  LDCU UR16, c[0x0][0x398] ;  /* 0x00007300ff1077ac */ /* 0x000e2e0008000800 */
[----:B-----5:R5:W-:Y:S04]  /*3a6b0*/  @P3 STG.E.U8 desc[UR24][R72.64], R26 ;  /* 0x0000001a48003986 */ /* 0x020be8000c101118 */
[----:B----4-:R4:W-:Y:S04]  /*3a6c0*/  @P4 STG.E.U8 desc[UR24][R68.64], R0 ;  /* 0x0000000044004986 */ /* 0x0109e8000c101118 */
[----:B------:R0:W-:Y:S04]  /*3a6d0*/  @P2 STG.E.U8 desc[UR24][R40.64], R29 ;  /* 0x0000001d28002986 */ /* 0x0001e8000c101118 */
[----:B-----5:R-:W5:Y:S04]  /*3a6e0*/  LDL.LU.64 R72, [R1+0x348] ;  /* 0x0003480001487983 */ /* 0x020f680000300a00 */
[----:B----4-:R-:W4:Y:S04]  /*3a6f0*/  LDL.LU.64 R68, [R1+0x340] ;  /* 0x0003400001447983 */ /* 0x010f280000300a00 */
[----:B0-----:R-:W2:Y:S01]  /*3a700*/  LDL.LU.64 R40, [R1+0xd40] ;  /* 0x000d400001287983 */ /* 0x001ea20000300a00 */
[----:B------:R-:W-:Y:S01]  /*3a710*/  ISETP.LT.AND P4, PT, R71, UR12, !P5 ;  /* 0x0000000c47007c0c */ /* 0x000fe2000ef81270 */
[----:B------:R-:W0:Y:S01]  /*3a720*/  LDCU UR12, c[0x0][0x398] ;  /* 0x00007300ff0c77ac */ /* 0x000e220008000800 */
[----:B------:R-:W-:-:S02]  /*3a730*/  VIADD R0, R66, 0x65 ;  /* 0x0000006542007836 */ /* 0x000fc40000000000 */
[----:B------:R-:W-:-:S03]  /*3a740*/  VIADD R26, R66, 0x66 ;  /* 0x00000066421a7836 */ /* 0x000fc60000000000 */
[----:B------:R-:W-:Y:S01]  /*3a750*/  ISETP.GE.AND P3, PT, R0, UR4, PT ;  /* 0x0000000400007c0c */ /* 0x000fe2000bf66270 */
[----:B------:R-:W0:Y:S01]  /*3a760*/  LDCU UR4, c[0x0][0x39c] ;  /* 0x00007380ff0477ac */ /* 0x000e220008000800 */
[----:B------:R-:W-:Y:S02]  /*3a770*/  ISETP.GE.AND P2, PT, R26, UR6, PT ;  /* 0x000000061a007c0c */ /* 0x000fe4000bf46270 */
[----:B------:R-:W-:Y:S01]  /*3a780*/  PRMT R26, R29, 0x9910, RZ ;  /* 0x000099101d1a7816 */ /* 0x000fe200000000ff */
[----:B------:R-:W0:Y:S01]  /*3a790*/  LDCU UR6, c[0x0][0x398] ;  /* 0x00007300ff0677ac */ /* 0x000e220008000800 */
[----:B------:R-:W4:Y:S01]  /*3a7a0*/  LDL.LU R29, [R1+0x598] ;  /* 0x00059800011d7983 */ /* 0x000f220000300800 */
[----:B---3--:R-:W-:Y:S02]  /*3a7b0*/  F2FP.SATFINITE.E5M2.F32.PACK_AB_MERGE_C R0, R28, R27, RZ ;  /* 0x0000001b1c00723e */ /* 0x008fe400048060ff */
[----:B------:R-:W-:-:S03]  /*3a7c0*/  F2FP.SATFINITE.E5M2.F32.PACK_AB_MERGE_C R27, R70, R35, RZ ;  /* 0x00000023461b723e */ /* 0x000fc600048060ff */
[----:B------:R3:W-:Y:S04]  /*3a7d0*/  @P4 STG.E.U8 desc[UR24][R36.64], R0 ;  /* 0x0000000024004986 */ /* 0x0007e8000c101118 */
[----:B------:R-:W-:Y:S01]  /*3a7e0*/  @P6 STG.E.U8 desc[UR24][R32.64], R27 ;  /* 0x0000001b20006986 */ /* 0x000fe2000c101118 */
[----:B0-----:R-:W-:Y:S01]  /*3a7f0*/  ISETP.LT.AND P6, PT, R71, UR12, !P3 ;  /* 0x0000000c47007c0c */ /* 0x001fe2000dfc1270 */
[----:B------:R-:W0:Y:S01]  /*3a800*/  LDCU UR12, c[0x0][0x398] ;  /* 0x00007300ff0c77ac */ /* 0x000e220008000800 */
[----:B--2---:R-:W-:Y:S02]  /*3a810*/  F2FP.SATFINITE.E5M2.F32.PACK_AB_MERGE_C R40, R41, R40, RZ ;  /* 0x000000282928723e */ /* 0x004fe400048060ff */
[----:B------:R-:W2:Y:S04]  /*3a820*/  LDL.LU R41, [R1+0x59c] ;  /* 0x00059c0001297983 */ /* 0x000ea80000300800 */
[----:B------:R-:W2:Y:S01]  /*3a830*/  LDL.LU.64 R70, [R1+0x338] ;  /* 0x0003380001467983 */ /* 0x000ea20000300a00 */
[----:B-1----:R-:W-:Y:S01]  /*3a840*/  ISETP.LT.AND P4, PT, R34, UR9, !P5 ;  /* 0x0000000922007c0c */ /* 0x002fe2000ef81270 */
[----:B------:R-:W1:Y:S01]  /*3a850*/  LDCU UR9, c[0x0][0x398] ;  /* 0x00007300ff0977ac */ /* 0x000e620008000800 */
[----:B------:R-:W-:Y:S01]  /*3a860*/  ISETP.LT.AND P5, PT, R67, UR10, !P3 ;  /* 0x0000000a43007c0c */ /* 0x000fe2000dfa1270 */
[----:B------:R-:W2:Y:S01]  /*3a870*/  LDL.LU R38, [R1+0x5a0] ;  /* 0x0005a00001267983 */ /* 0x000ea20000300800 */
[----:B------:R-:W-:Y:S01]  /*3a880*/  PRMT R28, R0, 0x9910, RZ ;  /* 0x00009910001c7816 */ /* 0x000fe200000000ff */
[----:B---3--:R-:W-:Y:S01]  /*3a890*/  VIADD R0, R66, 0x67 ;  /* 0x0000006742007836 */ /* 0x008fe20000000000 */
[----:B------:R-:W-:Y:S01]  /*3a8a0*/  SHF.R.S32.HI R26, RZ, 0x8, R26 ;  /* 0x00000008ff1a7819 */ /* 0x000fe2000001141a */
[----:B------:R-:W3:Y:S01]  /*3a8b0*/  LDL.LU R36, [R1+0x5a4] ;  /* 0x0005a40001247983 */ /* 0x000ee20000300800 */
[----:B------:R-:W0:Y:S03]  /*3a8c0*/  LDCU UR10, c[0x0][0x398] ;  /* 0x00007300ff0a77ac */ /* 0x000e260008000800 */
[----:B------:R-:W3:Y:S04]  /*3a8d0*/  LDL.LU R37, [R1+0x398] ;  /* 0x0003980001257983 */ /* 0x000ee80000300800 */
[----:B------:R-:W-:Y:S01]  /*3a8e0*/  @P4 STG.E.U8 desc[UR24][R30.64], R40 ;  /* 0x000000281e004986 */ /* 0x000fe2000c101118 */
[----:B------:R-:W-:Y:S01]  /*3a8f0*/  ISETP.GE.AND P4, PT, R0, UR4, PT ;  /* 0x0000000400007c0c */ /* 0x000fe2000bf86270 */
[----:B------:R-:W0:Y:S01]  /*3a900*/  LDCU UR4, c[0x0][0x39c] ;  /* 0x00007380ff0477ac */ /* 0x000e220008000800 */
[----:B------:R-:W-:Y:S01]  /*3a910*/  SHF.R.S32.HI R0, RZ, 0x8, R28 ;  /* 0x00000008ff007819 */ /* 0x000fe2000001141c */
[----:B-----5:R5:W-:Y:S01]  /*3a920*/  @P5 STG.E.U8 desc[UR24][R72.64], R26 ;  /* 0x0000001a48005986 */ /* 0x020be2000c101118 */
[----:B------:R-:W-:Y:S01]  /*3a930*/  ISETP.LT.AND P5, PT, R39, UR6, !P3 ;  /* 0x0000000627007c0c */ /* 0x000fe2000dfa1270 */
[----:B------:R-:W0:Y:S02]  /*3a940*/  LDCU UR6, c[0x0][0x398] ;  /* 0x00007300ff0677ac */ /* 0x000e240008000800 */
[----:B----4-:R4:W-:Y:S01]  /*3a950*/  @P6 STG.E.U8 desc[UR24][R68.64], R0 ;  /* 0x0000000044006986 */ /* 0x0109e2000c101118 */
[----:B-1----:R-:W-:Y:S01]  /*3a960*/  ISETP.LT.AND P6, PT, R34, UR9, !P3 ;  /* 0x0000000922007c0c */ /* 0x002fe2000dfc1270 */
[----:B------:R-:W1:Y:S02]  /*3a970*/  LDCU UR9, c[0x0][0x398] ;  /* 0x00007300ff0977ac */ /* 0x000e640008000800 */
[----:B------:R-:W3:Y:S01]  /*3a980*/  LDL.LU R35, [R1+0x39c] ;  /* 0x00039c0001237983 */ /* 0x000ee20000300800 */
[----:B-----5:R-:W-:-:S03]  /*3a990*/  PRMT R26, R40, 0x9910, RZ ;  /* 0x00009910281a7816 */ /* 0x020fc600000000ff */
[----:B------:R-:W5:Y:S01]  /*3a9a0*/  LDL.LU R73, [R1+0x198] ;  /* 0x0001980001497983 */ /* 0x000f620000300800 */
[----:B----4-:R-:W-:-:S03]  /*3a9b0*/  PRMT R0, R27, 0x9910, RZ ;  /* 0x000099101b007816 */ /* 0x010fc600000000ff */
[----:B------:R-:W5:Y:S01]  /*3a9c0*/  LDL.LU R72, [R1+0x19c] ;  /* 0x00019c0001487983 */ /* 0x000f620000300800 */
[----:B------:R-:W-:Y:S02]  /*3a9d0*/  SHF.R.S32.HI R26, RZ, 0x8, R26 ;  /* 0x00000008ff1a7819 */ /* 0x000fe4000001141a */
[----:B------:R-:W-:Y:S01]  /*3a9e0*/  SHF.R.S32.HI R0, RZ, 0x8, R0 ;  /* 0x00000008ff007819 */ /* 0x000fe20000011400 */
[----:B------:R-:W4:Y:S04]  /*3a9f0*/  LDL.LU.64 R32, [R1+0x320] ;  /* 0x0003200001207983 */ /* 0x000f280000300a00 */
[----:B------:R-:W3:Y:S04]  /*3aa00*/  LDL.LU.64 R68, [R1+0x318] ;  /* 0x0003180001447983 */ /* 0x000ee80000300a00 */
[----:B------:R-:W3:Y:S04]  /*3aa10*/  LDL.LU.64 R30, [R1+0x310] ;  /* 0x00031000011e7983 */ /* 0x000ee80000300a00 */
[----:B------:R-:W3:Y:S04]  /*3aa20*/  LDL.LU R40, [R1+0x710] ;  /* 0x0007100001287983 */ /* 0x000ee80000300800 */
[----:B--2---:R2:W-:Y:S04]  /*3aa30*/  @P5 STG.E.U8 desc[UR24][R70.64], R0 ;  /* 0x0000000046005986 */ /* 0x0045e8000c101118 */
[----:B------:R0:W-:Y:S04]  /*3aa40*/  @P6 STG.E.U8 desc[UR24][R42.64], R26 ;  /* 0x0000001a2a006986 */ /* 0x0001e8000c101118 */
[----:B--2---:R-:W2:Y:S04]  /*3aa50*/  LDL.LU.64 R70, [R1+0x308] ;  /* 0x0003080001467983 */ /* 0x004ea80000300a00 */
[----:B0-----:R-:W2:Y:S04]  /*3aa60*/  LDL.LU.64 R42, [R1+0xd38] ;  /* 0x000d3800012a7983 */ /* 0x001ea80000300a00 */
[----:B------:R-:W2:Y:S01]  /*3aa70*/  LDL.LU.64 R26, [R1+0x328] ;  /* 0x00032800011a7983 */ /* 0x000ea20000300a00 */
[----:B------:R-:W-:Y:S01]  /*3aa80*/  ISETP.LT.AND P3, PT, R67, UR10, !P2 ;  /* 0x0000000a43007c0c */ /* 0x000fe2000d761270 */
[----:B------:R-:W0:Y:S01]  /*3aa90*/  LDCU UR10, c[0x0][0x398] ;  /* 0x00007300ff0a77ac */ /* 0x000e220008000800 */
[----:B------:R-:W-:-:S02]  /*3aaa0*/  F2FP.SATFINITE.E5M2.F32.PACK_AB_MERGE_C R28, R41, R29, RZ ;  /* 0x0000001d291c723e */ /* 0x000fc400048060ff */
[----:B---3--:R-:W-:Y:S01]  /*3aab0*/  ISETP.LT.AND P6, PT, R40, UR12, !P2 ;  /* 0x0000000c28007c0c */ /* 0x008fe2000d7c1270 */
[----:B------:R-:W3:Y:S08]  /*3aac0*/  LDCU UR12, c[0x0][0x398] ;  /* 0x00007300ff0c77ac */ /* 0x000ef00008000800 */
[----:B--2---:R5:W-:Y:S01]  /*3aad0*/  @P3 STG.E.U8 desc[UR24][R26.64], R28 ;  /* 0x0000001c1a003986 */ /* 0x004be2000c101118 */
[----:B------:R-:W-:Y:S01]  /*3aae0*/  ISETP.LT.AND P3, PT, R39, UR6, !P2 ;  /* 0x0000000627007c0c */ /* 0x000fe2000d761270 */
[----:B------:R-:W-:Y:S01]  /*3aaf0*/  VIADD R0, R66, 0x68 ;  /* 0x0000006842007836 */ /* 0x000fe20000000000 */
[----:B-----5:R-:W-:Y:S01]  /*3ab00*/  F2FP.SATFINITE.E5M2.F32.PACK_AB_MERGE_C R26, R72, R73, RZ ;  /* 0x00000049481a723e */ /* 0x020fe200048060ff */
[----:B------:R-:W2:Y:S01]  /*3ab10*/  LDCU UR6, c[0x0][0x39c] ;  /* 0x00007380ff0677ac */ /* 0x000ea20008000800 */
[----:B------:R-:W5:Y:S01]  /*3ab20*/  LDL.LU.64 R72, [R1+0x300] ;  /* 0x0003000001487983 */ /* 0x000f620000300a00 */
[----:B------:R-:W-:-:S05]  /*3ab30*/  F2FP.SATFINITE.E5M2.F32.PACK_AB_MERGE_C R27, R35, R37, RZ ;  /* 0x00000025231b723e */ /* 0x000fca00048060ff */
[----:B----4-:R-:W-:Y:S04]  /*3ab40*/  @P6 STG.E.U8 desc[UR24][R32.64], R27 ;  /* 0x0000001b20006986 */ /* 0x010fe8000c101118 */
[----:B------:R4:W-:Y:S04]  /*3ab50*/  @P3 STG.E.U8 desc[UR24][R68.64], R26 ;  /* 0x0000001a44003986 */ /* 0x0009e8000c101118 */
[----:B----4-:R-:W4:Y:S01]  /*3ab60*/  LDL.LU.64 R68, [R1+0x2f8] ;  /* 0x0002f80001447983 */ /* 0x010f220000300a00 */
[----:B-1----:R-:W-:Y:S01]  /*3ab70*/  ISETP.LT.AND P2, PT, R34, UR9, !P2 ;  /* 0x0000000922007c0c */ /* 0x002fe2000d741270 */
[----:B------:R-:W1:Y:S01]  /*3ab80*/  LDCU UR9, c[0x0][0x398] ;  /* 0x00007300ff0977ac */ /* 0x000e620008000800 */
[----:B0-----:R-:W-:-:S02]  /*3ab90*/  ISETP.LT.AND P6, PT, R67, UR10, !P4 ;  /* 0x0000000a43007c0c */ /* 0x001fc4000e7c1270 */
[----:B------:R-:W-:Y:S01]  /*3aba0*/  ISETP.GE.AND P5, PT, R0, UR4, PT ;  /* 0x0000000400007c0c */ /* 0x000fe2000bfa6270 */
[----:B------:R-:W0:Y:S01]  /*3abb0*/  LDCU UR4, c[0x0][0x39c] ;  /* 0x00007380ff0477ac */ /* 0x000e220008000800 */
[----:B------:R-:W-:Y:S02]  /*3abc0*/  PRMT R0, R28, 0x9910, RZ ;  /* 0x000099101c007816 */ /* 0x000fe400000000ff */
[----:B------:R-:W-:Y:S01]  /*3abd0*/  F2FP.SATFINITE.E5M2.F32.PACK_AB_MERGE_C R42, R43, R42, RZ ;  /* 0x0000002a2b2a723e */ /* 0x000fe200048060ff */
[----:B------:R-:W0:Y:S01]  /*3abe0*/  LDCU UR10, c[0x0][0x398] ;  /* 0x00007300ff0a77ac */ /* 0x000e220008000800 */
[----:B------:R-:W-:Y:S02]  /*3abf0*/  SHF.R.S32.HI R0, RZ, 0x8, R0 ;  /* 0x00000008ff007819 */ /* 0x000fe40000011400 */
[----:B------:R-:W-:Y:S01]  /*3ac00*/  PRMT R27, R27, 0x9910, RZ ;  /* 0x000099101b1b7816 */ /* 0x000fe200000000ff */
[----:B------:R-:W-:Y:S01]  /*3ac10*/  @P2 STG.E.U8 desc[UR24][R30.64], R42 ;  /* 0x0000002a1e002986 */ /* 0x000fe2000c101118 */
[----:B---3--:R-:W-:Y:S01]  /*3ac20*/  ISETP.LT.AND P3, PT, R40, UR12, !P4 ;  /* 0x0000000c28007c0c */ /* 0x008fe2000e761270 */
[----:B------:R-:W3:Y:S02]  /*3ac30*/  LDCU UR12, c[0x0][0x398] ;  /* 0x00007300ff0c77ac */ /* 0x000ee40008000800 */
[----:B------:R0:W-:Y:S01]  /*3ac40*/  @P6 STG.E.U8 desc[UR24][R70.64], R0 ;  /* 0x0000000046006986 */ /* 0x0001e2000c101118 */
[----:B------:R-:W-:Y:S01]  /*3ac50*/  ISETP.LT.AND P6, PT, R34, UR14, !P4 ;  /* 0x0000000e22007c0c */ /* 0x000fe2000e7c1270 */
[----:B------:R-:W2:Y:S01]  /*3ac60*/  LDCU UR14, c[0x0][0x398] ;  /* 0x00007300ff0e77ac */ /* 0x000ea20008000800 */
[----:B-1----:R-:W-:-:S02]  /*3ac70*/  ISETP.LT.AND P2, PT, R39, UR9, !P4 ;  /* 0x0000000927007c0c */ /* 0x002fc4000e741270 */
[----:B------:R-:W-:Y:S01]  /*3ac80*/  PRMT R26, R26, 0x9910, RZ ;  /* 0x000099101a1a7816 */ /* 0x000fe200000000ff */
[----:B------:R-:W1:Y:S01]  /*3ac90*/  LDCU UR9, c[0x0][0x398] ;  /* 0x00007300ff0977ac */ /* 0x000e620008000800 */
[----:B0-----:R-:W-:Y:S01]  /*3aca0*/  IMAD.MOV.U32 R0, RZ, RZ, R27 ;  /* 0x000000ffff007224 */ /* 0x001fe200078e001b */
[----:B------:R-:W-:Y:S01]  /*3acb0*/  PRMT R42, R42, 0x9910, RZ ;  /* 0x000099102a2a7816 */ /* 0x000fe200000000ff */
[----:B------:R-:W2:Y:S03]  /*3acc0*/  LDL.LU R70, [R1+0x3a0] ;  /* 0x0003a00001467983 */ /* 0x000ea60000300800 */
[----:B------:R-:W-:Y:S01]  /*3acd0*/  SHF.R.S32.HI R0, RZ, 0x8, R0 ;  /* 0x00000008ff007819 */ /* 0x000fe20000011400 */
[----:B------:R-:W2:Y:S01]  /*3ace0*/  LDL.LU R71, [R1+0x3a4] ;  /* 0x0003a40001477983 */ /* 0x000ea20000300800 */
[----:B------:R-:W-:-:S03]  /*3acf0*/  SHF.R.S32.HI R26, RZ, 0x8, R26 ;  /* 0x00000008ff1a7819 */ /* 0x000fc6000001141a */
[----:B------:R-:W2:Y:S04]  /*3ad00*/  LDL.LU R37, [R1+0x1a0] ;  /* 0x0001a00001257983 */ /* 0x000ea80000300800 */
[----:B------:R-:W2:Y:S04]  /*3ad10*/  LDL.LU R35, [R1+0x1a4] ;  /* 0x0001a40001237983 */ /* 0x000ea80000300800 */
[----:B------:R-:W2:Y:S04]  /*3ad20*/  LDL.LU.64 R32, [R1+0x2e0] ;  /* 0x0002e00001207983 */ /* 0x000ea80000300a00 */
[----:B------:R-:W2:Y:S04]  /*3ad30*/  LDL.LU.64 R30, [R1+0x2d8] ;  /* 0x0002d800011e7983 */ /* 0x000ea80000300a00 */
[----:B-----5:R0:W-:Y:S02]  /*3ad40*/  @P3 STG.E.U8 desc[UR24][R72.64], R0 ;  /* 0x0000000048003986 */ /* 0x0201e4000c101118 */
[----:B0-----:R-:W-:-:S02]  /*3ad50*/  IMAD.MOV.U32 R0, RZ, RZ, R42 ;  /* 0x000000ffff007224 */ /* 0x001fc400078e002a */
[----:B------:R-:W5:Y:S03]  /*3ad60*/  LDL.LU.64 R42, [R1+0x2e8] ;  /* 0x0002e800012a7983 */ /* 0x000f660000300a00 */
[----:B------:R-:W-:Y:S01]  /*3ad70*/  SHF.R.S32.HI R0, RZ, 0x8, R0 ;  /* 0x00000008ff007819 */ /* 0x000fe20000011400 */
[----:B----4-:R-:W-:Y:S04]  /*3ad80*/  @P2 STG.E.U8 desc[UR24][R68.64], R26 ;  /* 0x0000001a44002986 */ /* 0x010fe8000c101118 */
[----:B------:R0:W-:Y:S04]  /*3ad90*/  @P6 STG.E.U8 desc[UR24][R44.64], R0 ;  /* 0x000000002c006986 */ /* 0x0001e8000c101118 */
[----:B0-----:R-:W4:Y:S04]  /*3ada0*/  LDL.LU.64 R44, [R1+0xd30] ;  /* 0x000d3000012c7983 */ /* 0x001f280000300a00 */
[----:B------:R-:W4:Y:S01]  /*3adb0*/  LDL.LU.64 R68, [R1+0x2d0] ;  /* 0x0002d00001447983 */ /* 0x000f220000300a00 */
[----:B------:R-:W-:Y:S01]  /*3adc0*/  VIADD R0, R66, 0x69 ;  /* 0x0000006942007836 */ /* 0x000fe20000000000 */
[----:B------:R-:W-:Y:S01]  /*3add0*/  ISETP.LT.AND P4, PT, R67, UR10, !P5 ;  /* 0x0000000a43007c0c */ /* 0x000fe2000ef81270 */
[----:B------:R-:W0:Y:S01]  /*3ade0*/  LDCU UR10, c[0x0][0x398] ;  /* 0x00007300ff0a77ac */ /* 0x000e220008000800 */
[----:B------:R-:W4:Y:S01]  /*3adf0*/  LDL.LU.64 R72, [R1+0x2c8] ;  /* 0x0002c80001487983 */ /* 0x000f220000300a00 */
[----:B---3--:R-:W-:-:S02]  /*3ae00*/  ISETP.LT.AND P6, PT, R40, UR12, !P5 ;  /* 0x0000000c28007c0c */ /* 0x008fc4000efc1270 */
[----:B------:R-:W-:Y:S01]  /*3ae10*/  ISETP.GE.AND P3, PT, R0, UR4, PT ;  /* 0x0000000400007c0c */ /* 0x000fe2000bf66270 */
[----:B------:R-:W3:Y:S01]  /*3ae20*/  LDCU UR12, c[0x0][0x398] ;  /* 0x00007300ff0c77ac */ /* 0x000ee20008000800 */
[----:B------:R-:W-:Y:S02]  /*3ae30*/  ISETP.LT.AND P2, PT, R39, UR16, !P5 ;  /* 0x0000001027007c0c */ /* 0x000fe4000ef41270 */
[----:B-1----:R-:W-:Y:S01]  /*3ae40*/  ISETP.LT.AND P5, PT, R34, UR9, !P5 ;  /* 0x0000000922007c0c */ /* 0x002fe2000efa1270 */
[----:B------:R-:W1:Y:S01]  /*3ae50*/  LDCU UR4, c[0x0][0x39c] ;  /* 0x00007380ff0477ac */ /* 0x000e620008000800 */
[----:B--2---:R-:W-:Y:S02]  /*3ae60*/  F2FP.SATFINITE.E5M2.F32.PACK_AB_MERGE_C R0, R71, R70, RZ ;  /* 0x000000464700723e */ /* 0x004fe400048060ff */
[----:B------:R-:W-:Y:S01]  /*3ae70*/  F2FP.SATFINITE.E5M2.F32.PACK_AB_MERGE_C R29, R36, R38, RZ ;  /* 0x00000026241d723e */ /* 0x000fe200048060ff */
[----:B------:R-:W2:Y:S01]  /*3ae80*/  LDL.LU.64 R70, [R1+0x2c0] ;  /* 0x0002c00001467983 */ /* 0x000ea20000300a00 */
[----:B------:R-:W-:Y:S01]  /*3ae90*/  F2FP.SATFINITE.E5M2.F32.PACK_AB_MERGE_C R27, R35, R37, RZ ;  /* 0x00000025231b723e */ /* 0x000fe200048060ff */
[----:B------:R-:W-:Y:S01]  /*3aea0*/  VIADD R26, R66, 0x6a ;  /* 0x0000006a421a7836 */ /* 0x000fe20000000000 */
[----:B------:R-:W0:Y:S01]  /*3aeb0*/  LDCU UR9, c[0x0][0x398] ;  /* 0x00007300ff0977ac */ /* 0x000e220008000800 */
[----:B------:R-:W0:Y:S01]  /*3aec0*/  LDCU UR16, c[0x0][0x398] ;  /* 0x00007300ff1077ac */ /* 0x000e220008000800 */
[----:B-----5:R5:W-:Y:S04]  /*3aed0*/  @P4 STG.E.U8 desc[UR24][R42.64], R29 ;  /* 0x0000001d2a004986 */ /* 0x020be8000c101118 */
[----:B------:R-:W-:Y:S04]  /*3aee0*/  @P6 STG.E.U8 desc[UR24][R32.64], R0 ;  /* 0x0000000020006986 */ /* 0x000fe8000c101118 */
[----:B------:R-:W-:Y:S01]  /*3aef0*/  @P2 STG.E.U8 desc[UR24][R30.64], R27 ;  /* 0x0000001b1e002986 */ /* 0x000fe2000c101118 */
[----:B----4-:R-:W-:-:S03]  /*3af00*/  F2FP.SATFINITE.E5M2.F32.PACK_AB_MERGE_C R44, R45, R44, RZ ;  /* 0x0000002c2d2c723e */ /* 0x010fc600048060ff */
[----:B------:R-:W4:Y:S04]  /*3af10*/  LDL.LU R45, [R1+0x5a8] ;  /* 0x0005a800012d7983 */ /* 0x000f280000300800 */
[----:B------:R-:W4:Y:S04]  /*3af20*/  LDL.LU R41, [R1+0x5ac] ;  /* 0x0005ac0001297983 */ /* 0x000f280000300800 */
[----:B-----5:R-:W5:Y:S04]  /*3af30*/  LDL.LU.64 R42, [R1+0x2b8] ;  /* 0x0002b800012a7983 */ /* 0x020f680000300a00 */
[----:B------:R0:W-:Y:S04]  /*3af40*/  @P5 STG.E.U8 desc[UR24][R68.64], R44 ;  /* 0x0000002c44005986 */ /* 0x0001e8000c101118 */
[----:B0-----:R-:W5:Y:S01]  /*3af50*/  LDL.LU.64 R68, [R1+0x2b0] ;  /* 0x0002b00001447983 */ /* 0x001f620000300a00 */
[----:B------:R-:W-:Y:S01]  /*3af60*/  ISETP.GE.AND P4, PT, R26, UR6, PT ;  /* 0x000000061a007c0c */ /* 0x000fe2000bf86270 */
[----:B------:R-:W0:Y:S01]  /*3af70*/  LDCU UR6, c[0x0][0x398] ;  /* 0x00007300ff0677ac */ /* 0x000e220008000800 */
[----:B------:R-:W-:Y:S01]  /*3af80*/  ISETP.LT.AND P2, PT, R67, UR10, !P3 ;  /* 0x0000000a43007c0c */ /* 0x000fe2000df41270 */
[----:B------:R-:W5:Y:S01]  /*3af90*/  LDL.LU R38, [R1+0x3a8] ;  /* 0x0003a80001267983 */ /* 0x000f620000300800 */
[----:B------:R-:W0:Y:S01]  /*3afa0*/  LDCU UR10, c[0x0][0x398] ;  /* 0x00007300ff0a77ac */ /* 0x000e220008000800 */
[----:B---3--:R-:W-:-:S02]  /*3afb0*/  ISETP.LT.AND P6, PT, R40, UR12, !P3 ;  /* 0x0000000c28007c0c */ /* 0x008fc4000dfc1270 */
[----:B------:R-:W3:Y:S01]  /*3afc0*/  LDL.LU R36, [R1+0x3ac] ;  /* 0x0003ac0001247983 */ /* 0x000ee20000300800 */
[----:B------:R-:W-:Y:S01]  /*3afd0*/  PRMT R28, R0, 0x9910, RZ ;  /* 0x00009910001c7816 */ /* 0x000fe200000000ff */
[----:B------:R-:W-:Y:S01]  /*3afe0*/  VIADD R0, R66, 0x6b ;  /* 0x0000006b42007836 */ /* 0x000fe20000000000 */
[----:B------:R-:W-:Y:S01]  /*3aff0*/  PRMT R26, R29, 0x9910, RZ ;  /* 0x000099101d1a7816 */ /* 0x000fe200000000ff */
[----:B------:R-:W3:Y:S01]  /*3b000*/  LDL.LU R37, [R1+0x1a8] ;  /* 0x0001a80001257983 */ /* 0x000ee20000300800 */
[----:B------:R-:W3:Y:S02]  /*3b010*/  LDCU UR12, c[0x0][0x398] ;  /* 0x00007300ff0c77ac */ /* 0x000ee40008000800 */
[----:B------:R-:W-:Y:S01]  /*3b020*/  SHF.R.S32.HI R26, RZ, 0x8, R26 ;  /* 0x00000008ff1a7819 */ /* 0x000fe2000001141a */
[----:B------:R-:W3:Y:S01]  /*3b030*/  LDL.LU R35, [R1+0x1ac] ;  /* 0x0001ac0001237983 */ /* 0x000ee20000300800 */
[----:B-1----:R-:W-:Y:S01]  /*3b040*/  ISETP.GE.AND P5, PT, R0, UR4, PT ;  /* 0x0000000400007c0c */ /* 0x002fe2000bfa6270 */
[----:B------:R-:W1:Y:S01]  /*3b050*/  LDCU UR4, c[0x0][0x39c] ;  /* 0x00007380ff0477ac */ /* 0x000e620008000800 */
[----:B------:R-:W-:Y:S01]  /*3b060*/  SHF.R.S32.HI R0, RZ, 0x8, R28 ;  /* 0x00000008ff007819 */ /* 0x000fe2000001141c */
[----:B------:R1:W-:Y:S04]  /*3b070*/  @P2 STG.E.U8 desc[UR24][R72.64], R26 ;  /* 0x0000001a48002986 */ /* 0x0003e8000c101118 */
[----:B--2---:R2:W-:Y:S01]  /*3b080*/  @P6 STG.E.U8 desc[UR24][R70.64], R0 ;  /* 0x0000000046006986 */ /* 0x0045e2000c101118 */
[----:B0-----:R-:W-:Y:S01]  /*3b090*/  ISETP.LT.AND P6, PT, R39, UR6, !P3 ;  /* 0x0000000627007c0c */ /* 0x001fe2000dfc1270 */
[----:B------:R-:W0:Y:S01]  /*3b0a0*/  LDCU UR6, c[0x0][0x39c] ;  /* 0x00007380ff0677ac */ /* 0x000e220008000800 */
[----:B------:R-:W-:Y:S01]  /*3b0b0*/  ISETP.LT.AND P3, PT, R34, UR9, !P3 ;  /* 0x0000000922007c0c */ /* 0x000fe2000df61270 */
[----:B------:R-:W3:Y:S01]  /*3b0c0*/  LDL.LU.64 R32, [R1+0x2a0] ;  /* 0x0002a00001207983 */ /* 0x000ee20000300a00 */
[----:B------:R-:W-:Y:S01]  /*3b0d0*/  ISETP.LT.AND P2, PT, R67, UR10, !P4 ;  /* 0x0000000a43007c0c */ /* 0x000fe2000e741270 */
[----:B------:R-:W0:Y:S01]  /*3b0e0*/  LDCU UR9, c[0x0][0x398] ;  /* 0x00007300ff0977ac */ /* 0x000e220008000800 */
[----:B-1----:R-:W-:Y:S01]  /*3b0f0*/  PRMT R26, R27, 0x9910, RZ ;  /* 0x000099101b1a7816 */ /* 0x002fe200000000ff */
[----:B------:R-:W3:Y:S01]  /*3b100*/  LDL.LU.64 R30, [R1+0x298] ;  /* 0x00029800011e7983 */ /* 0x000ee20000300a00 */
[----:B------:R-:W1:Y:S01]  /*3b110*/  LDCU UR10, c[0x0][0x398] ;  /* 0x00007300ff0a77ac */ /* 0x000e620008000800 */
[----:B--2---:R-:W-:-:S02]  /*3b120*/  PRMT R0, R44, 0x9910, RZ ;  /* 0x000099102c007816 */ /* 0x004fc400000000ff */
[----:B------:R-:W2:Y:S01]  /*3b130*/  LDL.LU R73, [R1+0x5b0] ;  /* 0x0005b00001497983 */ /* 0x000ea20000300800 */
[----:B------:R-:W-:Y:S02]  /*3b140*/  SHF.R.S32.HI R26, RZ, 0x8, R26 ;  /* 0x00000008ff1a7819 */ /* 0x000fe4000001141a */
[----:B------:R-:W-:Y:S01]  /*3b150*/  SHF.R.S32.HI R0, RZ, 0x8, R0 ;  /* 0x00000008ff007819 */ /* 0x000fe20000011400 */
[----:B------:R-:W2:Y:S04]  /*3b160*/  LDL.LU R72, [R1+0x5b4] ;  /* 0x0005b40001487983 */ /* 0x000ea80000300800 */
[----:B------:R-:W2:Y:S01]  /*3b170*/  LDL.LU.64 R70, [R1+0x290] ;  /* 0x0002900001467983 */ /* 0x000ea20000300a00 */
[----:B----4-:R-:W-:-:S03]  /*3b180*/  F2FP.SATFINITE.E5M2.F32.PACK_AB_MERGE_C R28, R41, R45, RZ ;  /* 0x0000002d291c723e */ /* 0x010fc600048060ff */
[----:B-----5:R-:W-:Y:S04]  /*3b190*/  @P6 STG.E.U8 desc[UR24][R42.64], R26 ;  /* 0x0000001a2a006986 */ /* 0x020fe8000c101118 */
[----:B------:R4:W-:Y:S04]  /*3b1a0*/  @P3 STG.E.U8 desc[UR24][R68.64], R0 ;  /* 0x0000000044003986 */ /* 0x0009e8000c101118 */
[----:B------:R5:W-:Y:S04]  /*3b1b0*/  @P2 STG.E.U8 desc[UR24][R46.64], R28 ;  /* 0x0000001c2e002986 */ /* 0x000be8000c101118 */
[----:B----4-:R-:W4:Y:S04]  /*3b1c0*/  LDL.LU.64 R68, [R1+0x288] ;  /* 0x0002880001447983 */ /* 0x010f280000300a00 */
[----:B-----5:R-:W5:Y:S01]  /*3b1d0*/  LDL.LU.64 R46, [R1+0xd28] ;  /* 0x000d2800012e7983 */ /* 0x020f620000300a00 */
[----:B---3--:R-:W-:Y:S01]  /*3b1e0*/  ISETP.LT.AND P6, PT, R40, UR12, !P4 ;  /* 0x0000000c28007c0c */ /* 0x008fe2000e7c1270 */
[----:B------:R-:W-:Y:S01]  /*3b1f0*/  VIADD R0, R66, 0x6c ;  /* 0x0000006c42007836 */ /* 0x000fe20000000000 */
[----:B------:R-:W-:Y:S01]  /*3b200*/  ISETP.LT.AND P3, PT, R39, UR14, !P4 ;  /* 0x0000000e27007c0c */ /* 0x000fe2000e761270 */
[----:B------:R-:W3:Y:S01]  /*3b210*/  LDL.LU.64 R42, [R1+0x280] ;  /* 0x00028000012a7983 */ /* 0x000ee20000300a00 */
[----:B------:R-:W-:Y:S01]  /*3b220*/  F2FP.SATFINITE.E5M2.F32.PACK_AB_MERGE_C R27, R36, R38, RZ ;  /* 0x00000026241b723e */ /* 0x000fe200048060ff */
[----:B------:R-:W1:Y:S01]  /*3b230*/  LDCU UR12, c[0x0][0x398] ;  /* 0x00007300ff0c77ac */ /* 0x000e620008000800 */
[----:B------:R-:W-:-:S02]  /*3b240*/  F2FP.SATFINITE.E5M2.F32.PACK_AB_MERGE_C R26, R35, R37, RZ ;  /* 0x00000025231a723e */ /* 0x000fc400048060ff */
[----:B------:R-:W-:Y:S01]  /*3b250*/  ISETP.GE.AND P2, PT, R0, UR4, PT ;  /* 0x0000000400007c0c */ /* 0x000fe2000bf46270 */
[----:B------:R-:W-:Y:S01]  /*3b260*/  VIADD R0, R66, 0x6d ;  /* 0x0000006d42007836 */ /* 0x000fe20000000000 */
[----:B0-----:R-:W-:Y:S01]  /*3b270*/  ISETP.LT.AND P4, PT, R34, UR9, !P4 ;  /* 0x0000000922007c0c */ /* 0x001fe2000e781270 */
[----:B------:R-:W0:Y:S02]  /*3b280*/  LDCU UR9, c[0x0][0x398] ;  /* 0x00007300ff0977ac */ /* 0x000e240008000800 */
[----:B------:R-:W-:Y:S01]  /*3b290*/  @P6 STG.E.U8 desc[UR24][R32.64], R27 ;  /* 0x0000001b20006986 */ /* 0x000fe2000c101118 */
[----:B------:R-:W0:Y:S03]  /*3b2a0*/  LDCU UR14, c[0x0][0x398] ;  /* 0x00007300ff0e77ac */ /* 0x000e260008000800 */
[----:B------:R1:W-:Y:S01]  /*3b2b0*/  @P3 STG.E.U8 desc[UR24][R30.64], R26 ;  /* 0x0000001a1e003986 */ /* 0x0003e2000c101118 */
[----:B------:R-:W-:Y:S01]  /*3b2c0*/  ISETP.GE.AND P6, PT, R0, UR6, PT ;  /* 0x0000000600007c0c */ /* 0x000fe2000bfc6270 */
[----:B------:R-:W0:Y:S01]  /*3b2d0*/  LDCU UR6, c[0x0][0x398] ;  /* 0x00007300ff0677ac */ /* 0x000e220008000800 */
[----:B------:R-:W-:Y:S01]  /*3b2e0*/  PRMT R0, R28, 0x9910, RZ ;  /* 0x000099101c007816 */ /* 0x000fe200000000ff */
[----:B------:R-:W0:Y:S01]  /*3b2f0*/  LDCU UR4, c[0x0][0x39c] ;  /* 0x00007380ff0477ac */ /* 0x000e220008000800 */
[----:B-1----:R-:W3:Y:S01]  /*3b300*/  LDL.LU.64 R30, [R1+0x278] ;  /* 0x00027800011e7983 */ /* 0x002ee20000300a00 */
[----:B--2---:R-:W-:-:S03]  /*3b310*/  F2FP.SATFINITE.E5M2.F32.PACK_AB_MERGE_C R28, R72, R73, RZ ;  /* 0x00000049481c723e */ /* 0x004fc600048060ff */
[----:B------:R-:W2:Y:S04]  /*3b320*/  LDL.LU.64 R72, [R1+0x270] ;  /* 0x0002700001487983 */ /* 0x000ea80000300a00 */
[----:B------:R-:W2:Y:S04]  /*3b330*/  LDL.LU R37, [R1+0x3b0] ;  /* 0x0003b00001257983 */ /* 0x000ea80000300800 */
[----:B------:R-:W2:Y:S01]  /*3b340*/  LDL.LU R35, [R1+0x3b4] ;  /* 0x0003b40001237983 */ /* 0x000ea20000300800 */
[----:B-----5:R-:W-:-:S05]  /*3b350*/  F2FP.SATFINITE.E5M2.F32.PACK_AB_MERGE_C R46, R47, R46, RZ ;  /* 0x0000002e2f2e723e */ /* 0x020fca00048060ff */
[----:B------:R1:W-:Y:S04]  /*3b360*/  @P4 STG.E.U8 desc[UR24][R70.64], R46 ;  /* 0x0000002e46004986 */ /* 0x0003e8000c101118 */
[----:B-1----:R-:W5:Y:S01]  /*3b370*/  LDL.LU.64 R70, [R1+0x268] ;  /* 0x0002680001467983 */ /* 0x002f620000300a00 */
[----:B------:R-:W-:Y:S01]  /*3b380*/  ISETP.LT.AND P3, PT, R67, UR10, !P5 ;  /* 0x0000000a43007c0c */ /* 0x000fe2000ef61270 */
[----:B------:R-:W1:Y:S01]  /*3b390*/  LDCU UR10, c[0x0][0x398] ;  /* 0x00007300ff0a77ac */ /* 0x000e620008000800 */
[----:B------:R-:W-:Y:S01]  /*3b3a0*/  SHF.R.S32.HI R0, RZ, 0x8, R0 ;  /* 0x00000008ff007819 */ /* 0x000fe20000011400 */
[----:B------:R-:W5:Y:S01]  /*3b3b0*/  LDL.LU R32, [R1+0x1b0] ;  /* 0x0001b00001207983 */ /* 0x000f620000300800 */
[----:B------:R-:W-:Y:S01]  /*3b3c0*/  ISETP.LT.AND P4, PT, R40, UR12, !P5 ;  /* 0x0000000c28007c0c */ /* 0x000fe2000ef81270 */
[----:B------:R-:W1:Y:S01]  /*3b3d0*/  LDCU UR12, c[0x0][0x398] ;  /* 0x00007300ff0c77ac */ /* 0x000e620008000800 */
[----:B------:R-:W-:Y:S01]  /*3b3e0*/  PRMT R27, R27, 0x9910, RZ ;  /* 0x000099101b1b7816 */ /* 0x000fe200000000ff */
[----:B------:R-:W5:Y:S01]  /*3b3f0*/  LDL.LU R33, [R1+0x1b4] ;  /* 0x0001b40001217983 */ /* 0x000f620000300800 */
[----:B------:R-:W-:-:S05]  /*3b400*/  PRMT R26, R26, 0x9910, RZ ;  /* 0x000099101a1a7816 */ /* 0x000fca00000000ff */
[----:B----4-:R4:W-:Y:S01]  /*3b410*/  @P3 STG.E.U8 desc[UR24][R68.64], R0 ;  /* 0x0000000044003986 */ /* 0x0109e2000c101118 */
[----:B0-----:R-:W-:Y:S01]  /*3b420*/  ISETP.LT.AND P3, PT, R39, UR9, !P5 ;  /* 0x0000000927007c0c */ /* 0x001fe2000ef61270 */
[----:B------:R-:W0:Y:S01]  /*3b430*/  LDCU UR9, c[0x0][0x398] ;  /* 0x00007300ff0977ac */ /* 0x000e220008000800 */
[----:B------:R-:W-:Y:S01]  /*3b440*/  SHF.R.S32.HI R26, RZ, 0x8, R26 ;  /* 0x00000008ff1a7819 */ /* 0x000fe2000001141a */
[----:B----4-:R-:W-:Y:S01]  /*3b450*/  IMAD.MOV.U32 R0, RZ, RZ, R27 ;  /* 0x000000ffff007224 */ /* 0x010fe200078e001b */
[----:B------:R-:W-:Y:S01]  /*3b460*/  PRMT R46, R46, 0x9910, RZ ;  /* 0x000099102e2e7816 */ /* 0x000fe200000000ff */
[----:B------:R-:W4:Y:S03]  /*3b470*/  LDL.LU.64 R68, [R1+0x258] ;  /* 0x0002580001447983 */ /* 0x000f260000300a00 */
[----:B------:R-:W-:Y:S02]  /*3b480*/  SHF.R.S32.HI R0, RZ, 0x8, R0 ;  /* 0x00000008ff007819 */ /* 0x000fe40000011400 */
[----:B------:R-:W-:Y:S01]  /*3b490*/  ISETP.LT.AND P5, PT, R34, UR6, !P5 ;  /* 0x0000000622007c0c */ /* 0x000fe2000efa1270 */
[----:B------:R-:W0:Y:S02]  /*3b4a0*/  LDCU UR6, c[0x0][0x39c] ;  /* 0x00007380ff0677ac */ /* 0x000e240008000800 */
[----:B---3--:R3:W-:Y:S01]  /*3b4b0*/  @P4 STG.E.U8 desc[UR24][R42.64], R0 ;  /* 0x000000002a004986 */ /* 0x0087e2000c101118 */
[----:B-1----:R-:W-:Y:S01]  /*3b4c0*/  ISETP.LT.AND P4, PT, R67, UR10, !P2 ;  /* 0x0000000a43007c0c */ /* 0x002fe2000d781270 */
[----:B------:R-:W1:Y:S02]  /*3b4d0*/  LDCU UR10, c[0x0][0x398] ;  /* 0x00007300ff0a77ac */ /* 0x000e640008000800 */
[----:B------:R2:W-:Y:S01]  /*3b4e0*/  @P3 STG.E.U8 desc[UR24][R30.64], R26 ;  /* 0x0000001a1e003986 */ /* 0x0005e2000c101118 */
[----:B------:R-:W-:Y:S01]  /*3b4f0*/  ISETP.LT.AND P3, PT, R40, UR12, !P2 ;  /* 0x0000000c28007c0c */ /* 0x000fe2000d761270 */
[----:B------:R-:W0:Y:S01]  /*3b500*/  LDCU UR12, c[0x0][0x398] ;  /* 0x00007300ff0c77ac */ /* 0x000e220008000800 */
[----:B---3--:R-:W-:Y:S01]  /*3b510*/  IMAD.MOV.U32 R0, RZ, RZ, R46 ;  /* 0x000000ffff007224 */ /* 0x008fe200078e002e */
[----:B--2---:R-:W-:Y:S01]  /*3b520*/  F2FP.SATFINITE.E5M2.F32.PACK_AB_MERGE_C R26, R35, R37, RZ ;  /* 0x00000025231a723e */ /* 0x004fe200048060ff */
[----:B------:R-:W2:Y:S03]  /*3b530*/  LDL.LU.64 R30, [R1+0x250] ;  /* 0x00025000011e7983 */ /* 0x000ea60000300a00 */
[----:B------:R-:W-:-:S05]  /*3b540*/  SHF.R.S32.HI R0, RZ, 0x8, R0 ;  /* 0x00000008ff007819 */ /* 0x000fca0000011400 */
[----:B------:R3:W-:Y:S04]  /*3b550*/  @P5 STG.E.U8 desc[UR24][R72.64], R0 ;  /* 0x0000000048005986 */ /* 0x0007e8000c101118 */
[----:B---3--:R-:W3:Y:S04]  /*3b560*/  LDL.LU.64 R72, [R1+0x248] ;  /* 0x0002480001487983 */ /* 0x008ee80000300a00 */
[----:B-----5:R5:W-:Y:S04]  /*3b570*/  @P4 STG.E.U8 desc[UR24][R70.64], R28 ;  /* 0x0000001c46004986 */ /* 0x020be8000c101118 */
[----:B------:R0:W-:Y:S04]  /*3b580*/  @P3 STG.E.U8 desc[UR24][R48.64], R26 ;  /* 0x0000001a30003986 */ /* 0x0001e8000c101118 */
[----:B-----5:R-:W5:Y:S04]  /*3b590*/  LDL.LU.64 R70, [R1+0x240] ;  /* 0x0002400001467983 */ /* 0x020f680000300a00 */
[----:B0-----:R-:W2:Y:S01]  /*3b5a0*/  LDL.LU.64 R48, [R1+0xd20] ;  /* 0x000d200001307983 */ /* 0x001ea20000300a00 */
[----:B------:R-:W-:-:S02]  /*3b5b0*/  ISETP.LT.AND P5, PT, R39, UR14, !P2 ;  /* 0x0000000e27007c0c */ /* 0x000fc4000d7a1270 */
[----:B------:R-:W-:Y:S01]  /*3b5c0*/  F2FP.SATFINITE.E5M2.F32.PACK_AB_MERGE_C R27, R33, R32, RZ ;  /* 0x00000020211b723e */ /* 0x000fe200048060ff */
[----:B------:R-:W-:Y:S01]  /*3b5d0*/  VIADD R0, R66, 0x6e ;  /* 0x0000006e42007836 */ /* 0x000fe20000000000 */
[----:B------:R-:W-:Y:S01]  /*3b5e0*/  ISETP.LT.AND P2, PT, R34, UR9, !P2 ;  /* 0x0000000922007c0c */ /* 0x000fe2000d741270 */
[----:B------:R-:W0:Y:S03]  /*3b5f0*/  LDCU UR14, c[0x0][0x398] ;  /* 0x00007300ff0e77ac */ /* 0x000e260008000800 */
[----:B------:R-:W-:Y:S01]  /*3b600*/  ISETP.GE.AND P4, PT, R0, UR4, PT ;  /* 0x0000000400007c0c */ /* 0x000fe2000bf86270 */
[----:B------:R-:W0:Y:S04]  /*3b610*/  LDCU UR9, c[0x0][0x398] ;  /* 0x00007300ff0977ac */ /* 0x000e280008000800 */
[----:B----4-:R4:W-:Y:S01]  /*3b620*/  @P5 STG.E.U8 desc[UR24][R68.64], R27 ;  /* 0x0000001b44005986 */ /* 0x0109e2000c101118 */
[----:B------:R-:W-:Y:S01]  /*3b630*/  PRMT R0, R28, 0x9910, RZ ;  /* 0x000099101c007816 */ /* 0x000fe200000000ff */
[----:B------:R-:W0:Y:S01]  /*3b640*/  LDCU UR4, c[0x0][0x39c] ;  /* 0x00007380ff0477ac */ /* 0x000e220008000800 */
[----:B------:R-:W-:-:S02]  /*3b650*/  PRMT R28, R26, 0x9910, RZ ;  /* 0x000099101a1c7816 */ /* 0x000fc400000000ff */
[----:B-1----:R-:W-:Y:S01]  /*3b660*/  ISETP.LT.AND P3, PT, R67, UR10, !P6 ;  /* 0x0000000a43007c0c */ /* 0x002fe2000f761270 */
[----:B------:R-:W1:Y:S01]  /*3b670*/  LDCU UR10, c[0x0][0x398] ;  /* 0x00007300ff0a77ac */ /* 0x000e620008000800 */
[----:B----4-:R-:W4:Y:S04]  /*3b680*/  LDL.LU R68, [R1+0x5b8] ;  /* 0x0005b80001447983 */ /* 0x010f280000300800 */
[----:B------:R-:W4:Y:S01]  /*3b690*/  LDL.LU R69, [R1+0x5bc] ;  /* 0x0005bc0001457983 */ /* 0x000f220000300800 */
[----:B------:R-:W-:Y:S01]  /*3b6a0*/  ISETP.LT.AND P5, PT, R40, UR12, !P6 ;  /* 0x0000000c28007c0c */ /* 0x000fe2000f7a1270 */
[----:B------:R-:W0:Y:S01]  /*3b6b0*/  LDCU UR12, c[0x0][0x398] ;  /* 0x00007300ff0c77ac */ /* 0x000e220008000800 */
[----:B------:R-:W-:Y:S01]  /*3b6c0*/  SHF.R.S32.HI R26, RZ, 0x8, R0 ;  /* 0x00000008ff1a7819 */ /* 0x000fe20000011400 */
[----:B------:R-:W-:Y:S01]  /*3b6d0*/  IMAD.MOV.U32 R0, RZ, RZ, R28 ;  /* 0x000000ffff007224 */ /* 0x000fe200078e001c */
[----:B------:R-:W4:Y:S04]  /*3b6e0*/  LDL.LU.64 R44, [R1+0x230] ;  /* 0x00023000012c7983 */ /* 0x000f280000300a00 */
[----:B------:R-:W4:Y:S01]  /*3b6f0*/  LDL.LU.64 R42, [R1+0x228] ;  /* 0x00022800012a7983 */ /* 0x000f220000300a00 */
[----:B------:R-:W-:-:S03]  /*3b700*/  SHF.R.S32.HI R0, RZ, 0x8, R0 ;  /* 0x00000008ff007819 */ /* 0x000fc60000011400 */
[----:B------:R-:W4:Y:S04]  /*3b710*/  LDL.LU R37, [R1+0x3b8] ;  /* 0x0003b80001257983 */ /* 0x000f280000300800 */
[----:B------:R-:W4:Y:S04]  /*3b720*/  LDL.LU R35, [R1+0x3bc] ;  /* 0x0003bc0001237983 */ /* 0x000f280000300800 */
[----:B------:R-:W4:Y:S04]  /*3b730*/  LDL.LU R32, [R1+0x1b8] ;  /* 0x0001b80001207983 */ /* 0x000f280000300800 */
[----:B------:R-:W4:Y:S01]  /*3b740*/  LDL.LU R33, [R1+0x1bc] ;  /* 0x0001bc0001217983 */ /* 0x000f220000300800 */
[----:B--2---:R-:W-:-:S05]  /*3b750*/  F2FP.SATFINITE.E5M2.F32.PACK_AB_MERGE_C R48, R49, R48, RZ ;  /* 0x000000303130723e */ /* 0x004fca00048060ff */
[----:B------:R-:W-:Y:S04]  /*3b760*/  @P2 STG.E.U8 desc[UR24][R30.64], R48 ;  /* 0x000000301e002986 */ /* 0x000fe8000c101118 */
[----:B---3--:R-:W-:Y:S04]  /*3b770*/  @P3 STG.E.U8 desc[UR24][R72.64], R26 ;  /* 0x0000001a48003986 */ /* 0x008fe8000c101118 */
[----:B-----5:R2:W-:Y:S04]  /*3b780*/  @P5 STG.E.U8 desc[UR24][R70.64], R0 ;  /* 0x0000000046005986 */ /* 0x0205e8000c101118 */
[----:B--2---:R-:W2:Y:S01]  /*3b790*/  LDL.LU.64 R70, [R1+0x220] ;  /* 0x0002200001467983 */ /* 0x004ea20000300a00 */
[----:B0-----:R-:W-:-:S02]  /*3b7a0*/  ISETP.LT.AND P3, PT, R39, UR14, !P6 ;  /* 0x0000000e27007c0c */ /* 0x001fc4000f761270 */
[----:B------:R-:W-:Y:S01]  /*3b7b0*/  PRMT R26, R27, 0x9910, RZ ;  /* 0x000099101b1a7816 */ /* 0x000fe200000000ff */
[----:B------:R-:W3:Y:S01]  /*3b7c0*/  LDL.LU.64 R30, [R1+0x218] ;  /* 0x00021800011e7983 */ /* 0x000ee20000300a00 */
[----:B-1----:R-:W-:Y:S01]  /*3b7d0*/  ISETP.LT.AND P2, PT, R67, UR10, !P4 ;  /* 0x0000000a43007c0c */ /* 0x002fe2000e741270 */
[----:B------:R-:W-:Y:S01]  /*3b7e0*/  VIADD R0, R66, 0x6f ;  /* 0x0000006f42007836 */ /* 0x000fe20000000000 */
[----:B------:R-:W-:Y:S01]  /*3b7f0*/  SHF.R.S32.HI R26, RZ, 0x8, R26 ;  /* 0x00000008ff1a7819 */ /* 0x000fe2000001141a */
[----:B------:R-:W5:Y:S01]  /*3b800*/  LDL.LU.64 R72, [R1+0x210] ;  /* 0x0002100001487983 */ /* 0x000f620000300a00 */
[----:B----4-:R-:W-:Y:S01]  /*3b810*/  F2FP.SATFINITE.E5M2.F32.PACK_AB_MERGE_C R27, R69, R68, RZ ;  /* 0x00000044451b723e */ /* 0x010fe200048060ff */
[----:B------:R-:W0:Y:S02]  /*3b820*/  LDCU UR14, c[0x0][0x398] ;  /* 0x00007300ff0e77ac */ /* 0x000e240008000800 */
[----:B------:R-:W4:Y:S01]  /*3b830*/  LDL.LU.64 R68, [R1+0x208] ;  /* 0x0002080001447983 */ /* 0x000f220000300a00 */
[----:B------:R-:W-:Y:S01]  /*3b840*/  ISETP.LT.AND P6, PT, R34, UR9, !P6 ;  /* 0x0000000922007c0c */ /* 0x000fe2000f7c1270 */
[----:B------:R-:W1:Y:S02]  /*3b850*/  LDCU UR9, c[0x0][0x398] ;  /* 0x00007300ff0977ac */ /* 0x000e640008000800 */
[----:B------:R0:W-:Y:S01]  /*3b860*/  @P3 STG.E.U8 desc[UR24][R50.64], R26 ;  /* 0x0000001a32003986 */ /* 0x0001e2000c101118 */
[----:B------:R-:W-:Y:S01]  /*3b870*/  ISETP.LT.AND P3, PT, R40, UR12, !P4 ;  /* 0x0000000c28007c0c */ /* 0x000fe2000e761270 */
[----:B------:R-:W1:Y:S01]  /*3b880*/  LDCU UR10, c[0x0][0x398] ;  /* 0x00007300ff0a77ac */ /* 0x000e620008000800 */
[----:B------:R-:W-:-:S02]  /*3b890*/  PRMT R28, R48, 0x9910, RZ ;  /* 0x00009910301c7816 */ /* 0x000fc400000000ff */
[----:B------:R-:W-:Y:S01]  /*3b8a0*/  ISETP.GE.AND P5, PT, R0, UR6, PT ;  /* 0x0000000600007c0c */ /* 0x000fe2000bfa6270 */
[----:B------:R-:W1:Y:S01]  /*3b8b0*/  LDCU UR6, c[0x0][0x398] ;  /* 0x00007300ff0677ac */ /* 0x000e620008000800 */
[----:B0-----:R-:W3:Y:S01]  /*3b8c0*/  LDL.LU.64 R50, [R1+0xd18] ;  /* 0x000d180001327983 */ /* 0x001ee20000300a00 */
[----:B------:R-:W-:Y:S01]  /*3b8d0*/  SHF.R.S32.HI R0, RZ, 0x8, R28 ;  /* 0x00000008ff007819 */ /* 0x000fe2000001141c */
[----:B------:R-:W0:Y:S01]  /*3b8e0*/  LDCU UR12, c[0x0][0x398] ;  /* 0x00007300ff0c77ac */ /* 0x000e220008000800 */
[----:B------:R-:W-:-:S03]  /*3b8f0*/  F2FP.SATFINITE.E5M2.F32.PACK_AB_MERGE_C R26, R35, R37, RZ ;  /* 0x00000025231a723e */ /* 0x000fc600048060ff */
[----:B------:R-:W-:Y:S04]  /*3b900*/  @P6 STG.E.U8 desc[UR24][R44.64], R0 ;  /* 0x000000002c006986 */ /* 0x000fe8000c101118 */
[----:B------:R-:W-:Y:S04]  /*3b910*/  @P2 STG.E.U8 desc[UR24][R42.64], R27 ;  /* 0x0000001b2a002986 */ /* 0x000fe8000c101118 */
[----:B--2---:R2:W-:Y:S04]  /*3b920*/  @P3 STG.E.U8 desc[UR24][R70.64], R26 ;  /* 0x0000001a46003986 */ /* 0x0045e8000c101118 */
[----:B--2---:R-:W2:Y:S01]  /*3b930*/  LDL.LU.64 R70, [R1+0x200] ;  /* 0x0002000001467983 */ /* 0x004ea20000300a00 */
[----:B------:R-:W-:Y:S01]  /*3b940*/  VIADD R0, R66, 0x70 ;  /* 0x0000007042007836 */ /* 0x000fe20000000000 */
[----:B------:R-:W-:Y:S01]  /*3b950*/  ISETP.LT.AND P6, PT, R39, UR16, !P4 ;  /* 0x0000001027007c0c */ /* 0x000fe2000e7c1270 */
[----:B------:R-:W0:Y:S01]  /*3b960*/  LDCU UR16, c[0x0][0x398] ;  /* 0x00007300ff1077ac */ /* 0x000e220008000800 */
[----:B-1----:R-:W-:Y:S01]  /*3b970*/  ISETP.LT.AND P3, PT, R67, UR6, !P5 ;  /* 0x0000000643007c0c */ /* 0x002fe2000ef61270 */
[----:B------:R-:W2:Y:S01]  /*3b980*/  LDL.LU R47, [R1+0x5c0] ;  /* 0x0005c000012f7983 */ /* 0x000ea20000300800 */
[----:B------:R-:W-:Y:S01]  /*3b990*/  ISETP.GE.AND P2, PT, R0, UR4, PT ;  /* 0x0000000400007c0c */ /* 0x000fe2000bf46270 */
[----:B------:R-:W1:Y:S01]  /*3b9a0*/  LDCU UR4, c[0x0][0x39c] ;  /* 0x00007380ff0477ac */ /* 0x000e620008000800 */
[----:B------:R-:W-:Y:S01]  /*3b9b0*/  ISETP.LT.AND P4, PT, R34, UR14, !P4 ;  /* 0x0000000e22007c0c */ /* 0x000fe2000e781270 */
[----:B------:R-:W2:Y:S01]  /*3b9c0*/  LDL.LU R41, [R1+0x5c4] ;  /* 0x0005c40001297983 */ /* 0x000ea20000300800 */
[----:B------:R-:W-:-:S02]  /*3b9d0*/  PRMT R27, R27, 0x9910, RZ ;  /* 0x000099101b1b7816 */ /* 0x000fc400000000ff */
[----:B------:R-:W-:Y:S01]  /*3b9e0*/  F2FP.SATFINITE.E5M2.F32.PACK_AB_MERGE_C R28, R33, R32, RZ ;  /* 0x00000020211c723e */ /* 0x000fe200048060ff */
[----:B------:R-:W2:Y:S01]  /*3b9f0*/  LDL.LU.64 R44, [R1+0x150] ;  /* 0x00015000012c7983 */ /* 0x000ea20000300a00 */
[----:B------:R-:W-:Y:S02]  /*3ba00*/  PRMT R29, R26, 0x9910, RZ ;  /* 0x000099101a1d7816 */ /* 0x000fe400000000ff */
[----:B---3--:R-:W-:Y:S01]  /*3ba10*/  F2FP.SATFINITE.E5M2.F32.PACK_AB_MERGE_C R50, R51, R50, RZ ;  /* 0x000000323332723e */ /* 0x008fe200048060ff */
[----:B------:R-:W3:Y:S01]  /*3ba20*/  LDL.LU R38, [R1+0x5c8] ;  /* 0x0005c80001267983 */ /* 0x000ee20000300800 */
[----:B------:R-:W-:Y:S01]  /*3ba30*/  SHF.R.S32.HI R26, RZ, 0x8, R27 ;  /* 0x00000008ff1a7819 */ /* 0x000fe2000001141b */
[----:B------:R-:W-:Y:S01]  /*3ba40*/  VIADD R0, R66, 0x71 ;  /* 0x0000007142007836 */ /* 0x000fe20000000000 */
[----:B------:R-:W0:Y:S01]  /*3ba50*/  LDCU UR6, c[0x0][0x398] ;  /* 0x00007300ff0677ac */ /* 0x000e220008000800 */
[----:B------:R-:W3:Y:S01]  /*3ba60*/  LDL.LU R36, [R1+0x5cc] ;  /* 0x0005cc0001247983 */ /* 0x000ee20000300800 */
[----:B------:R-:W0:Y:S03]  /*3ba70*/  LDCU UR14, c[0x0][0x398] ;  /* 0x00007300ff0e77ac */ /* 0x000e260008000800 */
[----:B------:R-:W3:Y:S04]  /*3ba80*/  LDL.LU.64 R42, [R1+0x148] ;  /* 0x00014800012a7983 */ /* 0x000ee80000300a00 */
[----:B------:R0:W-:Y:S01]  /*3ba90*/  @P6 STG.E.U8 desc[UR24][R30.64], R28 ;  /* 0x0000001c1e006986 */ /* 0x0001e2000c101118 */
[----:B------:R-:W-:Y:S01]  /*3baa0*/  ISETP.LT.AND P6, PT, R40, UR9, !P5 ;  /* 0x0000000928007c0c */ /* 0x000fe2000efc1270 */
[----:B------:R-:W0:Y:S02]  /*3bab0*/  LDCU UR9, c[0x0][0x398] ;  /* 0x00007300ff0977ac */ /* 0x000e240008000800 */
[----:B------:R-:W3:Y:S04]  /*3bac0*/  LDL.LU R37, [R1+0x3c0] ;  /* 0x0003c00001257983 */ /* 0x000ee80000300800 */
[----:B-----5:R-:W-:Y:S01]  /*3bad0*/  @P4 STG.E.U8 desc[UR24][R72.64], R50 ;  /* 0x0000003248004986 */ /* 0x020fe2000c101118 */
[----:B-1----:R-:W-:-:S03]  /*3bae0*/  ISETP.GE.AND P4, PT, R0, UR4, PT ;  /* 0x0000000400007c0c */ /* 0x002fc6000bf86270 */
[----:B------:R-:W5:Y:S01]  /*3baf0*/  LDL.LU R35, [R1+0x3c4] ;  /* 0x0003c40001237983 */ /* 0x000f620000300800 */
[----:B------:R-:W-:Y:S01]  /*3bb00*/  IMAD.MOV.U32 R0, RZ, RZ, R29 ;  /* 0x000000ffff007224 */ /* 0x000fe200078e001d */
[----:B------:R-:W1:Y:S02]  /*3bb10*/  LDCU UR4, c[0x0][0x39c] ;  /* 0x00007380ff0477ac */ /* 0x000e640008000800 */
[----:B----4-:R4:W-:Y:S01]  /*3bb20*/  @P3 STG.E.U8 desc[UR24][R68.64], R26 ;  /* 0x0000001a44003986 */ /* 0x0109e2000c101118 */
[----:B------:R-:W-:Y:S01]  /*3bb30*/  ISETP.LT.AND P3, PT, R39, UR10, !P5 ;  /* 0x0000000a27007c0c */ /* 0x000fe2000ef61270 */
[----:B------:R-:W1:Y:S02]  /*3bb40*/  LDCU UR10, c[0x0][0x398] ;  /* 0x00007300ff0a77ac */ /* 0x000e640008000800 */
[----:B0-----:R-:W5:Y:S04]  /*3bb50*/  LDL.LU R30, [R1+0x1c0] ;  /* 0x0001c000011e7983 */ /* 0x001f680000300800 */
[----:B------:R-:W5:Y:S01]  /*3bb60*/  LDL.LU R31, [R1+0x1c4] ;  /* 0x0001c400011f7983 */ /* 0x000f620000300800 */
[----:B------:R-:W-:-:S02]  /*3bb70*/  SHF.R.S32.HI R0, RZ, 0x8, R0 ;  /* 0x00000008ff007819 */ /* 0x000fc40000011400 */
[----:B----4-:R-:W-:Y:S01]  /*3bb80*/  PRMT R26, R28, 0x9910, RZ ;  /* 0x000099101c1a7816 */ /* 0x010fe200000000ff */
[----:B------:R-:W4:Y:S03]  /*3bb90*/  LDL.LU.64 R72, [R1+0x140] ;  /* 0x0001400001487983 */ /* 0x000f260000300a00 */
[----:B------:R-:W-:Y:S01]  /*3bba0*/  SHF.R.S32.HI R26, RZ, 0x8, R26 ;  /* 0x00000008ff1a7819 */ /* 0x000fe2000001141a */
[----:B------:R-:W4:Y:S04]  /*3bbb0*/  LDL.LU.64 R32, [R1+0x138] ;  /* 0x0001380001207983 */ /* 0x000f280000300a00 */
[----:B--2---:R-:W-:Y:S04]  /*3bbc0*/  @P6 STG.E.U8 desc[UR24][R70.64], R0 ;  /* 0x0000000046006986 */ /* 0x004fe8000c101118 */
[----:B------:R0:W-:Y:S04]  /*3bbd0*/  @P3 STG.E.U8 desc[UR24][R52.64], R26 ;  /* 0x0000001a34003986 */ /* 0x0001e8000c101118 */
[----:B0-----:R-:W2:Y:S04]  /*3bbe0*/  LDL.LU.64 R52, [R1+0xd10] ;  /* 0x000d100001347983 */ /* 0x001ea80000300a00 */
[----:B------:R-:W2:Y:S04]  /*3bbf0*/  LDL.LU.64 R68, [R1+0x130] ;  /* 0x0001300001447983 */ /* 0x000ea80000300a00 */
[----:B------:R-:W2:Y:S01]  /*3bc00*/  LDL.LU.64 R70, [R1+0x128] ;  /* 0x0001280001467983 */ /* 0x000ea20000300a00 */
[----:B------:R-:W-:Y:S01]  /*3bc10*/  ISETP.LT.AND P5, PT, R34, UR6, !P5 ;  /* 0x0000000622007c0c */ /* 0x000fe2000efa1270 */
[----:B------:R-:W0:Y:S01]  /*3bc20*/  LDCU UR6, c[0x0][0x398] ;  /* 0x00007300ff0677ac */ /* 0x000e220008000800 */
[----:B------:R-:W-:-:S02]  /*3bc30*/  PRMT R27, R50, 0x9910, RZ ;  /* 0x00009910321b7816 */ /* 0x000fc400000000ff */
[----:B------:R-:W-:Y:S01]  /*3bc40*/  ISETP.LT.AND P6, PT, R67, UR9, !P2 ;  /* 0x0000000943007c0c */ /* 0x000fe2000d7c1270 */
[----:B------:R-:W-:Y:S01]  /*3bc50*/  VIADD R0, R66, 0x72 ;  /* 0x0000007242007836 */ /* 0x000fe20000000000 */
[----:B------:R-:W-:Y:S01]  /*3bc60*/  SHF.R.S32.HI R26, RZ, 0x8, R27 ;  /* 0x00000008ff1a7819 */ /* 0x000fe2000001141b */
[----:B------:R-:W0:Y:S03]  /*3bc70*/  LDCU UR9, c[0x0][0x398] ;  /* 0x00007300ff0977ac */ /* 0x000e260008000800 */
[----:B-1----:R-:W-:Y:S01]  /*3bc80*/  ISETP.GE.AND P3, PT, R0, UR4, PT ;  /* 0x0000000400007c0c */ /* 0x002fe2000bf66270 */
[----:B------:R-:W1:Y:S02]  /*3bc90*/  LDCU UR4, c[0x0][0x39c] ;  /* 0x00007380ff0477ac */ /* 0x000e640008000800 */
[----:B------:R0:W-:Y:S01]  /*3bca0*/  @P5 STG.E.U8 desc[UR24][R44.64], R26 ;  /* 0x0000001a2c005986 */ /* 0x0001e2000c101118 */
[----:B------:R-:W-:Y:S01]  /*3bcb0*/  ISETP.LT.AND P5, PT, R40, UR10, !P2 ;  /* 0x0000000a28007c0c */ /* 0x000fe2000d7a1270 */
[----:B------:R-:W1:Y:S01]  /*3bcc0*/  LDCU UR10, c[0x0][0x398] ;  /* 0x00007300ff0a77ac */ /* 0x000e620008000800 */
[----:B------:R-:W-:-:S05]  /*3bcd0*/  F2FP.SATFINITE.E5M2.F32.PACK_AB_MERGE_C R0, R41, R47, RZ ;  /* 0x0000002f2900723e */ /* 0x000fca00048060ff */
[----:B---3--:R-:W-:Y:S01]  /*3bce0*/  @P6 STG.E.U8 desc[UR24][R42.64], R0 ;  /* 0x000000002a006986 */ /* 0x008fe2000c101118 */
[----:B------:R-:W-:Y:S01]  /*3bcf0*/  ISETP.LT.AND P6, PT, R39, UR12, !P2 ;  /* 0x0000000c27007c0c */ /* 0x000fe2000d7c1270 */
[----:B------:R-:W3:Y:S01]  /*3bd00*/  LDCU UR12, c[0x0][0x398] ;  /* 0x00007300ff0c77ac */ /* 0x000ee20008000800 */
[----:B-----5:R-:W-:Y:S02]  /*3bd10*/  F2FP.SATFINITE.E5M2.F32.PACK_AB_MERGE_C R27, R31, R30, RZ ;  /* 0x0000001e1f1b723e */ /* 0x020fe400048060ff */
[----:B------:R-:W5:Y:S01]  /*3bd20*/  LDL.LU.64 R30, [R1+0x120] ;  /* 0x00012000011e7983 */ /* 0x000f620000300a00 */
[----:B0-----:R-:W-:Y:S02]  /*3bd30*/  F2FP.SATFINITE.E5M2.F32.PACK_AB_MERGE_C R26, R35, R37, RZ ;  /* 0x00000025231a723e */ /* 0x001fe400048060ff */
[----:B------:R-:W-:Y:S01]  /*3bd40*/  ISETP.LT.AND P2, PT, R34, UR6, !P2 ;  /* 0x0000000622007c0c */ /* 0x000fe2000d741270 */
[----:B------:R-:W0:Y:S02]  /*3bd50*/  LDCU UR6, c[0x0][0x39c] ;  /* 0x00007380ff0677ac */ /* 0x000e240008000800 */
[----:B----4-:R4:W-:Y:S04]  /*3bd60*/  @P5 STG.E.U8 desc[UR24][R72.64], R26 ;  /* 0x0000001a48005986 */ /* 0x0109e8000c101118 */
[----:B------:R-:W-:Y:S04]  /*3bd70*/  @P6 STG.E.U8 desc[UR24][R32.64], R27 ;  /* 0x0000001b20006986 */ /* 0x000fe8000c101118 */
[----:B----4-:R-:W4:Y:S04]  /*3bd80*/  LDL.LU.64 R72, [R1+0x118] ;  /* 0x0001180001487983 */ /* 0x010f280000300a00 */
[----:B------:R-:W4:Y:S01]  /*3bd90*/  LDL.LU.64 R42, [R1+0x110] ;  /* 0x00011000012a7983 */ /* 0x000f220000300a00 */
[----:B------:R-:W-:-:S02]  /*3bda0*/  F2FP.SATFINITE.E5M2.F32.PACK_AB_MERGE_C R28, R36, R38, RZ ;  /* 0x00000026241c723e */ /* 0x000fc400048060ff */
[----:B------:R-:W-:Y:S01]  /*3bdb0*/  ISETP.LT.AND P5, PT, R67, UR9, !P4 ;  /* 0x0000000943007c0c */ /* 0x000fe2000e7a1270 */
[----:B------:R-:W0:Y:S01]  /*3bdc0*/  LDCU UR9, c[0x0][0x398] ;  /* 0x00007300ff0977ac */ /* 0x000e220008000800 */
[----:B------:R-:W-:-:S04]  /*3bdd0*/  PRMT R0, R0, 0x9910, RZ ;  /* 0x0000991000007816 */ /* 0x000fc800000000ff */
[----:B------:R-:W-:Y:S02]  /*3bde0*/  SHF.R.S32.HI R0, RZ, 0x8, R0 ;  /* 0x00000008ff007819 */ /* 0x000fe40000011400 */
[----:B--2---:R-:W-:-:S05]  /*3bdf0*/  F2FP.SATFINITE.E5M2.F32.PACK_AB_MERGE_C R52, R53, R52, RZ ;  /* 0x000000343534723e */ /* 0x004fca00048060ff */
[----:B------:R2:W-:Y:S04]  /*3be00*/  @P2 STG.E.U8 desc[UR24][R68.64], R52 ;  /* 0x0000003444002986 */ /* 0x0005e8000c101118 */
[----:B--2---:R-:W2:Y:S04]  /*3be10*/  LDL.LU R68, [R1+0x3c8] ;  /* 0x0003c80001447983 */ /* 0x004ea80000300800 */
[----:B------:R-:W2:Y:S04]  /*3be20*/  LDL.LU R69, [R1+0x3cc] ;  /* 0x0003cc0001457983 */ /* 0x000ea80000300800 */
[----:B------:R-:W2:Y:S04]  /*3be30*/  LDL.LU.64 R36, [R1+0x108] ;  /* 0x0001080001247983 */ /* 0x000ea80000300a00 */
[----:B------:R-:W2:Y:S04]  /*3be40*/  LDL.LU R32, [R1+0x1c8] ;  /* 0x0001c80001207983 */ /* 0x000ea80000300800 */
[----:B------:R-:W2:Y:S04]  /*3be50*/  LDL.LU R33, [R1+0x1cc] ;  /* 0x0001cc0001217983 */ /* 0x000ea80000300800 */
[----:B------:R0:W-:Y:S04]  /*3be60*/  @P5 STG.E.U8 desc[UR24][R70.64], R0 ;  /* 0x0000000046005986 */ /* 0x0001e8000c101118 */
[----:B0-----:R-:W2:Y:S01]  /*3be70*/  LDL.LU.64 R70, [R1+0xf8] ;  /* 0x0000f80001467983 */ /* 0x001ea20000300a00 */
[----:B-1----:R-:W-:Y:S01]  /*3be80*/  ISETP.LT.AND P6, PT, R40, UR10, !P4 ;  /* 0x0000000a28007c0c */ /* 0x002fe2000e7c1270 */
[----:B------:R-:W0:Y:S01]  /*3be90*/  LDCU UR10, c[0x0][0x398] ;  /* 0x00007300ff0a77ac */ /* 0x000e220008000800 */
[----:B------:R-:W-:-:S02]  /*3bea0*/  PRMT R26, R26, 0x9910, RZ ;  /* 0x000099101a1a7816 */ /* 0x000fc400000000ff */
[----:B------:R-:W-:Y:S02]  /*3beb0*/  PRMT R27, R27, 0x9910, RZ ;  /* 0x000099101b1b7816 */ /* 0x000fe400000000ff */
[----:B------:R-:W-:Y:S02]  /*3bec0*/  SHF.R.S32.HI R0, RZ, 0x8, R26 ;  /* 0x00000008ff007819 */ /* 0x000fe4000001141a */
[----:B---3--:R-:W-:Y:S01]  /*3bed0*/  ISETP.LT.AND P5, PT, R39, UR12, !P4 ;  /* 0x0000000c27007c0c */ /* 0x008fe2000e7a1270 */
[----:B------:R-:W1:Y:S04]  /*3bee0*/  LDCU UR12, c[0x0][0x398] ;  /* 0x00007300ff0c77ac */ /* 0x000e680008000800 */
[----:B-----5:R3:W-:Y:S01]  /*3bef0*/  @P6 STG.E.U8 desc[UR24][R30.64], R0 ;  /* 0x000000001e006986 */ /* 0x0207e2000c101118 */
[----:B------:R-:W-:Y:S01]  /*3bf00*/  ISETP.LT.AND P4, PT, R34, UR9, !P4 ;  /* 0x0000000922007c0c */ /* 0x000fe2000e781270 */
[----:B------:R-:W5:Y:S01]  /*3bf10*/  LDCU UR9, c[0x0][0x398] ;  /* 0x00007300ff0977ac */ /* 0x000f620008000800 */
[----:B------:R-:W-:Y:S01]  /*3bf20*/  PRMT R26, R52, 0x9910, RZ ;  /* 0x00009910341a7816 */ /* 0x000fe200000000ff */
[----:B---3--:R-:W-:Y:S01]  /*3bf30*/  IMAD.MOV.U32 R0, RZ, RZ, R27 ;  /* 0x000000ffff007224 */ /* 0x008fe200078e001b */
[----:B------:R-:W-:Y:S01]  /*3bf40*/  ISETP.LT.AND P2, PT, R67, UR14, !P3 ;  /* 0x0000000e43007c0c */ /* 0x000fe2000df41270 */
[----:B------:R-:W3:Y:S03]  /*3bf50*/  LDL.LU.64 R30, [R1+0xf0] ;  /* 0x0000f000011e7983 */ /* 0x000ee60000300a00 */
[----:B------:R-:W-:-:S02]  /*3bf60*/  SHF.R.S32.HI R0, RZ, 0x8, R0 ;  /* 0x00000008ff007819 */ /* 0x000fc40000011400 */
[----:B------:R-:W-:-:S03]  /*3bf70*/  SHF.R.S32.HI R26, RZ, 0x8, R26 ;  /* 0x00000008ff1a7819 */ /* 0x000fc6000001141a */
[----:B----4-:R4:W-:Y:S01]  /*3bf80*/  @P5 STG.E.U8 desc[UR24][R72.64], R0 ;  /* 0x0000000048005986 */ /* 0x0109e2000c101118 */
[----:B0-----:R-:W-:Y:S01]  /*3bf90*/  ISETP.LT.AND P5, PT, R40, UR10, !P3 ;  /* 0x0000000a28007c0c */ /* 0x001fe2000dfa1270 */
[----:B------:R-:W0:Y:S02]  /*3bfa0*/  LDCU UR10, c[0x0][0x398] ;  /* 0x00007300ff0a77ac */ /* 0x000e240008000800 */
[----:B------:R2:W-:Y:S04]  /*3bfb0*/  @P4 STG.E.U8 desc[UR24][R42.64], R26 ;  /* 0x0000001a2a004986 */ /* 0x0005e8000c101118 */
[----:B----4-:R-:W4:Y:S01]  /*3bfc0*/  LDL.LU.64 R72, [R1+0xe8] ;  /* 0x0000e80001487983 */ /* 0x010f220000300a00 */
[----:B------:R-:W-:Y:S02]  /*3bfd0*/  ISETP.LT.AND P6, PT, R39, UR16, !P3 ;  /* 0x0000001027007c0c */ /* 0x000fe4000dfc1270 */
[----:B--2---:R-:W-:-:S02]  /*3bfe0*/  F2FP.SATFINITE.E5M2.F32.PACK_AB_MERGE_C R26, R69, R68, RZ ;  /* 0x00000044451a723e */ /* 0x004fc400048060ff */
[----:B------:R-:W2:Y:S04]  /*3bff0*/  LDL.LU.64 R68, [R1+0xe0] ;  /* 0x0000e00001447983 */ /* 0x000ea80000300a00 */
[----:B------:R-:W-:Y:S04]  /*3c000*/  @P2 STG.E.U8 desc[UR24][R36.64], R28 ;  /* 0x0000001c24002986 */ /* 0x000fe8000c101118 */
[----:B------:R0:W-:Y:S04]  /*3c010*/  @P5 STG.E.U8 desc[UR24][R54.64], R26 ;  /* 0x0000001a36005986 */ /* 0x0001e8000c101118 */
[----:B0-----:R-:W2:Y:S01]  /*3c020*/  LDL.LU.64 R54, [R1+0xd08] ;  /* 0x000d080001367983 */ /* 0x001ea20000300a00 */
[----:B------:R-:W-:-:S05]  /*3c030*/  F2FP.SATFINITE.E5M2.F32.PACK_AB_MERGE_C R27, R33, R32, RZ ;  /* 0x00000020211b723e */ /* 0x000fca00048060ff */
[----:B------:R0:W-:Y:S04]  /*3c040*/  @P6 STG.E.U8 desc[UR24][R70.64], R27 ;  /* 0x0000001b46006986 */ /* 0x0001e8000c101118 */
[----:B0-----:R-:W4:Y:S04]  /*3c050*/  LDL.LU R70, [R1+0x5d0] ;  /* 0x0005d00001467983 */ /* 0x001f280000300800 */
[----:B------:R-:W4:Y:S01]  /*3c060*/  LDL.LU R71, [R1+0x5d4] ;  /* 0x0005d40001477983 */ /* 0x000f220000300800 */
[----:B------:R-:W-:Y:S01]  /*3c070*/  VIADD R0, R66, 0x73 ;  /* 0x0000007342007836 */ /* 0x000fe20000000000 */
[----:B-1----:R-:W-:Y:S01]  /*3c080*/  ISETP.LT.AND P3, PT, R34, UR12, !P3 ;  /* 0x0000000c22007c0c */ /* 0x002fe2000df61270 */
[----:B------:R-:W0:Y:S01]  /*3c090*/  LDCU UR12, c[0x0][0x398] ;  /* 0x00007300ff0c77ac */ /* 0x000e220008000800 */
[----:B------:R-:W4:Y:S02]  /*3c0a0*/  LDL.LU.64 R44, [R1+0xd0] ;  /* 0x0000d000012c7983 */ /* 0x000f240000300a00 */
[----:B------:R-:W-:Y:S01]  /*3c0b0*/  ISETP.GE.AND P4, PT, R0, UR4, PT ;  /* 0x0000000400007c0c */ /* 0x000fe2000bf86270 */
[----:B------:R-:W-:Y:S01]  /*3c0c0*/  VIADD R0, R66, 0x74 ;  /* 0x0000007442007836 */ /* 0x000fe20000000000 */
[----:B------:R-:W1:Y:S01]  /*3c0d0*/  LDCU UR4, c[0x0][0x398] ;  /* 0x00007300ff0477ac */ /* 0x000e620008000800 */
[----:B------:R-:W4:Y:S01]  /*3c0e0*/  LDL.LU.64 R42, [R1+0xc8] ;  /* 0x0000c800012a7983 */ /* 0x000f220000300a00 */
[----:B-----5:R-:W-:-:S02]  /*3c0f0*/  ISETP.LT.AND P5, PT, R67, UR9, !P4 ;  /* 0x0000000943007c0c */ /* 0x020fc4000e7a1270 */
[----:B------:R-:W-:Y:S01]  /*3c100*/  ISETP.GE.AND P2, PT, R0, UR6, PT ;  /* 0x0000000600007c0c */ /* 0x000fe2000bf46270 */
[----:B------:R-:W5:Y:S01]  /*3c110*/  LDL.LU R37, [R1+0x3d0] ;  /* 0x0003d00001257983 */ /* 0x000f620000300800 */
[----:B------:R-:W-:Y:S01]  /*3c120*/  PRMT R0, R28, 0x9910, RZ ;  /* 0x000099101c007816 */ /* 0x000fe200000000ff */
[----:B------:R-:W0:Y:S01]  /*3c130*/  LDCU UR6, c[0x0][0x398] ;  /* 0x00007300ff0677ac */ /* 0x000e220008000800 */
[----:B------:R-:W-:Y:S01]  /*3c140*/  PRMT R28, R26, 0x9910, RZ ;  /* 0x000099101a1c7816 */ /* 0x000fe200000000ff */
[----:B------:R-:W5:Y:S01]  /*3c150*/  LDL.LU R35, [R1+0x3d4] ;  /* 0x0003d40001237983 */ /* 0x000f620000300800 */
[----:B------:R-:W-:Y:S01]  /*3c160*/  ISETP.LT.AND P6, PT, R40, UR10, !P4 ;  /* 0x0000000a28007c0c */ /* 0x000fe2000e7c1270 */
[----:B------:R-:W0:Y:S01]  /*3c170*/  LDCU UR9, c[0x0][0x398] ;  /* 0x00007300ff0977ac */ /* 0x000e220008000800 */
[----:B------:R-:W-:Y:S01]  /*3c180*/  SHF.R.S32.HI R26, RZ, 0x8, R0 ;  /* 0x00000008ff1a7819 */ /* 0x000fe20000011400 */
[----:B------:R-:W-:Y:S01]  /*3c190*/  IMAD.MOV.U32 R0, RZ, RZ, R28 ;  /* 0x000000ffff007224 */ /* 0x000fe200078e001c */
[----:B------:R-:W5:Y:S01]  /*3c1a0*/  LDL.LU R32, [R1+0x1d0] ;  /* 0x0001d00001207983 */ /* 0x000f620000300800 */
[----:B------:R-:W0:Y:S03]  /*3c1b0*/  LDCU UR10, c[0x0][0x398] ;  /* 0x00007300ff0a77ac */ /* 0x000e260008000800 */
[----:B------:R-:W-:Y:S01]  /*3c1c0*/  SHF.R.S32.HI R0, RZ, 0x8, R0 ;  /* 0x00000008ff007819 */ /* 0x000fe20000011400 */
[----:B------:R-:W5:Y:S01]  /*3c1d0*/  LDL.LU R33, [R1+0x1d4] ;  /* 0x0001d40001217983 */ /* 0x000f620000300800 */
[----:B--2---:R-:W-:-:S05]  /*3c1e0*/  F2FP.SATFINITE.E5M2.F32.PACK_AB_MERGE_C R54, R55, R54, RZ ;  /* 0x000000363736723e */ /* 0x004fca00048060ff */
[----:B---3--:R2:W-:Y:S04]  /*3c1f0*/  @P3 STG.E.U8 desc[UR24][R30.64], R54 ;  /* 0x000000361e003986 */ /* 0x0085e8000c101118 */
[----:B----4-:R3:W-:Y:S01]  /*3c200*/  @P5 STG.E.U8 desc[UR24][R72.64], R26 ;  /* 0x0000001a48005986 */ /* 0x0107e2000c101118 */
[----:B-1----:R-:W-:Y:S01]  /*3c210*/  ISETP.LT.AND P5, PT, R39, UR4, !P4 ;  /* 0x0000000427007c0c */ /* 0x002fe2000e7a1270 */
[----:B------:R-:W1:Y:S02]  /*3c220*/  LDCU UR4, c[0x0][0x398] ;  /* 0x00007300ff0477ac */ /* 0x000e640008000800 */
[----:B------:R4:W-:Y:S04]  /*3c230*/  @P6 STG.E.U8 desc[UR24][R68.64], R0 ;  /* 0x0000000044006986 */ /* 0x0009e8000c101118 */
[----:B--2---:R-:W2:Y:S01]  /*3c240*/  LDL.LU.64 R30, [R1+0xc0] ;  /* 0x0000c000011e7983 */ /* 0x004ea20000300a00 */
[----:B---3--:R-:W-:-:S03]  /*3c250*/  PRMT R26, R27, 0x9910, RZ ;  /* 0x000099101b1a7816 */ /* 0x008fc600000000ff */
[----:B----4-:R-:W3:Y:S01]  /*3c260*/  LDL.LU.64 R68, [R1+0xb8] ;  /* 0x0000b80001447983 */ /* 0x010ee20000300a00 */
[----:B------:R-:W-:-:S03]  /*3c270*/  SHF.R.S32.HI R26, RZ, 0x8, R26 ;  /* 0x00000008ff1a7819 */ /* 0x000fc6000001141a */
[----:B------:R-:W4:Y:S04]  /*3c280*/  LDL.LU.64 R72, [R1+0xb0] ;  /* 0x0000b00001487983 */ /* 0x000f280000300a00 */
[----:B------:R0:W-:Y:S01]  /*3c290*/  @P5 STG.E.U8 desc[UR24][R56.64], R26 ;  /* 0x0000001a38005986 */ /* 0x0001e2000c101118 */
[----:B------:R-:W-:-:S03]  /*3c2a0*/  F2FP.SATFINITE.E5M2.F32.PACK_AB_MERGE_C R29, R71, R70, RZ ;  /* 0x00000046471d723e */ /* 0x000fc600048060ff */
[----:B0-----:R-:W3:Y:S04]  /*3c2b0*/  LDL.LU.64 R56, [R1+0xd00] ;  /* 0x000d000001387983 */ /* 0x001ee80000300a00 */
[----:B------:R-:W4:Y:S01]  /*3c2c0*/  LDL.LU.64 R70, [R1+0x98] ;  /* 0x0000980001467983 */ /* 0x000f220000300a00 */
[----:B------:R-:W-:Y:S01]  /*3c2d0*/  ISETP.LT.AND P4, PT, R34, UR6, !P4 ;  /* 0x0000000622007c0c */ /* 0x000fe2000e781270 */
[----:B------:R-:W-:Y:S01]  /*3c2e0*/  VIADD R0, R66, 0x78 ;  /* 0x0000007842007836 */ /* 0x000fe20000000000 */
[----:B------:R-:W-:Y:S01]  /*3c2f0*/  PRMT R27, R54, 0x9910, RZ ;  /* 0x00009910361b7816 */ /* 0x000fe200000000ff */
[----:B------:R-:W0:Y:S03]  /*3c300*/  LDCU UR6, c[0x0][0x398] ;  /* 0x00007300ff0677ac */ /* 0x000e260008000800 */
[----:B------:R-:W-:Y:S01]  /*3c310*/  ISETP.GE.AND P3, PT, R0, UR11, PT ;  /* 0x0000000b00007c0c */ /* 0x000fe2000bf66270 */
[----:B------:R-:W0:Y:S01]  /*3c320*/  LDCU UR11, c[0x0][0x398] ;  /* 0x00007300ff0b77ac */ /* 0x000e220008000800 */
[----:B------:R-:W-:-:S02]  /*3c330*/  SHF.R.S32.HI R0, RZ, 0x8, R27 ;  /* 0x00000008ff007819 */ /* 0x000fc4000001141b */
[----:B------:R-:W-:Y:S01]  /*3c340*/  ISETP.LT.AND P6, PT, R67, UR9, !P2 ;  /* 0x0000000943007c0c */ /* 0x000fe2000d7c1270 */
[----:B------:R-:W0:Y:S01]  /*3c350*/  LDCU UR9, c[0x0][0x398] ;  /* 0x00007300ff0977ac */ /* 0x000e220008000800 */
[----:B------:R-:W-:Y:S01]  /*3c360*/  ISETP.LT.AND P5, PT, R40, UR10, !P2 ;  /* 0x0000000a28007c0c */ /* 0x000fe2000d7a1270 */
[----:B------:R1:W-:Y:S01]  /*3c370*/  @P4 STG.E.U8 desc[UR24][R44.64], R0 ;  /* 0x000000002c004986 */ /* 0x0003e2000c101118 */
[----:B------:R-:W-:Y:S01]  /*3c380*/  ISETP.LT.AND P4, PT, R39, UR12, !P2 ;  /* 0x0000000c27007c0c */ /* 0x000fe2000d781270 */
[----:B------:R-:W0:Y:S01]  /*3c390*/  LDCU UR10, c[0x0][0x398] ;  /* 0x00007300ff0a77ac */ /* 0x000e220008000800 */
[----:B-----5:R-:W-:Y:S02]  /*3c3a0*/  F2FP.SATFINITE.E5M2.F32.PACK_AB_MERGE_C R27, R35, R37, RZ ;  /* 0x00000025231b723e */ /* 0x020fe400048060ff */
[----:B------:R-:W-:Y:S01]  /*3c3b0*/  F2FP.SATFINITE.E5M2.F32.PACK_AB_MERGE_C R28, R33, R32, RZ ;  /* 0x00000020211c723e */ /* 0x000fe200048060ff */
[----:B------:R-:W5:Y:S04]  /*3c3c0*/  LDCU UR12, c[0x0][0x398] ;  /* 0x00007300ff0c77ac */ /* 0x000f680008000800 */
[----:B------:R-:W-:Y:S01]  /*3c3d0*/  @P6 STG.E.U8 desc[UR24][R42.64], R29 ;  /* 0x0000001d2a006986 */ /* 0x000fe2000c101118 */
[----:B-1----:R-:W-:Y:S01]  /*3c3e0*/  VIADD R0, R66, 0x75 ;  /* 0x0000007542007836 */ /* 0x002fe20000000000 */
[----:B------:R-:W-:Y:S01]  /*3c3f0*/  ISETP.LT.AND P6, PT, R34, UR4, !P2 ;  /* 0x0000000422007c0c */ /* 0x000fe2000d7c1270 */
[----:B------:R-:W1:Y:S03]  /*3c400*/  LDCU UR4, c[0x0][0x398] ;  /* 0x00007300ff0477ac */ /* 0x000e660008000800 */
[----:B------:R-:W-:Y:S01]  /*3c410*/  ISETP.GE.AND P2, PT, R0, UR5, PT ;  /* 0x0000000500007c0c */ /* 0x000fe2000bf46270 */
[----:B------:R-:W0:Y:S01]  /*3c420*/  LDCU UR5, c[0x0][0x398] ;  /* 0x00007300ff0577ac */ /* 0x000e220008000800 */
[----:B------:R-:W-:-:S04]  /*3c430*/  PRMT R26, R29, 0x9910, RZ ;  /* 0x000099101d1a7816 */ /* 0x000fc800000000ff */
[----:B------:R-:W-:Y:S01]  /*3c440*/  SHF.R.S32.HI R26, RZ, 0x8, R26 ;  /* 0x00000008ff1a7819 */ /* 0x000fe2000001141a */
[----:B--2---:R2:W-:Y:S01]  /*3c450*/  @P5 STG.E.U8 desc[UR24][R30.64], R27 ;  /* 0x0000001b1e005986 */ /* 0x0045e2000c101118 */
[----:B0-----:R-:W-:Y:S02]  /*3c460*/  ISETP.LT.AND P5, PT, R67, UR6, !P2 ;  /* 0x0000000643007c0c */ /* 0x001fe4000d7a1270 */
[----:B---3--:R-:W-:Y:S01]  /*3c470*/  F2FP.SATFINITE.E5M2.F32.PACK_AB_MERGE_C R56, R57, R56, RZ ;  /* 0x000000383938723e */ /* 0x008fe200048060ff */
[----:B------:R0:W-:Y:S01]  /*3c480*/  @P4 STG.E.U8 desc[UR24][R68.64], R28 ;  /* 0x0000001c44004986 */ /* 0x0001e2000c101118 */
[----:B------:R-:W-:Y:S01]  /*3c490*/  VIADD R0, R66, 0x76 ;  /* 0x0000007642007836 */ /* 0x000fe20000000000 */
[----:B--2---:R-:W-:Y:S01]  /*3c4a0*/  PRMT R27, R27, 0x9910, RZ ;  /* 0x000099101b1b7816 */ /* 0x004fe200000000ff */
[----:B------:R-:W2:Y:S01]  /*3c4b0*/  LDCU UR6, c[0x0][0x398] ;  /* 0x00007300ff0677ac */ /* 0x000ea20008000800 */
[----:B0-----:R-:W3:Y:S04]  /*3c4c0*/  LDL.LU.64 R68, [R1+0x90] ;  /* 0x0000900001447983 */ /* 0x001ee80000300a00 */
[----:B------:R-:W2:Y:S04]  /*3c4d0*/  LDL.LU R38, [R1+0x5d8] ;  /* 0x0005d80001267983 */ /* 0x000ea80000300800 */
[----:B------:R-:W2:Y:S04]  /*3c4e0*/  LDL.LU R36, [R1+0x5dc] ;  /* 0x0005dc0001247983 */ /* 0x000ea80000300800 */
[----:B------:R-:W2:Y:S04]  /*3c4f0*/  LDL.LU.64 R44, [R1+0x88] ;  /* 0x00008800012c7983 */ /* 0x000ea80000300a00 */
[----:B----4-:R-:W-:Y:S04]  /*3c500*/  @P6 STG.E.U8 desc[UR24][R72.64], R56 ;  /* 0x0000003848006986 */ /* 0x010fe8000c101118 */
[----:B------:R0:W-:Y:S04]  /*3c510*/  @P5 STG.E.U8 desc[UR24][R70.64], R26 ;  /* 0x0000001a46005986 */ /* 0x0001e8000c101118 */
[----:B------:R-:W4:Y:S04]  /*3c520*/  LDL.LU.64 R42, [R1+0x70] ;  /* 0x00007000012a7983 */ /* 0x000f280000300a00 */
[----:B0-----:R-:W4:Y:S04]  /*3c530*/  LDL.LU R70, [R1+0x5e0] ;  /* 0x0005e00001467983 */ /* 0x001f280000300800 */
[----:B------:R-:W4:Y:S04]  /*3c540*/  LDL.LU R71, [R1+0x5e4] ;  /* 0x0005e40001477983 */ /* 0x000f280000300800 */
[----:B------:R-:W5:Y:S04]  /*3c550*/  LDL.LU R37, [R1+0x3d8] ;  /* 0x0003d80001257983 */ /* 0x000f680000300800 */
[----:B------:R-:W5:Y:S04]  /*3c560*/  LDL.LU R35, [R1+0x3dc] ;  /* 0x0003dc0001237983 */ /* 0x000f680000300800 */
[----:B------:R-:W5:Y:S04]  /*3c570*/  LDL.LU R32, [R1+0x1d8] ;  /* 0x0001d80001207983 */ /* 0x000f680000300800 */
[----:B------:R-:W5:Y:S04]  /*3c580*/  LDL.LU R33, [R1+0x1dc] ;  /* 0x0001dc0001217983 */ /* 0x000f680000300800 */
[----:B------:R-:W5:Y:S01]  /*3c590*/  LDL.LU.64 R30, [R1+0x68] ;  /* 0x00006800011e7983 */ /* 0x000f620000300a00 */
[----:B------:R-:W-:Y:S01]  /*3c5a0*/  ISETP.LT.AND P6, PT, R40, UR9, !P2 ;  /* 0x0000000928007c0c */ /* 0x000fe2000d7c1270 */
[----:B------:R-:W0:Y:S01]  /*3c5b0*/  LDCU UR9, c[0x0][0x398] ;  /* 0x00007300ff0977ac */ /* 0x000e220008000800 */
[----:B------:R-:W-:Y:S01]  /*3c5c0*/  ISETP.GE.AND P4, PT, R0, UR7, PT ;  /* 0x0000000700007c0c */ /* 0x000fe2000bf86270 */
[----:B------:R-:W-:Y:S01]  /*3c5d0*/  IMAD.MOV.U32 R0, RZ, RZ, R27 ;  /* 0x000000ffff007224 */ /* 0x000fe200078e001b */
[----:B------:R-:W-:Y:S01]  /*3c5e0*/  PRMT R56, R56, 0x9910, RZ ;  /* 0x0000991038387816 */ /* 0x000fe200000000ff */
[----:B------:R-:W5:Y:S01]  /*3c5f0*/  LDL.LU.64 R72, [R1+0x60] ;  /* 0x0000600001487983 */ /* 0x000f620000300a00 */
[----:B-1----:R-:W-:Y:S01]  /*3c600*/  ISETP.LT.AND P5, PT, R39, UR4, !P2 ;  /* 0x0000000427007c0c */ /* 0x002fe2000d7a1270 */
[----:B------:R-:W1:Y:S01]  /*3c610*/  LDCU UR7, c[0x0][0x398] ;  /* 0x00007300ff0777ac */ /* 0x000e620008000800 */
[----:B------:R-:W-:-:S02]  /*3c620*/  SHF.R.S32.HI R0, RZ, 0x8, R0 ;  /* 0x00000008ff007819 */ /* 0x000fc40000011400 */
[----:B------:R-:W-:Y:S01]  /*3c630*/  ISETP.LT.AND P2, PT, R34, UR5, !P2 ;  /* 0x0000000522007c0c */ /* 0x000fe2000d741270 */
[----:B------:R-:W0:Y:S01]  /*3c640*/  LDCU UR4, c[0x0][0x398] ;  /* 0x00007300ff0477ac */ /* 0x000e220008000800 */
[----:B------:R-:W-:Y:S01]  /*3c650*/  PRMT R26, R28, 0x9910, RZ ;  /* 0x000099101c1a7816 */ /* 0x000fe200000000ff */
[----:B------:R-:W0:Y:S03]  /*3c660*/  LDCU UR5, c[0x0][0x398] ;  /* 0x00007300ff0577ac */ /* 0x000e260008000800 */
[----:B------:R-:W-:Y:S01]  /*3c670*/  SHF.R.S32.HI R26, RZ, 0x8, R26 ;  /* 0x00000008ff1a7819 */ /* 0x000fe2000001141a */
[----:B---3--:R3:W-:Y:S02]  /*3c680*/  @P6 STG.E.U8 desc[UR24][R68.64], R0 ;  /* 0x0000000044006986 */ /* 0x0087e4000c101118 */
[----:B---3--:R-:W-:Y:S02]  /*3c690*/  IMAD.MOV.U32 R0, RZ, RZ, R56 ;  /* 0x000000ffff007224 */ /* 0x008fe400078e0038 */
[----:B--2---:R-:W-:Y:S03]  /*3c6a0*/  @P5 STG.E.U8 desc[UR24][R44.64], R26 ;  /* 0x0000001a2c005986 */ /* 0x004fe6000c101118 */
[----:B------:R-:W-:Y:S01]  /*3c6b0*/  SHF.R.S32.HI R0, RZ, 0x8, R0 ;  /* 0x00000008ff007819 */ /* 0x000fe20000011400 */
[----:B------:R-:W2:Y:S04]  /*3c6c0*/  LDL.LU.64 R68, [R1+0x50] ;  /* 0x0000500001447983 */ /* 0x000ea80000300a00 */
[----:B------:R3:W-:Y:S01]  /*3c6d0*/  @P2 STG.E.U8 desc[UR24][R58.64], R0 ;  /* 0x000000003a002986 */ /* 0x0007e2000c101118 */
[----:B------:R-:W-:Y:S01]  /*3c6e0*/  ISETP.LT.AND P6, PT, R67, UR6, !P4 ;  /* 0x0000000643007c0c */ /* 0x000fe2000e7c1270 */
[----:B------:R-:W0:Y:S02]  /*3c6f0*/  LDCU UR6, c[0x0][0x398] ;  /* 0x00007300ff0677ac */ /* 0x000e240008000800 */
[----:B---3--:R-:W3:Y:S01]  /*3c700*/  LDL.LU.64 R58, [R1+0xcf8] ;  /* 0x000cf800013a7983 */ /* 0x008ee20000300a00 */
[----:B----4-:R-:W-:-:S03]  /*3c710*/  F2FP.SATFINITE.E5M2.F32.PACK_AB_MERGE_C R29, R71, R70, RZ ;  /* 0x00000046471d723e */ /* 0x010fc600048060ff */
[----:B------:R-:W4:Y:S04]  /*3c720*/  LDL.LU.64 R44, [R1+0x48] ;  /* 0x00004800012c7983 */ /* 0x000f280000300a00 */
[----:B------:R-:W4:Y:S01]  /*3c730*/  LDL.LU.64 R70, [R1+0x40] ;  /* 0x0000400001467983 */ /* 0x000f220000300a00 */
[----:B------:R-:W-:Y:S01]  /*3c740*/  F2FP.SATFINITE.E5M2.F32.PACK_AB_MERGE_C R28, R36, R38, RZ ;  /* 0x00000026241c723e */ /* 0x000fe200048060ff */
[----:B------:R-:W-:Y:S01]  /*3c750*/  VIADD R0, R66, 0x77 ;  /* 0x0000007742007836 */ /* 0x000fe20000000000 */
[----:B-1----:R-:W-:Y:S01]  /*3c760*/  ISETP.LT.AND P2, PT, R40, UR7, !P4 ;  /* 0x0000000728007c0c */ /* 0x002fe2000e741270 */
[----:B------:R-:W1:Y:S02]  /*3c770*/  LDCU UR7, c[0x0][0x398] ;  /* 0x00007300ff0777ac */ /* 0x000e640008000800 */
[----:B------:R0:W-:Y:S01]  /*3c780*/  @P6 STG.E.U8 desc[UR24][R42.64], R28 ;  /* 0x0000001c2a006986 */ /* 0x0001e2000c101118 */
[----:B------:R-:W-:-:S02]  /*3c790*/  ISETP.GE.AND P6, PT, R0, UR13, PT ;  /* 0x0000000d00007c0c */ /* 0x000fc4000bfc6270 */
[----:B-----5:R-:W-:Y:S02]  /*3c7a0*/  F2FP.SATFINITE.E5M2.F32.PACK_AB_MERGE_C R0, R35, R37, RZ ;  /* 0x000000252300723e */ /* 0x020fe400048060ff */
[----:B------:R-:W-:Y:S01]  /*3c7b0*/  F2FP.SATFINITE.E5M2.F32.PACK_AB_MERGE_C R27, R33, R32, RZ ;  /* 0x00000020211b723e */ /* 0x000fe200048060ff */
[----:B0-----:R-:W5:Y:S04]  /*3c7c0*/  LDL.LU.64 R42, [R1+0x38] ;  /* 0x00003800012a7983 */ /* 0x001f680000300a00 */
[----:B------:R-:W5:Y:S04]  /*3c7d0*/  LDL.LU.64 R36, [R1+0x30] ;  /* 0x0000300001247983 */ /* 0x000f680000300a00 */
[----:B------:R-:W5:Y:S04]  /*3c7e0*/  LDL.LU R32, [R1+0x3e0] ;  /* 0x0003e00001207983 */ /* 0x000f680000300800 */
[----:B------:R-:W5:Y:S04]  /*3c7f0*/  LDL.LU R33, [R1+0x3e4] ;  /* 0x0003e40001217983 */ /* 0x000f680000300800 */
[----:B------:R0:W-:Y:S04]  /*3c800*/  @P2 STG.E.U8 desc[UR24][R30.64], R0 ;  /* 0x000000001e002986 */ /* 0x0001e8000c101118 */
[----:B0-----:R-:W5:Y:S01]  /*3c810*/  LDL.LU.64 R30, [R1+0x28] ;  /* 0x00002800011e7983 */ /* 0x001f620000300a00 */
[----:B------:R-:W-:Y:S01]  /*3c820*/  ISETP.LT.AND P5, PT, R39, UR9, !P4 ;  /* 0x0000000927007c0c */ /* 0x000fe2000e7a1270 */
[----:B------:R-:W0:Y:S01]  /*3c830*/  LDCU UR9, c[0x0][0x398] ;  /* 0x00007300ff0977ac */ /* 0x000e220008000800 */
[----:B------:R-:W-:-:S02]  /*3c840*/  ISETP.LT.AND P4, PT, R34, UR4, !P4 ;  /* 0x0000000422007c0c */ /* 0x000fc4000e781270 */
[----:B------:R-:W-:Y:S01]  /*3c850*/  ISETP.LT.AND P2, PT, R40, UR6, !P6 ;  /* 0x0000000628007c0c */ /* 0x000fe2000f741270 */
[----:B------:R-:W0:Y:S01]  /*3c860*/  LDCU UR4, c[0x0][0x398] ;  /* 0x00007300ff0477ac */ /* 0x000e220008000800 */
[----:B------:R-:W-:Y:S02]  /*3c870*/  PRMT R26, R28, 0x9910, RZ ;  /* 0x000099101c1a7816 */ /* 0x000fe400000000ff */
[----:B------:R-:W-:Y:S01]  /*3c880*/  PRMT R0, R0, 0x9910, RZ ;  /* 0x0000991000007816 */ /* 0x000fe200000000ff */
[----:B------:R-:W0:Y:S04]  /*3c890*/  LDCU UR6, c[0x0][0x398] ;  /* 0x00007300ff0677ac */ /* 0x000e280008000800 */
[----:B------:R1:W-:Y:S01]  /*3c8a0*/  @P5 STG.E.U8 desc[UR24][R72.64], R27 ;  /* 0x0000001b48005986 */ /* 0x0003e2000c101118 */
[----:B------:R-:W-:Y:S01]  /*3c8b0*/  ISETP.LT.AND P5, PT, R67, UR5, !P6 ;  /* 0x0000000543007c0c */ /* 0x000fe2000f7a1270 */
[----:B------:R-:W0:Y:S01]  /*3c8c0*/  LDCU UR5, c[0x0][0x398] ;  /* 0x00007300ff0577ac */ /* 0x000e220008000800 */
[----:B------:R-:W-:-:S02]  /*3c8d0*/  SHF.R.S32.HI R26, RZ, 0x8, R26 ;  /* 0x00000008ff1a7819 */ /* 0x000fc4000001141a */
[----:B------:R-:W-:Y:S02]  /*3c8e0*/  SHF.R.S32.HI R0, RZ, 0x8, R0 ;  /* 0x00000008ff007819 */ /* 0x000fe40000011400 */
[----:B-1----:R-:W-:Y:S01]  /*3c8f0*/  PRMT R27, R27, 0x9910, RZ ;  /* 0x000099101b1b7816 */ /* 0x002fe200000000ff */
[----:B------:R-:W5:Y:S04]  /*3c900*/  LDL.LU R73, [R1+0x1e0] ;  /* 0x0001e00001497983 */ /* 0x000f680000300800 */
[----:B------:R-:W5:Y:S01]  /*3c910*/  LDL.LU R72, [R1+0x1e4] ;  /* 0x0001e40001487983 */ /* 0x000f620000300800 */
[----:B---3--:R-:W-:-:S05]  /*3c920*/  F2FP.SATFINITE.E5M2.F32.PACK_AB_MERGE_C R58, R59, R58, RZ ;  /* 0x0000003a3b3a723e */ /* 0x008fca00048060ff */
[----:B--2---:R1:W-:Y:S01]  /*3c930*/  @P4 STG.E.U8 desc[UR24][R68.64], R58 ;  /* 0x0000003a44004986 */ /* 0x0043e2000c101118 */
[----:B------:R-:W-:Y:S01]  /*3c940*/  ISETP.LT.AND P4, PT, R39, UR7, !P6 ;  /* 0x0000000727007c0c */ /* 0x000fe2000f781270 */
[----:B------:R-:W2:Y:S02]  /*3c950*/  LDCU UR7, c[0x0][0x398] ;  /* 0x00007300ff0777ac */ /* 0x000ea40008000800 */
[----:B----4-:R-:W-:Y:S04]  /*3c960*/  @P5 STG.E.U8 desc[UR24][R44.64], R26 ;  /* 0x0000001a2c005986 */ /* 0x010fe8000c101118 */
[----:B------:R3:W-:Y:S01]  /*3c970*/  @P2 STG.E.U8 desc[UR24][R70.64], R0 ;  /* 0x0000000046002986 */ /* 0x0007e2000c101118 */
[----:B0-----:R-:W-:Y:S01]  /*3c980*/  ISETP.LT.AND P6, PT, R34, UR9, !P6 ;  /* 0x0000000922007c0c */ /* 0x001fe2000f7c1270 */
[----:B------:R-:W0:Y:S02]  /*3c990*/  LDCU UR9, c[0x0][0x398] ;  /* 0x00007300ff0977ac */ /* 0x000e240008000800 */
[----:B-1----:R-:W4:Y:S01]  /*3c9a0*/  LDL.LU.64 R68, [R1+0x18] ;  /* 0x0000180001447983 */ /* 0x002f220000300a00 */
[----:B---3--:R-:W-:Y:S01]  /*3c9b0*/  IMAD.MOV.U32 R0, RZ, RZ, R27 ;  /* 0x000000ffff007224 */ /* 0x008fe200078e001b */
[----:B------:R-:W-:-:S02]  /*3c9c0*/  PRMT R26, R58, 0x9910, RZ ;  /* 0x000099103a1a7816 */ /* 0x000fc400000000ff */
[----:B------:R-:W3:Y:S02]  /*3c9d0*/  LDL.LU.64 R70, [R1+0x10] ;  /* 0x0000100001467983 */ /* 0x000ee40000300a00 */
[----:B------:R-:W-:Y:S02]  /*3c9e0*/  SHF.R.S32.HI R0, RZ, 0x8, R0 ;  /* 0x00000008ff007819 */ /* 0x000fe40000011400 */
[----:B------:R-:W-:Y:S01]  /*3c9f0*/  ISETP.LT.AND P2, PT, R67, UR4, !P3 ;  /* 0x0000000443007c0c */ /* 0x000fe2000df41270 */
[----:B------:R-:W1:Y:S02]  /*3ca00*/  LDCU UR4, c[0x0][0x398] ;  /* 0x00007300ff0477ac */ /* 0x000e640008000800 */
[----:B-----5:R-:W-:Y:S01]  /*3ca10*/  @P4 STG.E.U8 desc[UR24][R42.64], R0 ;  /* 0x000000002a004986 */ /* 0x020fe2000c101118 */
[----:B------:R-:W-:Y:S01]  /*3ca20*/  ISETP.LT.AND P4, PT, R40, UR5, !P3 ;  /* 0x0000000528007c0c */ /* 0x000fe2000df81270 */
[----:B------:R-:W5:Y:S01]  /*3ca30*/  LDCU UR5, c[0x0][0x398] ;  /* 0x00007300ff0577ac */ /* 0x000f620008000800 */
[----:B------:R-:W-:-:S05]  /*3ca40*/  SHF.R.S32.HI R26, RZ, 0x8, R26 ;  /* 0x00000008ff1a7819 */ /* 0x000fca000001141a */
[----:B------:R0:W-:Y:S02]  /*3ca50*/  @P6 STG.E.U8 desc[UR24][R36.64], R26 ;  /* 0x0000001a24006986 */ /* 0x0001e4000c101118 */
[----:B0-----:R-:W-:Y:S02]  /*3ca60*/  F2FP.SATFINITE.E5M2.F32.PACK_AB_MERGE_C R26, R33, R32, RZ ;  /* 0x00000020211a723e */ /* 0x001fe400048060ff */
[----:B------:R-:W-:Y:S04]  /*3ca70*/  @P2 STG.E.U8 desc[UR24][R30.64], R29 ;  /* 0x0000001d1e002986 */ /* 0x000fe8000c101118 */
[----:B------:R0:W-:Y:S04]  /*3ca80*/  @P4 STG.E.U8 desc[UR24][R60.64], R26 ;  /* 0x0000001a3c004986 */ /* 0x0001e8000c101118 */
[----:B0-----:R-:W3:Y:S01]  /*3ca90*/  LDL.LU.64 R60, [R1+0xcf0] ;  /* 0x000cf000013c7983 */ /* 0x001ee20000300a00 */
[----:B------:R-:W-:Y:S01]  /*3caa0*/  VIADD R0, R66, 0x7a ;  /* 0x0000007a42007836 */ /* 0x000fe20000000000 */
[----:B------:R-:W-:Y:S01]  /*3cab0*/  ISETP.LT.AND P5, PT, R39, UR6, !P3 ;  /* 0x0000000627007c0c */ /* 0x000fe2000dfa1270 */
[----:B------:R-:W0:Y:S03]  /*3cac0*/  LDCU UR6, c[0x0][0x398] ;  /* 0x00007300ff0677ac */ /* 0x000e260008000800 */
[----:B------:R-:W-:Y:S01]  /*3cad0*/  ISETP.GE.AND P6, PT, R0, UR21, PT ;  /* 0x0000001500007c0c */ /* 0x000fe2000bfc6270 */
[----:B------:R-:W-:Y:S01]  /*3cae0*/  VIADD R0, R66, 0x79 ;  /* 0x0000007942007836 */ /* 0x000fe20000000000 */
[----:B--2---:R-:W-:Y:S01]  /*3caf0*/  ISETP.LT.AND P3, PT, R34, UR7, !P3 ;  /* 0x0000000722007c0c */ /* 0x004fe2000df61270 */
[----:B------:R-:W2:Y:S03]  /*3cb00*/  LDCU UR7, c[0x0][0x398] ;  /* 0x00007300ff0777ac */ /* 0x000ea60008000800 */
[----:B------:R-:W-:-:S02]  /*3cb10*/  ISETP.GE.AND P2, PT, R0, UR19, PT ;  /* 0x0000001300007c0c */ /* 0x000fc4000bf46270 */
[----:B------:R-:W-:Y:S02]  /*3cb20*/  F2FP.SATFINITE.E5M2.F32.PACK_AB_MERGE_C R0, R72, R73, RZ ;  /* 0x000000494800723e */ /* 0x000fe400048060ff */
[----:B------:R-:W2:Y:S04]  /*3cb30*/  LDL.LU R73, [R1+0x5e8] ;  /* 0x0005e80001497983 */ /* 0x000ea80000300800 */
[----:B----4-:R4:W-:Y:S04]  /*3cb40*/  @P5 STG.E.U8 desc[UR24][R68.64], R0 ;  /* 0x0000000044005986 */ /* 0x0109e8000c101118 */
[----:B----4-:R-:W2:Y:S04]  /*3cb50*/  LDL.LU R68, [R1+0x5ec] ;  /* 0x0005ec0001447983 */ /* 0x010ea80000300800 */
[----:B------:R-:W4:Y:S01]  /*3cb60*/  LDL.LU R69, [R1+0x3e8] ;  /* 0x0003e80001457983 */ /* 0x000f220000300800 */
[----:B---3--:R-:W-:-:S05]  /*3cb70*/  F2FP.SATFINITE.E5M2.F32.PACK_AB_MERGE_C R60, R61, R60, RZ ;  /* 0x0000003c3d3c723e */ /* 0x008fca00048060ff */
[----:B------:R3:W-:Y:S04]  /*3cb80*/  @P3 STG.E.U8 desc[UR24][R70.64], R60 ;  /* 0x0000003c46003986 */ /* 0x0007e8000c101118 */
[----:B---3--:R-:W4:Y:S04]  /*3cb90*/  LDL.LU R70, [R1+0x3ec] ;  /* 0x0003ec0001467983 */ /* 0x008f280000300800 */
[----:B------:R-:W3:Y:S04]  /*3cba0*/  LDL.LU R71, [R1+0x1e8] ;  /* 0x0001e80001477983 */ /* 0x000ee80000300800 */
[----:B------:R-:W3:Y:S01]  /*3cbb0*/  LDL.LU R72, [R1+0x1ec] ;  /* 0x0001ec0001487983 */ /* 0x000ee20000300800 */
[----:B------:R-:W-:Y:S01]  /*3cbc0*/  ISETP.LT.AND P4, PT, R67, UR9, !P2 ;  /* 0x0000000943007c0c */ /* 0x000fe2000d781270 */
[----:B------:R-:W0:Y:S01]  /*3cbd0*/  LDCU UR9, c[0x0][0x398] ;  /* 0x00007300ff0977ac */ /* 0x000e220008000800 */
[----:B------:R-:W-:-:S02]  /*3cbe0*/  PRMT R27, R29, 0x9910, RZ ;  /* 0x000099101d1b7816 */ /* 0x000fc400000000ff */
[----:B-1----:R-:W-:Y:S01]  /*3cbf0*/  ISETP.LT.AND P5, PT, R40, UR4, !P2 ;  /* 0x0000000428007c0c */ /* 0x002fe2000d7a1270 */
[----:B------:R-:W1:Y:S01]  /*3cc00*/  LDCU UR4, c[0x0][0x398] ;  /* 0x00007300ff0477ac */ /* 0x000e620008000800 */
[----:B------:R-:W-:Y:S02]  /*3cc10*/  SHF.R.S32.HI R27, RZ, 0x8, R27 ;  /* 0x00000008ff1b7819 */ /* 0x000fe4000001141b */
[----:B------:R-:W-:-:S05]  /*3cc20*/  PRMT R28, R26, 0x9910, RZ ;  /* 0x000099101a1c7816 */ /* 0x000fca00000000ff */
[----:B------:R0:W-:Y:S01]  /*3cc30*/  @P4 STG.E.U8 desc[UR24][R62.64], R27 ;  /* 0x0000001b3e004986 */ /* 0x0001e2000c101118 */
[----:B------:R-:W-:-:S03]  /*3cc40*/  SHF.R.S32.HI R26, RZ, 0x8, R28 ;  /* 0x00000008ff1a7819 */ /* 0x000fc6000001141c */
[----:B0-----:R-:W3:Y:S01]  /*3cc50*/  LDL.LU.64 R62, [R1+0xce8] ;  /* 0x000ce800013e7983 */ /* 0x001ee20000300a00 */
[----:B-----5:R-:W-:Y:S02]  /*3cc60*/  ISETP.LT.AND P4, PT, R39, UR5, !P2 ;  /* 0x0000000527007c0c */ /* 0x020fe4000d781270 */
[----:B------:R-:W-:Y:S01]  /*3cc70*/  ISETP.LT.AND P3, PT, R34, UR6, !P2 ;  /* 0x0000000622007c0c */ /* 0x000fe2000d761270 */
[----:B------:R0:W-:Y:S01]  /*3cc80*/  @P5 STG.E.U8 desc[UR24][R64.64], R26 ;  /* 0x0000001a40005986 */ /* 0x0001e2000c101118 */
[----:B-1----:R-:W-:Y:S02]  /*3cc90*/  ISETP.LT.AND P5, PT, R67, UR4, !P6 ;  /* 0x0000000443007c0c */ /* 0x002fe4000f7a1270 */
[----:B------:R-:W-:Y:S02]  /*3cca0*/  PRMT R0, R0, 0x9910, RZ ;  /* 0x0000991000007816 */ /* 0x000fe400000000ff */
[----:B------:R-:W-:Y:S01]  /*3ccb0*/  PRMT R29, R60, 0x9910, RZ ;  /* 0x000099103c1d7816 */ /* 0x000fe200000000ff */
[C---:B------:R-:W-:Y:S01]  /*3ccc0*/  VIADD R28, R66.reuse, 0x7d ;  /* 0x0000007d421c7836 */ /* 0x040fe20000000000 */
[----:B------:R-:W-:Y:S01]  /*3ccd0*/  SHF.R.S32.HI R27, RZ, 0x8, R0 ;  /* 0x00000008ff1b7819 */ /* 0x000fe20000011400 */
[----:B------:R-:W1:Y:S01]  /*3cce0*/  LDCU UR5, c[0x0][0x398] ;  /* 0x00007300ff0577ac */ /* 0x000e620008000800 */
[----:B------:R-:W-:Y:S01]  /*3ccf0*/  SHF.R.S32.HI R29, RZ, 0x8, R29 ;  /* 0x00000008ff1d7819 */ /* 0x000fe2000001141d */
[----:B------:R-:W-:-:S02]  /*3cd00*/  VIADD R0, R66, 0x7c ;  /* 0x0000007c42007836 */ /* 0x000fc40000000000 */
[----:B------:R5:W-:Y:S01]  /*3cd10*/  @P4 STG.E.U8 desc[UR24][R92.64], R27 ;  /* 0x0000001b5c004986 */ /* 0x000be2000c101118 */
[----:B------:R-:W1:Y:S03]  /*3cd20*/  LDCU UR4, c[0x0][0x398] ;  /* 0x00007300ff0477ac */ /* 0x000e660008000800 */
[----:B------:R1:W-:Y:S01]  /*3cd30*/  @P3 STG.E.U8 desc[UR24][R90.64], R29 ;  /* 0x0000001d5a003986 */ /* 0x0003e2000c101118 */
[----:B------:R-:W1:Y:S03]  /*3cd40*/  LDCU UR6, c[0x0][0x398] ;  /* 0x00007300ff0677ac */ /* 0x000e660008000800 */
[----:B0-----:R-:W3:Y:S01]  /*3cd50*/  LDL.LU.64 R64, [R1+0xce0] ;  /* 0x000ce00001407983 */ /* 0x001ee20000300a00 */
[----:B--2---:R-:W-:-:S03]  /*3cd60*/  F2FP.SATFINITE.E5M2.F32.PACK_AB_MERGE_C R31, R68, R73, RZ ;  /* 0x00000049441f723e */ /* 0x004fc600048060ff */
[----:B------:R-:W2:Y:S04]  /*3cd70*/  LDL.LU R73, [R1+0x5f0] ;  /* 0x0005f00001497983 */ /* 0x000ea80000300800 */
[----:B------:R-:W-:Y:S01]  /*3cd80*/  @P5 STG.E.U8 desc[UR24][R88.64], R31 ;  /* 0x0000001f58005986 */ /* 0x000fe2000c101118 */
[----:B------:R-:W-:Y:S01]  /*3cd90*/  ISETP.GE.AND P5, PT, R0, UR17, PT ;  /* 0x0000001100007c0c */ /* 0x000fe2000bfa6270 */
[----:B------:R-:W-:Y:S02]  /*3cda0*/  VIADD R0, R66, 0x7b ;  /* 0x0000007b42007836 */ /* 0x000fe40000000000 */
[----:B------:R-:W2:Y:S04]  /*3cdb0*/  LDL.LU R68, [R1+0x5f4] ;  /* 0x0005f40001447983 */ /* 0x000ea80000300800 */
[----:B------:R-:W2:Y:S01]  /*3cdc0*/  LDL.LU R66, [R1+0xcdc] ;  /* 0x000cdc0001427983 */ /* 0x000ea20000300800 */
[----:B----4-:R-:W-:-:S03]  /*3cdd0*/  F2FP.SATFINITE.E5M2.F32.PACK_AB_MERGE_C R33, R70, R69, RZ ;  /* 0x000000454621723e */ /* 0x010fc600048060ff */
[----:B------:R-:W4:Y:S04]  /*3cde0*/  LDL.LU R69, [R1+0x3f0] ;  /* 0x0003f00001457983 */ /* 0x000f280000300800 */
[----:B------:R-:W4:Y:S01]  /*3cdf0*/  LDL.LU R70, [R1+0x3f4] ;  /* 0x0003f40001467983 */ /* 0x000f220000300800 */
[----:B---3--:R-:W-:-:S03]  /*3ce00*/  F2FP.SATFINITE.E5M2.F32.PACK_AB_MERGE_C R35, R72, R71, RZ ;  /* 0x000000474823723e */ /* 0x008fc600048060ff */
[----:B------:R-:W3:Y:S04]  /*3ce10*/  LDL.LU R71, [R1+0x1f0] ;  /* 0x0001f00001477983 */ /* 0x000ee80000300800 */
[----:B------:R-:W3:Y:S01]  /*3ce20*/  LDL.LU R72, [R1+0x1f4] ;  /* 0x0001f40001487983 */ /* 0x000ee20000300800 */
[----:B------:R-:W-:Y:S01]  /*3ce30*/  ISETP.LT.AND P4, PT, R40, UR7, !P6 ;  /* 0x0000000728007c0c */ /* 0x000fe2000f781270 */
[----:B------:R-:W0:Y:S01]  /*3ce40*/  LDCU UR7, c[0x0][0x398] ;  /* 0x00007300ff0777ac */ /* 0x000e220008000800 */
[----:B------:R-:W-:Y:S02]  /*3ce50*/  ISETP.LT.AND P3, PT, R39, UR9, !P6 ;  /* 0x0000000927007c0c */ /* 0x000fe4000f761270 */
[----:B-1----:R-:W-:Y:S01]  /*3ce60*/  ISETP.LT.AND P6, PT, R34, UR5, !P6 ;  /* 0x0000000522007c0c */ /* 0x002fe2000f7c1270 */
[----:B------:R-:W1:Y:S01]  /*3ce70*/  LDCU UR5, c[0x0][0x398] ;  /* 0x00007300ff0577ac */ /* 0x000e620008000800 */
[----:B-----5:R-:W-:-:S02]  /*3ce80*/  PRMT R27, R31, 0x9910, RZ ;  /* 0x000099101f1b7816 */ /* 0x020fc400000000ff */
[----:B------:R-:W-:Y:S01]  /*3ce90*/  PRMT R29, R33, 0x9910, RZ ;  /* 0x00009910211d7816 */ /* 0x000fe200000000ff */
[----:B------:R-:W5:Y:S04]  /*3cea0*/  LDCU UR9, c[0x0][0x398] ;  /* 0x00007300ff0977ac */ /* 0x000f680008000800 */
[----:B------:R-:W-:Y:S01]  /*3ceb0*/  @P4 STG.E.U8 desc[UR24][R86.64], R33 ;  /* 0x0000002156004986 */ /* 0x000fe2000c101118 */
[----:B------:R-:W-:-:S03]  /*3cec0*/  ISETP.GE.AND P4, PT, R0, UR15, PT ;  /* 0x0000000f00007c0c */ /* 0x000fc6000bf86270 */
[----:B------:R-:W-:Y:S01]  /*3ced0*/  @P3 STG.E.U8 desc[UR24][R84.64], R35 ;  /* 0x0000002354003986 */ /* 0x000fe2000c101118 */
[----:B------:R-:W-:Y:S01]  /*3cee0*/  ISETP.LT.AND P3, PT, R67, UR4, !P4 ;  /* 0x0000000443007c0c */ /* 0x000fe2000e761270 */
[----:B------:R-:W0:Y:S01]  /*3cef0*/  LDCU UR4, c[0x0][0x398] ;  /* 0x00007300ff0477ac */ /* 0x000e220008000800 */
[----:B------:R-:W-:Y:S02]  /*3cf00*/  F2FP.SATFINITE.E5M2.F32.PACK_AB_MERGE_C R63, R63, R62, RZ ;  /* 0x0000003e3f3f723e */ /* 0x000fe400048060ff */
[----:B------:R-:W-:-:S03]  /*3cf10*/  SHF.R.S32.HI R27, RZ, 0x8, R27 ;  /* 0x00000008ff1b7819 */ /* 0x000fc6000001141b */
[----:B------:R0:W-:Y:S01]  /*3cf20*/  @P6 STG.E.U8 desc[UR24][R82.64], R63 ;  /* 0x0000003f52006986 */ /* 0x0001e2000c101118 */
[----:B------:R-:W-:Y:S01]  /*3cf30*/  ISETP.LT.AND P6, PT, R40, UR6, !P4 ;  /* 0x0000000628007c0c */ /* 0x000fe2000e7c1270 */
[----:B------:R-:W5:Y:S04]  /*3cf40*/  LDCU UR6, c[0x0][0x398] ;  /* 0x00007300ff0677ac */ /* 0x000f680008000800 */
[----:B------:R5:W-:Y:S01]  /*3cf50*/  @P3 STG.E.U8 desc[UR24][R80.64], R27 ;  /* 0x0000001b50003986 */ /* 0x000be2000c101118 */
[----:B-1----:R-:W-:Y:S01]  /*3cf60*/  ISETP.LT.AND P3, PT, R39, UR5, !P4 ;  /* 0x0000000527007c0c */ /* 0x002fe2000e761270 */
[----:B------:R-:W1:Y:S01]  /*3cf70*/  LDCU UR5, c[0x0][0x398] ;  /* 0x00007300ff0577ac */ /* 0x000e620008000800 */
[----:B------:R-:W-:Y:S02]  /*3cf80*/  PRMT R0, R35, 0x9910, RZ ;  /* 0x0000991023007816 */ /* 0x000fe400000000ff */
[----:B0-----:R-:W-:-:S02]  /*3cf90*/  PRMT R63, R63, 0x9910, RZ ;  /* 0x000099103f3f7816 */ /* 0x001fc400000000ff */
[----:B------:R-:W-:Y:S01]  /*3cfa0*/  ISETP.LT.AND P4, PT, R34, UR4, !P4 ;  /* 0x0000000422007c0c */ /* 0x000fe2000e781270 */
[----:B------:R-:W0:Y:S01]  /*3cfb0*/  LDCU UR4, c[0x0][0x398] ;  /* 0x00007300ff0477ac */ /* 0x000e220008000800 */
[----:B------:R-:W-:Y:S02]  /*3cfc0*/  SHF.R.S32.HI R29, RZ, 0x8, R29 ;  /* 0x00000008ff1d7819 */ /* 0x000fe4000001141d */
[----:B-----5:R-:W-:Y:S01]  /*3cfd0*/  SHF.R.S32.HI R27, RZ, 0x8, R0 ;  /* 0x00000008ff1b7819 */ /* 0x020fe20000011400 */
[----:B------:R-:W-:Y:S02]  /*3cfe0*/  IMAD.MOV.U32 R0, RZ, RZ, R63 ;  /* 0x000000ffff007224 */ /* 0x000fe400078e003f */
[----:B------:R5:W-:Y:S01]  /*3cff0*/  @P6 STG.E.U8 desc[UR24][R78.64], R29 ;  /* 0x0000001d4e006986 */ /* 0x000be2000c101118 */
[----:B------:R-:W-:Y:S01]  /*3d000*/  ISETP.LT.AND P6, PT, R67, UR7, !P5 ;  /* 0x0000000743007c0c */ /* 0x000fe2000efc1270 */
[----:B------:R-:W0:Y:S02]  /*3d010*/  LDCU UR7, c[0x0][0x398] ;  /* 0x00007300ff0777ac */ /* 0x000e240008000800 */
[----:B------:R-:W-:Y:S01]  /*3d020*/  @P3 STG.E.U8 desc[UR24][R76.64], R27 ;  /* 0x0000001b4c003986 */ /* 0x000fe2000c101118 */
[----:B------:R-:W-:Y:S01]  /*3d030*/  ISETP.LT.AND P3, PT, R40, UR6, !P5 ;  /* 0x0000000628007c0c */ /* 0x000fe2000ef61270 */
[----:B------:R-:W0:Y:S01]  /*3d040*/  LDCU UR6, c[0x0][0x398] ;  /* 0x00007300ff0677ac */ /* 0x000e220008000800 */
[----:B-----5:R-:W-:-:S05]  /*3d050*/  SHF.R.S32.HI R29, RZ, 0x8, R0 ;  /* 0x00000008ff1d7819 */ /* 0x020fca0000011400 */
[----:B------:R-:W-:Y:S01]  /*3d060*/  @P4 STG.E.U8 desc[UR24][R74.64], R29 ;  /* 0x0000001d4a004986 */ /* 0x000fe2000c101118 */
[----:B-1----:R-:W-:Y:S01]  /*3d070*/  ISETP.LT.AND P4, PT, R39, UR5, !P5 ;  /* 0x0000000527007c0c */ /* 0x002fe2000ef81270 */
[----:B------:R-:W1:Y:S01]  /*3d080*/  LDCU UR5, c[0x0][0x398] ;  /* 0x00007300ff0577ac */ /* 0x000e620008000800 */
[----:B------:R-:W-:Y:S02]  /*3d090*/  ISETP.GE.AND P2, PT, R28, UR23, PT ;  /* 0x000000171c007c0c */ /* 0x000fe4000bf46270 */
[----:B--2---:R-:W-:-:S05]  /*3d0a0*/  F2FP.SATFINITE.E5M2.F32.PACK_AB_MERGE_C R31, R68, R73, RZ ;  /* 0x00000049441f723e */ /* 0x004fca00048060ff */
[----:B------:R2:W-:Y:S01]  /*3d0b0*/  @P6 STG.E.U8 desc[UR24][R24.64], R31 ;  /* 0x0000001f18006986 */ /* 0x0005e2000c101118 */
[----:B------:R-:W-:Y:S02]  /*3d0c0*/  ISETP.LT.AND P6, PT, R67, UR10, !P1 ;  /* 0x0000000a43007c0c */ /* 0x000fe4000cfc1270 */
[----:B----4-:R-:W-:Y:S02]  /*3d0d0*/  F2FP.SATFINITE.E5M2.F32.PACK_AB_MERGE_C R33, R70, R69, RZ ;  /* 0x000000454621723e */ /* 0x010fe400048060ff */
[----:B---3--:R-:W-:-:S03]  /*3d0e0*/  F2FP.SATFINITE.E5M2.F32.PACK_AB_MERGE_C R35, R72, R71, RZ ;  /* 0x000000474823723e */ /* 0x008fc600048060ff */
[----:B------:R-:W-:Y:S01]  /*3d0f0*/  @P3 STG.E.U8 desc[UR24][R22.64], R33 ;  /* 0x0000002116003986 */ /* 0x000fe2000c101118 */
[C---:B0-----:R-:W-:Y:S01]  /*3d100*/  ISETP.LT.AND P3, PT, R67.reuse, UR4, !P2 ;  /* 0x0000000443007c0c */ /* 0x041fe2000d761270 */
[----:B------:R-:W0:Y:S02]  /*3d110*/  LDCU UR4, c[0x0][0x398] ;  /* 0x00007300ff0477ac */ /* 0x000e240008000800 */
[----:B------:R3:W-:Y:S01]  /*3d120*/  @P4 STG.E.U8 desc[UR24][R20.64], R35 ;  /* 0x0000002314004986 */ /* 0x0007e2000c101118 */
[----:B------:R-:W-:Y:S01]  /*3d130*/  ISETP.LT.AND P4, PT, R67, UR7, !P0 ;  /* 0x0000000743007c0c */ /* 0x000fe2000c781270 */
[----:B------:R-:W4:Y:S02]  /*3d140*/  LDCU UR7, c[0x0][0x398] ;  /* 0x00007300ff0777ac */ /* 0x000f240008000800 */
[----:B------:R-:W5:Y:S04]  /*3d150*/  LDL.LU R67, [R1+0xcd8] ;  /* 0x000cd80001437983 */ /* 0x000f680000300800 */
[----:B------:R-:W5:Y:S04]  /*3d160*/  LDL.LU R41, [R1+0x5f8] ;  /* 0x0005f80001297983 */ /* 0x000f680000300800 */
[----:B------:R-:W5:Y:S04]  /*3d170*/  LDL.LU R38, [R1+0x5fc] ;  /* 0x0005fc0001267983 */ /* 0x000f680000300800 */
[----:B------:R-:W5:Y:S04]  /*3d180*/  LDL.LU R36, [R1+0x3f8] ;  /* 0x0003f80001247983 */ /* 0x000f680000300800 */
[----:B------:R-:W5:Y:S04]  /*3d190*/  LDL.LU R37, [R1+0x3fc] ;  /* 0x0003fc0001257983 */ /* 0x000f680000300800 */
[----:B------:R-:W5:Y:S04]  /*3d1a0*/  LDL.LU R32, [R1+0x1f8] ;  /* 0x0001f80001207983 */ /* 0x000f680000300800 */
[----:B------:R-:W5:Y:S04]  /*3d1b0*/  LDL.LU R30, [R1+0x1fc] ;  /* 0x0001fc00011e7983 */ /* 0x000f680000300800 */
[----:B------:R-:W5:Y:S04]  /*3d1c0*/  LDL.LU.64 R72, [R1+0xa8] ;  /* 0x0000a80001487983 */ /* 0x000f680000300a00 */
[----:B------:R-:W5:Y:S04]  /*3d1d0*/  LDL.LU.64 R68, [R1+0xa0] ;  /* 0x0000a00001447983 */ /* 0x000f680000300a00 */
[----:B------:R-:W5:Y:S01]  /*3d1e0*/  LDL.LU.64 R70, [R1+0x78] ;  /* 0x0000780001467983 */ /* 0x000f620000300a00 */
[----:B------:R-:W-:Y:S01]  /*3d1f0*/  ISETP.LT.AND P5, PT, R34, UR9, !P5 ;  /* 0x0000000922007c0c */ /* 0x000fe2000efa1270 */
[----:B------:R-:W0:Y:S01]  /*3d200*/  LDCU UR9, c[0x0][0x398] ;  /* 0x00007300ff0977ac */ /* 0x000e220008000800 */
[----:B------:R-:W-:-:S02]  /*3d210*/  PRMT R0, R31, 0x9910, RZ ;  /* 0x000099101f007816 */ /* 0x000fc400000000ff */
[----:B------:R-:W-:Y:S02]  /*3d220*/  F2FP.SATFINITE.E5M2.F32.PACK_AB_MERGE_C R65, R65, R64, RZ ;  /* 0x000000404141723e */ /* 0x000fe400048060ff */
[----:B--2---:R-:W-:Y:S02]  /*3d230*/  SHF.R.S32.HI R25, RZ, 0x8, R0 ;  /* 0x00000008ff197819 */ /* 0x004fe40000011400 */
[----:B------:R-:W-:-:S05]  /*3d240*/  PRMT R0, R33, 0x9910, RZ ;  /* 0x0000991021007816 */ /* 0x000fca00000000ff */
[----:B------:R2:W-:Y:S01]  /*3d250*/  @P5 STG.E.U8 desc[UR24][R18.64], R65 ;  /* 0x0000004112005986 */ /* 0x0005e2000c101118 */
[----:B-1----:R-:W-:Y:S01]  /*3d260*/  ISETP.LT.AND P5, PT, R40, UR5, !P2 ;  /* 0x0000000528007c0c */ /* 0x002fe2000d7a1270 */
[----:B------:R-:W1:Y:S02]  /*3d270*/  LDCU UR5, c[0x0][0x398] ;  /* 0x00007300ff0577ac */ /* 0x000e640008000800 */
[----:B------:R4:W-:Y:S01]  /*3d280*/  @P3 STG.E.U8 desc[UR24][R16.64], R25 ;  /* 0x0000001910003986 */ /* 0x0009e2000c101118 */
[----:B------:R-:W-:Y:S02]  /*3d290*/  ISETP.LT.AND P3, PT, R39, UR6, !P2 ;  /* 0x0000000627007c0c */ /* 0x000fe4000d761270 */
[----:B---3--:R-:W-:Y:S02]  /*3d2a0*/  PRMT R20, R35, 0x9910, RZ ;  /* 0x0000991023147816 */ /* 0x008fe400000000ff */
[----:B0-----:R-:W-:Y:S01]  /*3d2b0*/  ISETP.LT.AND P2, PT, R34, UR4, !P2 ;  /* 0x0000000422007c0c */ /* 0x001fe2000d741270 */
[----:B------:R-:W0:Y:S01]  /*3d2c0*/  LDCU UR4, c[0x0][0x398] ;  /* 0x00007300ff0477ac */ /* 0x000e220008000800 */
[----:B------:R-:W-:-:S02]  /*3d2d0*/  PRMT R21, R65, 0x9910, RZ ;  /* 0x0000991041157816 */ /* 0x000fc400000000ff */
[----:B--2---:R-:W-:Y:S02]  /*3d2e0*/  SHF.R.S32.HI R19, RZ, 0x8, R20 ;  /* 0x00000008ff137819 */ /* 0x004fe40000011414 */
[----:B----4-:R-:W-:Y:S02]  /*3d2f0*/  SHF.R.S32.HI R17, RZ, 0x8, R0 ;  /* 0x00000008ff117819 */ /* 0x010fe40000011400 */
[----:B------:R-:W-:-:S03]  /*3d300*/  SHF.R.S32.HI R21, RZ, 0x8, R21 ;  /* 0x00000008ff157819 */ /* 0x000fc60000011415 */
[----:B------:R2:W-:Y:S04]  /*3d310*/  @P5 STG.E.U8 desc[UR24][R14.64], R17 ;  /* 0x000000110e005986 */ /* 0x0005e8000c101118 */
[----:B------:R-:W-:Y:S01]  /*3d320*/  @P3 STG.E.U8 desc[UR24][R12.64], R19 ;  /* 0x000000130c003986 */ /* 0x000fe2000c101118 */
[----:B------:R-:W-:-:S03]  /*3d330*/  ISETP.LT.AND P3, PT, R40, UR7, !P0 ;  /* 0x0000000728007c0c */ /* 0x000fc6000c761270 */
[----:B------:R3:W-:Y:S01]  /*3d340*/  @P2 STG.E.U8 desc[UR24][R10.64], R21 ;  /* 0x000000150a002986 */ /* 0x0007e2000c101118 */
[----:B------:R-:W-:Y:S02]  /*3d350*/  ISETP.LT.AND P2, PT, R39, UR9, !P0 ;  /* 0x0000000927007c0c */ /* 0x000fe4000c741270 */
[----:B-1----:R-:W-:Y:S02]  /*3d360*/  ISETP.LT.AND P0, PT, R34, UR5, !P0 ;  /* 0x0000000522007c0c */ /* 0x002fe4000c701270 */
[----:B------:R-:W-:Y:S02]  /*3d370*/  ISETP.LT.AND P5, PT, R40, UR11, !P1 ;  /* 0x0000000b28007c0c */ /* 0x000fe4000cfa1270 */
[----:B-----5:R-:W-:Y:S02]  /*3d380*/  F2FP.SATFINITE.E5M2.F32.PACK_AB_MERGE_C R23, R38, R41, RZ ;  /* 0x000000292617723e */ /* 0x020fe400048060ff */
[----:B--2---:R-:W-:-:S03]  /*3d390*/  F2FP.SATFINITE.E5M2.F32.PACK_AB_MERGE_C R15, R37, R36, RZ ;  /* 0x00000024250f723e */ /* 0x004fc600048060ff */
[----:B------:R1:W-:Y:S01]  /*3d3a0*/  @P4 STG.E.U8 desc[UR24][R8.64], R23 ;  /* 0x0000001708004986 */ /* 0x0003e2000c101118 */
[----:B---3--:R-:W-:Y:S02]  /*3d3b0*/  PRMT R10, R15, 0x9910, RZ ;  /* 0x000099100f0a7816 */ /* 0x008fe400000000ff */
[----:B------:R-:W-:Y:S02]  /*3d3c0*/  F2FP.SATFINITE.E5M2.F32.PACK_AB_MERGE_C R13, R30, R32, RZ ;  /* 0x000000201e0d723e */ /* 0x000fe400048060ff */
[----:B------:R-:W-:Y:S02]  /*3d3d0*/  ISETP.LT.AND P4, PT, R39, UR12, !P1 ;  /* 0x0000000c27007c0c */ /* 0x000fe4000cf81270 */
[----:B-1----:R-:W-:Y:S01]  /*3d3e0*/  PRMT R9, R13, 0x9910, RZ ;  /* 0x000099100d097816 */ /* 0x002fe200000000ff */
[----:B------:R1:W-:Y:S01]  /*3d3f0*/  @P3 STG.E.U8 desc[UR24][R6.64], R15 ;  /* 0x0000000f06003986 */ /* 0x0003e2000c101118 */
[----:B------:R-:W-:Y:S01]  /*3d400*/  PRMT R0, R23, 0x9910, RZ ;  /* 0x0000991017007816 */ /* 0x000fe200000000ff */
[----:B------:R-:W-:Y:S01]  /*3d410*/  IMAD.MOV.U32 R8, RZ, RZ, R10 ;  /* 0x000000ffff087224 */ /* 0x000fe200078e000a */
[----:B------:R-:W-:Y:S01]  /*3d420*/  F2FP.SATFINITE.E5M2.F32.PACK_AB_MERGE_C R67, R67, R66, RZ ;  /* 0x000000424343723e */ /* 0x000fe200048060ff */
[----:B------:R2:W-:Y:S01]  /*3d430*/  @P2 STG.E.U8 desc[UR24][R2.64], R13 ;  /* 0x0000000d02002986 */ /* 0x0005e2000c101118 */
[----:B------:R-:W-:-:S02]  /*3d440*/  SHF.R.S32.HI R0, RZ, 0x8, R0 ;  /* 0x00000008ff007819 */ /* 0x000fc40000011400 */
[----:B------:R-:W-:Y:S01]  /*3d450*/  SHF.R.S32.HI R8, RZ, 0x8, R8 ;  /* 0x00000008ff087819 */ /* 0x000fe20000011408 */
[----:B-1----:R-:W-:Y:S01]  /*3d460*/  IMAD.MOV.U32 R6, RZ, RZ, R9 ;  /* 0x000000ffff067224 */ /* 0x002fe200078e0009 */
[----:B------:R-:W-:Y:S04]  /*3d470*/  @P0 STG.E.U8 desc[UR24][R4.64], R67 ;  /* 0x0000004304000986 */ /* 0x000fe8000c101118 */
[----:B--2---:R-:W-:Y:S01]  /*3d480*/  SHF.R.S32.HI R2, RZ, 0x8, R6 ;  /* 0x00000008ff027819 */ /* 0x004fe20000011406 */
[----:B------:R-:W-:Y:S04]  /*3d490*/  @P6 STG.E.U8 desc[UR24][R72.64], R0 ;  /* 0x0000000048006986 */ /* 0x000fe8000c101118 */
[----:B------:R-:W-:Y:S04]  /*3d4a0*/  @P5 STG.E.U8 desc[UR24][R68.64], R8 ;  /* 0x0000000844005986 */ /* 0x000fe8000c101118 */
[----:B------:R1:W-:Y:S04]  /*3d4b0*/  @P4 STG.E.U8 desc[UR24][R70.64], R2 ;  /* 0x0000000246004986 */ /* 0x0003e8000c101118 */
[----:B-1----:R-:W2:Y:S01]  /*3d4c0*/  LDL.LU.64 R70, [R1+0x58] ;  /* 0x0000580001467983 */ /* 0x002ea20000300a00 */
[----:B------:R-:W-:-:S02]  /*3d4d0*/  PRMT R10, R67, 0x9910, RZ ;  /* 0x00009910430a7816 */ /* 0x000fc400000000ff */
[----:B0-----:R-:W-:-:S03]  /*3d4e0*/  ISETP.LT.AND P1, PT, R34, UR4, !P1 ;  /* 0x0000000422007c0c */ /* 0x001fc6000cf21270 */
[----:B------:R-:W-:-:S05]  /*3d4f0*/  IMAD.MOV.U32 R7, RZ, RZ, R10 ;  /* 0x000000ffff077224 */ /* 0x000fca00078e000a */
[----:B------:R-:W-:-:S05]  /*3d500*/  SHF.R.S32.HI R3, RZ, 0x8, R7 ;  /* 0x00000008ff037819 */ /* 0x000fca0000011407 */
[----:B--2---:R0:W-:Y:S01]  /*3d510*/  @P1 STG.E.U8 desc[UR24][R70.64], R3 ;  /* 0x0000000346001986 */ /* 0x0041e2000c101118 */
[----:B------:R-:W-:Y:S06]  /*3d520*/  BAR.SYNC.DEFER_BLOCKING 0x0 ;  /* 0x0000000000007b1d */ /* 0x000fec0000010000 */
[----:B------:R-:W-:Y:S05]  /*3d530*/  BRA.U UP0, `(.L_x_13) ;  /* 0x0000000100a07547 */ /* 0x000fea000b800000 */
[----:B------:R-:W1:Y:S01]  /*3d540*/  S2UR UR5, SR_CgaCtaId ;  /* 0x00000000000579c3 */ /* 0x000e620000008800 */
[----:B------:R-:W-:Y:S01]  /*3d550*/  NOP ;  /* 0x0000000000007918 */ /* 0x000fe20000000000 */
[----:B------:R-:W-:Y:S01]  /*3d560*/  UMOV UR4, 0x50 ;  /* 0x0000005000047882 */ /* 0x000fe20000000000 */
[----:B------:R-:W-:Y:S02]  /*3d570*/  IMAD.U32 R0, RZ, RZ, UR8 ;  /* 0x00000008ff007e24 */ /* 0x000fe4000f8e00ff */
[----:B0-----:R-:W-:Y:S02]  /*3d580*/  IMAD.MOV.U32 R3, RZ, RZ, 0xffff ;  /* 0x0000ffffff037424 */ /* 0x001fe400078e00ff */
[----:B------:R-:W-:Y:S01]  /*3d590*/  IMAD.MOV.U32 R7, RZ, RZ, 0x1 ;  /* 0x00000001ff077424 */ /* 0x000fe200078e00ff */
[----:B------:R-:W-:-:S04]  /*3d5a0*/  LOP3.LUT R0, R0, 0xffff, RZ, 0xc0, !PT ;  /* 0x0000ffff00007812 */ /* 0x000fc800078ec0ff */
[----:B------:R-:W-:-:S05]  /*3d5b0*/  SHF.R.U32.HI R0, RZ, 0x5, R0 ;  /* 0x00000005ff007819 */ /* 0x000fca0000011600 */
[----:B------:R-:W-:Y:S01]  /*3d5c0*/  VIADD R2, R0, 0x10 ;  /* 0x0000001000027836 */ /* 0x000fe20000000000 */
[----:B------:R-:W-:Y:S01]  /*3d5d0*/  SHF.L.U32 R0, R3, R0, RZ ;  /* 0x0000000003007219 */ /* 0x000fe200000006ff */
[----:B-1----:R-:W-:-:S03]  /*3d5e0*/  ULEA UR6, UR5, UR4, 0x18 ;  /* 0x0000000405067291 */ /* 0x002fc6000f8ec0ff */
[----:B------:R-:W-:-:S04]  /*3d5f0*/  SHF.L.U32 R3, R7, R2, RZ ;  /* 0x0000000207037219 */ /* 0x000fc800000006ff */
[----:B------:R-:W-:Y:S02]  /*3d600*/  LOP3.LUT R0, R3, R0, RZ, 0xfc, !PT ;  /* 0x0000000003007212 */ /* 0x000fe400078efcff */
[----:B------:R-:W0:Y:S02]  /*3d610*/  LDS R5, [UR6] ;  /* 0x00000006ff057984 */ /* 0x000e240008000800 */
[C---:B------:R-:W-:Y:S02]  /*3d620*/  LOP3.LUT R2, R0.reuse, 0xffff, RZ, 0xc0, !PT ;  /* 0x0000ffff00027812 */ /* 0x040fe400078ec0ff */
[----:B0-----:R-:W-:-:S04]  /*3d630*/  LOP3.LUT R3, R0, 0xffff, R5, 0x80, !PT ;  /* 0x0000ffff00037812 */ /* 0x001fc800078e8005 */
[----:B------:R-:W-:-:S13]  /*3d640*/  ISETP.NE.AND P0, PT, R3, R2, PT ;  /* 0x000000020300720c */ /* 0x000fda0003f05270 */
[----:B------:R-:W-:Y:S05]  /*3d650*/  @P0 BRA `(.L_x_14) ;  /* 0x0000000000500947 */ /* 0x000fea0003800000 */
[----:B------:R-:W-:Y:S02]  /*3d660*/  SHF.R.U32.HI R5, RZ, 0x10, R5 ;  /* 0x00000010ff057819 */ /* 0x000fe40000011605 */
[----:B------:R-:W-:-:S04]  /*3d670*/  SHF.R.U32.HI R2, RZ, 0x10, R0 ;  /* 0x00000010ff027819 */ /* 0x000fc80000011600 */
[----:B------:R-:W-:-:S04]  /*3d680*/  LOP3.LUT R5, R5, R2, RZ, 0xc0, !PT ;  /* 0x0000000205057212 */ /* 0x000fc800078ec0ff */
[----:B------:R-:W-:-:S13]  /*3d690*/  ISETP.NE.AND P0, PT, R5, R2, PT ;  /* 0x000000020500720c */ /* 0x000fda0003f05270 */
[----:B------:R-:W-:Y:S05]  /*3d6a0*/  @P0 BRA `(.L_x_15) ;  /* 0x0000000000300947 */ /* 0x000fea0003800000 */
[----:B------:R-:W-:Y:S01]  /*3d6b0*/  R2UR UR4, R0 ;  /* 0x00000000000472ca */ /* 0x000fe200000e0000 */
[----:B------:R-:W-:Y:S01]  /*3d6c0*/  VOTEU.ANY UR5, UPT, PT ;  /* 0x0000000000057886 */ /* 0x000fe200038e0100 */
[----:B------:R-:W0:Y:S01]  /*3d6d0*/  S2R R0, SR_LANEID ;  /* 0x0000000000007919 */ /* 0x000e220000000000 */
[----:B------:R-:W-:-:S10]  /*3d6e0*/  UFLO.U32 UR5, UR5 ;  /* 0x00000005000572bd */ /* 0x000fd400080e0000 */
[----:B------:R-:W-:-:S06]  /*3d6f0*/  ULOP3.LUT UR4, URZ, UR4, URZ, 0x33, !UPT ;  /* 0x00000004ff047292 */ /* 0x000fcc000f8e33ff */
[----:B------:R-:W-:-:S04]  /*3d700*/  IMAD.U32 R2, RZ, RZ, UR4 ;  /* 0x00000004ff027e24 */ /* 0x000fc8000f8e00ff */
[----:B------:R-:W1:Y:S02]  /*3d710*/  REDUX UR7, R2 ;  /* 0x00000000020773c4 */ /* 0x000e640000000000 */
[----:B------:R2:W-:Y:S01]  /*3d720*/  UTCATOMSWS.AND URZ, UR4 ;  /* 0x0000000400ff79e3 */ /* 0x0005e20008000000 */
[----:B0-----:R-:W-:Y:S01]  /*3d730*/  ISETP.EQ.U32.AND P0, PT, R0, UR5, PT ;  /* 0x0000000500007c0c */ /* 0x001fe2000bf02070 */
[----:B-1----:R-:W-:-:S12]  /*3d740*/  IMAD.U32 R0, RZ, RZ, UR7 ;  /* 0x00000007ff007e24 */ /* 0x002fd8000f8e00ff */
[----:B------:R2:W-:Y:S01]  /*3d750*/  @P0 ATOMS.AND RZ, [UR6], R0 ;  /* 0x00000000ffff098c */ /* 0x0005e2000a800006 */
[----:B------:R-:W-:Y:S05]  /*3d760*/  BRA `(.L_x_13) ;  /* 0x0000000000147947 */ /* 0x000fea0003800000 */
.L_x_15:
[----:B------:R-:W-:-:S07]  /*3d770*/  MOV R2, 0x3d790 ;  /* 0x0003d79000027802 */ /* 0x000fce0000000f00 */
[----:B------:R-:W-:Y:S05]  /*3d780*/  CALL.REL.NOINC `($__internal_0_$__cuda_sm10x_tcgen05_guardrail_trap_col_being_dealloced_not_returned_by_alloc) ;  /* 0x00000000002c7944 */ /* 0x000fea0003c00000 */
[----:B------:R-:W-:Y:S05]  /*3d790*/  BRA `(.L_x_13) ;  /* 0x0000000000087947 */ /* 0x000fea0003800000 */
.L_x_14:
[----:B------:R-:W-:-:S07]  /*3d7a0*/  MOV R2, 0x3d7c0 ;  /* 0x0003d7c000027802 */ /* 0x000fce0000000f00 */
[----:B------:R-:W-:Y:S05]  /*3d7b0*/  CALL.REL.NOINC `($__internal_2_$__cuda_sm10x_tcgen05_guardrail_trap_unallocated_columns_being_dealloced) ;  /* 0x0000000000387944 */ /* 0x000fea0003c00000 */
.L_x_13:
[----:B------:R-:W-:Y:S01]  /*3d7c0*/  NOP ;  /* 0x0000000000007918 */ /* 0x000fe20000000000 */
[----:B--2---:R-:W-:Y:S05]  /*3d7d0*/  EXIT ;  /* 0x000000000000794d */ /* 0x004fea0003800000 */
.L_x_8:
[----:B------:R-:W0:Y:S02]  /*3d7e0*/  SYNCS.PHASECHK.TRANS64.TRYWAIT P1, [UR11], R10 ;  /* 0x0000000aff0075a7 */ /* 0x000e24000802110b */
[----:B0-----:R-:W-:Y:S05]  /*3d7f0*/  @!P1 BRA `(.L_x_8) ;  /* 0xfffffffc00f89947 */ /* 0x001fea000383ffff */
[----:B------:R-:W-:Y:S05]  /*3d800*/  BRA `(.L_x_16) ;  /* 0xfffffdfc00947947 */ /* 0x000fea000383ffff */
.L_x_12:
[----:B------:R-:W0:Y:S02]  /*3d810*/  SYNCS.PHASECHK.TRANS64.TRYWAIT P0, [UR11], R0 ;  /* 0x00000000ff0075a7 */ /* 0x000e24000800110b */
[----:B0-----:R-:W-:Y:S05]  /*3d820*/  @!P0 BRA `(.L_x_12) ;  /* 0xfffffffc00f88947 */ /* 0x001fea000383ffff */
[----:B------:R-:W-:Y:S05]  /*3d830*/  BRA `(.L_x_11) ;  /* 0xfffffec000007947 */ /* 0x000fea000383ffff */
        .weak           $__internal_0_$__cuda_sm10x_tcgen05_guardrail_trap_col_being_dealloced_not_returned_by_alloc
        .type           $__internal_0_$__cuda_sm10x_tcgen05_guardrail_trap_col_being_dealloced_not_returned_by_alloc,@function
        .size           $__internal_0_$__cuda_sm10x_tcgen05_guardrail_trap_col_being_dealloced_not_returned_by_alloc,($__internal_1_$__cuda_sm10x_tcgen05_guardrail_trap_phase_invalid_during_alloc - $__internal_0_$__cuda_sm10x_tcgen05_guardrail_trap_col_being_dealloced_not_returned_by_alloc)
$__internal_0_$__cuda_sm10x_tcgen05_guardrail_trap_col_being_dealloced_not_returned_by_alloc:
[----:B------:R-:W-:Y:S05]  /*3d840*/  BPT.TRAP 0x1 ;  /* 0x000000040000795c */ /* 0x000fea0000300000 */
[----:B------:R-:W-:-:S04]  /*3d850*/  IMAD.MOV.U32 R3, RZ, RZ, 0x0 ;  /* 0x00000000ff037424 */ /* 0x000fc800078e00ff */
[----:B------:R-:W-:Y:S05]  /*3d860*/  RET.REL.NODEC R2 `(matmul_kernel) ;  /* 0xfffffc2402e47950 */ /* 0x000fea0003c3ffff */
        .weak           $__internal_1_$__cuda_sm10x_tcgen05_guardrail_trap_phase_invalid_during_alloc
        .type           $__internal_1_$__cuda_sm10x_tcgen05_guardrail_trap_phase_invalid_during_alloc,@function
        .size           $__internal_1_$__cuda_sm10x_tcgen05_guardrail_trap_phase_invalid_during_alloc,($__internal_2_$__cuda_sm10x_tcgen05_guardrail_trap_unallocated_columns_being_dealloced - $__internal_1_$__cuda_sm10x_tcgen05_guardrail_trap_phase_invalid_during_alloc)
$__internal_1_$__cuda_sm10x_tcgen05_guardrail_trap_phase_invalid_during_alloc:
[----:B------:R-:W-:Y:S05]  /*3d870*/  BPT.TRAP 0x1 ;  /* 0x000000040000795c */ /* 0x000fea0000300000 */
[----:B------:R-:W-:-:S04]  /*3d880*/  IMAD.MOV.U32 R3, RZ, RZ, 0x0 ;  /* 0x00000000ff037424 */ /* 0x000fc800078e00ff */
[----:B------:R-:W-:Y:S05]  /*3d890*/  RET.REL.NODEC R2 `(matmul_kernel) ;  /* 0xfffffc2402d87950 */ /* 0x000fea0003c3ffff */
        .weak           $__internal_2_$__cuda_sm10x_tcgen05_guardrail_trap_unallocated_columns_being_dealloced
        .type           $__internal_2_$__cuda_sm10x_tcgen05_guardrail_trap_unallocated_columns_being_dealloced,@function
        .size           $__internal_2_$__cuda_sm10x_tcgen05_guardrail_trap_unallocated_columns_being_dealloced,(.L_x_20 - $__internal_2_$__cuda_sm10x_tcgen05_guardrail_trap_unallocated_columns_being_dealloced)
$__internal_2_$__cuda_sm10x_tcgen05_guardrail_trap_unallocated_columns_being_dealloced:
[----:B------:R-:W-:Y:S05]  /*3d8a0*/  BPT.TRAP 0x1 ;  /* 0x000000040000795c */ /* 0x000fea0000300000 */
[----:B------:R-:W-:-:S04]  /*3d8b0*/  IMAD.MOV.U32 R3, RZ, RZ, 0x0 ;  /* 0x00000000ff037424 */ /* 0x000fc800078e00ff */
[----:B------:R-:W-:Y:S05]  /*3d8c0*/  RET.REL.NODEC R2 `(matmul_kernel) ;  /* 0xfffffc2402cc7950 */ /* 0x000fea0003c3ffff */
.L_x_17:
[----:B------:R-:W-:-:S00]  /*3d8d0*/  BRA `(.L_x_17) ;  /* 0xfffffffc00fc7947 */ /* 0x000fc0000383ffff */
[----:B------:R-:W-:-:S00]  /*3d8e0*/  NOP ;  /* 0x0000000000007918 */ /* 0x000fc00000000000 */
        /* <DEDUP_REMOVED lines=9> */
.L_x_20:


//--------------------- .nv.shared.matmul_kernel  --------------------------
	.section	.nv.shared.matmul_kernel,"aw",@nobits
	.sectionflags	@""
	.align	16
	.zero		1024


//--------------------- .nv.shared.reserved.0     --------------------------
	.section	.nv.shared.reserved.0,"aw",@nobits
	.align	8
	.weak		__nv_reservedSMEM_offset_0_alias
	.size		__nv_reservedSMEM_offset_0_alias, 0, 64
	.other		__nv_reservedSMEM_offset_0_alias,@"STO_CUDA_RESERVED_SHARED STV_DEFAULT"
__nv_reservedSMEM_offset_0_alias:
	.zero		0
.nv.shared.reserved.0:
	.zero		64
	.weak		__nv_reservedSMEM_allocation_phase
	.type		__nv_reservedSMEM_allocation_phase,@object
	.size		__nv_reservedSMEM_allocation_phase,(.L_0 - __nv_reservedSMEM_allocation_phase)
__nv_reservedSMEM_allocation_phase:
	.zero		1
.L_0:
	.zero		7
	.weak		__nv_reservedSMEM_devtool_atexit_pc
	.type		__nv_reservedSMEM_devtool_atexit_pc,@object
	.size		__nv_reservedSMEM_devtool_atexit_pc,(__nv_reservedSMEM_allocation_mask - __nv_reservedSMEM_devtool_atexit_pc)
__nv_reservedSMEM_devtool_atexit_pc:
	.zero		8
	.weak		__nv_reservedSMEM_allocation_mask
	.type		__nv_reservedSMEM_allocation_mask,@object
	.size		__nv_reservedSMEM_allocation_mask,(.L_2 - __nv_reservedSMEM_allocation_mask)
__nv_reservedSMEM_allocation_mask:
	.zero		4
.L_2:


//--------------------- .nv.constant0.matmul_kernel --------------------------
	.section	.nv.constant0.matmul_kernel,"a",@progbits
	.sectionflags	@""
	.align	4
.nv.constant0.matmul_kernel:
	.zero		976


//--------------------- SYMBOLS --------------------------

	.type		.nv.reservedSmem.offset0,@object
	.size		.nv.reservedSmem.offset0,0x4
	.type		.nv.reservedSmem.cap,@object
	.size		.nv.reservedSmem.cap,0x4
